//
// Generated by NVIDIA NVVM Compiler
//
// Compiler Build ID: CL-36424714
// Cuda compilation tools, release 13.0, V13.0.88
// Based on NVVM 20.0.0
//

.version 9.0
.target sm_100
.address_size 64

	// .globl	sgemm_register_blocking
// _ZZ23sgemm_register_blockingE2As has been demoted
// _ZZ23sgemm_register_blockingE2Bs has been demoted
// _ZZ27sgemm_register_blocking_optE2As has been demoted
// _ZZ27sgemm_register_blocking_optE2Bs has been demoted

.visible .entry sgemm_register_blocking(
	.param .u64 .ptr .align 1 sgemm_register_blocking_param_0,
	.param .u64 .ptr .align 1 sgemm_register_blocking_param_1,
	.param .u64 .ptr .align 1 sgemm_register_blocking_param_2,
	.param .u32 sgemm_register_blocking_param_3,
	.param .u32 sgemm_register_blocking_param_4,
	.param .u32 sgemm_register_blocking_param_5,
	.param .u32 sgemm_register_blocking_param_6,
	.param .u32 sgemm_register_blocking_param_7,
	.param .u32 sgemm_register_blocking_param_8,
	.param .f32 sgemm_register_blocking_param_9,
	.param .f32 sgemm_register_blocking_param_10
)
{
	.reg .pred 	%p<150>;
	.reg .b32 	%r<328>;
	.reg .b32 	%f<1109>;
	.reg .b64 	%rd<95>;
	// demoted variable
	.shared .align 4 .b8 _ZZ23sgemm_register_blockingE2As[4096];
	// demoted variable
	.shared .align 4 .b8 _ZZ23sgemm_register_blockingE2Bs[4096];
	ld.param.u64 	%rd12, [sgemm_register_blocking_param_0];
	ld.param.u64 	%rd13, [sgemm_register_blocking_param_1];
	ld.param.u64 	%rd14, [sgemm_register_blocking_param_2];
	ld.param.u32 	%r111, [sgemm_register_blocking_param_3];
	ld.param.u32 	%r112, [sgemm_register_blocking_param_4];
	ld.param.u32 	%r113, [sgemm_register_blocking_param_5];
	ld.param.u32 	%r114, [sgemm_register_blocking_param_6];
	ld.param.u32 	%r115, [sgemm_register_blocking_param_7];
	ld.param.u32 	%r116, [sgemm_register_blocking_param_8];
	ld.param.f32 	%f193, [sgemm_register_blocking_param_9];
	ld.param.f32 	%f194, [sgemm_register_blocking_param_10];
	cvta.to.global.u64 	%rd1, %rd12;
	cvta.to.global.u64 	%rd2, %rd13;
	cvta.to.global.u64 	%rd3, %rd14;
	mov.u32 	%r117, %tid.x;
	mov.u32 	%r118, %tid.y;
	mov.u32 	%r119, %ntid.x;
	mad.lo.s32 	%r1, %r118, %r119, %r117;
	mov.u32 	%r120, %ctaid.x;
	mov.u32 	%r121, %ctaid.y;
	shl.b32 	%r2, %r121, 7;
	shl.b32 	%r3, %r120, 7;
	shl.b32 	%r4, %r118, 3;
	shl.b32 	%r5, %r117, 3;
	mov.u32 	%r122, %ntid.y;
	mul.lo.s32 	%r6, %r119, %r122;
	shr.u32 	%r7, %r6, 3;
	shr.u32 	%r8, %r1, 3;
	and.b32  	%r9, %r1, 7;
	shr.u32 	%r10, %r1, 7;
	setp.lt.s32 	%p1, %r113, 1;
	mov.f32 	%f1045, 0f00000000;
	mov.f32 	%f1046, %f1045;
	mov.f32 	%f1047, %f1045;
	mov.f32 	%f1048, %f1045;
	mov.f32 	%f1049, %f1045;
	mov.f32 	%f1050, %f1045;
	mov.f32 	%f1051, %f1045;
	mov.f32 	%f1052, %f1045;
	mov.f32 	%f1053, %f1045;
	mov.f32 	%f1054, %f1045;
	mov.f32 	%f1055, %f1045;
	mov.f32 	%f1056, %f1045;
	mov.f32 	%f1057, %f1045;
	mov.f32 	%f1058, %f1045;
	mov.f32 	%f1059, %f1045;
	mov.f32 	%f1060, %f1045;
	mov.f32 	%f1061, %f1045;
	mov.f32 	%f1062, %f1045;
	mov.f32 	%f1063, %f1045;
	mov.f32 	%f1064, %f1045;
	mov.f32 	%f1065, %f1045;
	mov.f32 	%f1066, %f1045;
	mov.f32 	%f1067, %f1045;
	mov.f32 	%f1068, %f1045;
	mov.f32 	%f1069, %f1045;
	mov.f32 	%f1070, %f1045;
	mov.f32 	%f1071, %f1045;
	mov.f32 	%f1072, %f1045;
	mov.f32 	%f1073, %f1045;
	mov.f32 	%f1074, %f1045;
	mov.f32 	%f1075, %f1045;
	mov.f32 	%f1076, %f1045;
	mov.f32 	%f1077, %f1045;
	mov.f32 	%f1078, %f1045;
	mov.f32 	%f1079, %f1045;
	mov.f32 	%f1080, %f1045;
	mov.f32 	%f1081, %f1045;
	mov.f32 	%f1082, %f1045;
	mov.f32 	%f1083, %f1045;
	mov.f32 	%f1084, %f1045;
	mov.f32 	%f1085, %f1045;
	mov.f32 	%f1086, %f1045;
	mov.f32 	%f1087, %f1045;
	mov.f32 	%f1088, %f1045;
	mov.f32 	%f1089, %f1045;
	mov.f32 	%f1090, %f1045;
	mov.f32 	%f1091, %f1045;
	mov.f32 	%f1092, %f1045;
	mov.f32 	%f1093, %f1045;
	mov.f32 	%f1094, %f1045;
	mov.f32 	%f1095, %f1045;
	mov.f32 	%f1096, %f1045;
	mov.f32 	%f1097, %f1045;
	mov.f32 	%f1098, %f1045;
	mov.f32 	%f1099, %f1045;
	mov.f32 	%f1100, %f1045;
	mov.f32 	%f1101, %f1045;
	mov.f32 	%f1102, %f1045;
	mov.f32 	%f1103, %f1045;
	mov.f32 	%f1104, %f1045;
	mov.f32 	%f1105, %f1045;
	mov.f32 	%f1106, %f1045;
	mov.f32 	%f1107, %f1045;
	mov.f32 	%f1108, %f1045;
	@%p1 bra 	$L__BB0_77;
	shr.u32 	%r124, %r6, 7;
	and.b32  	%r125, %r1, 127;
	shl.b32 	%r126, %r9, 2;
	mov.u32 	%r127, _ZZ23sgemm_register_blockingE2As;
	add.s32 	%r11, %r127, %r126;
	add.s32 	%r12, %r125, %r3;
	shl.b32 	%r128, %r1, 2;
	and.b32  	%r129, %r128, 508;
	mov.u32 	%r130, _ZZ23sgemm_register_blockingE2Bs;
	add.s32 	%r131, %r130, %r129;
	max.u32 	%r132, %r7, 128;
	add.s32 	%r133, %r132, -1;
	div.u32 	%r13, %r133, %r7;
	add.s32 	%r134, %r13, 1;
	and.b32  	%r14, %r134, 3;
	shl.b32 	%r135, %r10, 9;
	add.s32 	%r15, %r131, %r135;
	add.s32 	%r16, %r124, %r10;
	shl.b32 	%r136, %r124, 9;
	add.s32 	%r17, %r15, %r136;
	add.s32 	%r18, %r16, %r124;
	add.s32 	%r19, %r17, %r136;
	add.s32 	%r20, %r18, %r124;
	add.s32 	%r21, %r19, %r136;
	add.s32 	%r22, %r20, %r124;
	add.s32 	%r23, %r21, %r136;
	add.s32 	%r24, %r22, %r124;
	add.s32 	%r25, %r23, %r136;
	add.s32 	%r26, %r24, %r124;
	add.s32 	%r27, %r25, %r136;
	add.s32 	%r28, %r27, %r136;
	mul.lo.s32 	%r137, %r114, %r7;
	shl.b32 	%r29, %r137, 2;
	shl.b32 	%r138, %r7, 1;
	add.s32 	%r139, %r8, %r2;
	add.s32 	%r30, %r139, %r138;
	shl.b32 	%r31, %r8, 5;
	mad.lo.s32 	%r32, %r7, 3, %r139;
	mov.b32 	%r311, 0;
	mov.f32 	%f1045, 0f00000000;
$L__BB0_2:
	setp.lt.u32 	%p2, %r13, 3;
	shl.b32 	%r36, %r311, 3;
	and.b32  	%r141, %r1, 7;
	or.b32  	%r37, %r36, %r141;
	mov.b32 	%r327, 0;
	@%p2 bra 	$L__BB0_21;
	shr.u32 	%r313, %r1, 3;
	add.s32 	%r314, %r313, %r2;
	shr.u32 	%r143, %r6, 3;
	add.s32 	%r325, %r143, %r313;
	add.s32 	%r323, %r325, %r2;
	add.s32 	%r144, %r13, 1;
	and.b32  	%r145, %r144, -4;
	neg.s32 	%r312, %r145;
	shl.b32 	%r146, %r143, 1;
	add.s32 	%r321, %r313, %r146;
	mad.lo.s32 	%r318, %r143, 3, %r313;
	and.b32  	%r147, %r1, 7;
	mad.lo.s32 	%r148, %r114, %r323, %r147;
	add.s32 	%r324, %r148, %r36;
	mad.lo.s32 	%r149, %r114, %r30, %r147;
	add.s32 	%r320, %r149, %r36;
	mad.lo.s32 	%r150, %r114, %r32, %r147;
	add.s32 	%r317, %r150, %r36;
	mad.lo.s32 	%r151, %r114, %r314, %r147;
	add.s32 	%r315, %r151, %r36;
	mov.b32 	%r327, 0;
	mov.u32 	%r316, %r32;
	mov.u32 	%r319, %r30;
	mov.u32 	%r322, %r11;
$L__BB0_4:
	.pragma "nounroll";
	setp.gt.u32 	%p3, %r313, 127;
	@%p3 bra 	$L__BB0_8;
	setp.ge.s32 	%p4, %r37, %r113;
	setp.ge.s32 	%p5, %r314, %r111;
	or.pred  	%p6, %p5, %p4;
	@%p6 bra 	$L__BB0_7;
	mul.wide.s32 	%rd15, %r315, 4;
	add.s64 	%rd16, %rd1, %rd15;
	ld.global.nc.f32 	%f197, [%rd16];
	add.s32 	%r154, %r322, %r31;
	st.shared.f32 	[%r154], %f197;
	bra.uni 	$L__BB0_8;
$L__BB0_7:
	add.s32 	%r152, %r322, %r31;
	mov.b32 	%r153, 0;
	st.shared.u32 	[%r152], %r153;
$L__BB0_8:
	setp.gt.u32 	%p7, %r325, 127;
	@%p7 bra 	$L__BB0_12;
	setp.lt.s32 	%p8, %r37, %r113;
	setp.lt.s32 	%p9, %r323, %r111;
	and.pred  	%p10, %p9, %p8;
	@%p10 bra 	$L__BB0_11;
	shr.u32 	%r155, %r6, 3;
	shr.u32 	%r156, %r1, 3;
	add.s32 	%r157, %r155, %r156;
	shl.b32 	%r158, %r157, 5;
	add.s32 	%r159, %r322, %r158;
	mov.b32 	%r160, 0;
	st.shared.u32 	[%r159], %r160;
	bra.uni 	$L__BB0_12;
$L__BB0_11:
	mul.wide.s32 	%rd17, %r324, 4;
	add.s64 	%rd18, %rd1, %rd17;
	ld.global.nc.f32 	%f198, [%rd18];
	shr.u32 	%r161, %r6, 3;
	shr.u32 	%r162, %r1, 3;
	add.s32 	%r163, %r161, %r162;
	shl.b32 	%r164, %r163, 5;
	add.s32 	%r165, %r322, %r164;
	st.shared.f32 	[%r165], %f198;
$L__BB0_12:
	setp.gt.u32 	%p11, %r321, 127;
	@%p11 bra 	$L__BB0_16;
	setp.lt.s32 	%p12, %r37, %r113;
	setp.lt.s32 	%p13, %r319, %r111;
	and.pred  	%p14, %p13, %p12;
	@%p14 bra 	$L__BB0_15;
	shl.b32 	%r166, %r6, 3;
	and.b32  	%r167, %r166, -64;
	add.s32 	%r168, %r167, %r31;
	add.s32 	%r169, %r322, %r168;
	mov.b32 	%r170, 0;
	st.shared.u32 	[%r169], %r170;
	bra.uni 	$L__BB0_16;
$L__BB0_15:
	mul.wide.s32 	%rd19, %r320, 4;
	add.s64 	%rd20, %rd1, %rd19;
	ld.global.nc.f32 	%f199, [%rd20];
	shl.b32 	%r171, %r6, 3;
	and.b32  	%r172, %r171, -64;
	add.s32 	%r173, %r172, %r31;
	add.s32 	%r174, %r322, %r173;
	st.shared.f32 	[%r174], %f199;
$L__BB0_16:
	setp.gt.u32 	%p15, %r318, 127;
	@%p15 bra 	$L__BB0_20;
	setp.lt.s32 	%p16, %r37, %r113;
	setp.lt.s32 	%p17, %r316, %r111;
	and.pred  	%p18, %p17, %p16;
	@%p18 bra 	$L__BB0_19;
	shr.u32 	%r175, %r6, 3;
	mad.lo.s32 	%r176, %r175, 96, %r31;
	add.s32 	%r177, %r322, %r176;
	mov.b32 	%r178, 0;
	st.shared.u32 	[%r177], %r178;
	bra.uni 	$L__BB0_20;
$L__BB0_19:
	mul.wide.s32 	%rd21, %r317, 4;
	add.s64 	%rd22, %rd1, %rd21;
	ld.global.nc.f32 	%f200, [%rd22];
	shr.u32 	%r179, %r6, 3;
	mad.lo.s32 	%r180, %r179, 96, %r31;
	add.s32 	%r181, %r322, %r180;
	st.shared.f32 	[%r181], %f200;
$L__BB0_20:
	shr.u32 	%r182, %r6, 3;
	shl.b32 	%r183, %r182, 2;
	add.s32 	%r327, %r327, %r183;
	add.s32 	%r325, %r325, %r183;
	add.s32 	%r324, %r324, %r29;
	add.s32 	%r323, %r323, %r183;
	shl.b32 	%r184, %r182, 7;
	add.s32 	%r322, %r322, %r184;
	add.s32 	%r321, %r321, %r183;
	add.s32 	%r320, %r320, %r29;
	add.s32 	%r319, %r319, %r183;
	add.s32 	%r318, %r318, %r183;
	add.s32 	%r317, %r317, %r29;
	add.s32 	%r316, %r316, %r183;
	add.s32 	%r315, %r315, %r29;
	add.s32 	%r314, %r314, %r183;
	add.s32 	%r313, %r313, %r183;
	add.s32 	%r312, %r312, 4;
	setp.ne.s32 	%p19, %r312, 0;
	@%p19 bra 	$L__BB0_4;
$L__BB0_21:
	setp.eq.s32 	%p20, %r14, 0;
	@%p20 bra 	$L__BB0_36;
	shr.u32 	%r185, %r1, 3;
	add.s32 	%r80, %r327, %r185;
	setp.gt.u32 	%p21, %r80, 127;
	@%p21 bra 	$L__BB0_26;
	setp.lt.s32 	%p22, %r37, %r113;
	add.s32 	%r81, %r80, %r2;
	setp.lt.s32 	%p23, %r81, %r111;
	and.pred  	%p24, %p23, %p22;
	@%p24 bra 	$L__BB0_25;
	shl.b32 	%r186, %r80, 5;
	add.s32 	%r187, %r11, %r186;
	mov.b32 	%r188, 0;
	st.shared.u32 	[%r187], %r188;
	bra.uni 	$L__BB0_26;
$L__BB0_25:
	mad.lo.s32 	%r189, %r81, %r114, %r37;
	mul.wide.s32 	%rd23, %r189, 4;
	add.s64 	%rd24, %rd1, %rd23;
	ld.global.nc.f32 	%f201, [%rd24];
	shl.b32 	%r190, %r80, 5;
	add.s32 	%r191, %r11, %r190;
	st.shared.f32 	[%r191], %f201;
$L__BB0_26:
	setp.eq.s32 	%p25, %r14, 1;
	@%p25 bra 	$L__BB0_36;
	shr.u32 	%r192, %r6, 3;
	add.s32 	%r82, %r80, %r192;
	setp.gt.u32 	%p26, %r82, 127;
	@%p26 bra 	$L__BB0_31;
	setp.lt.s32 	%p27, %r37, %r113;
	add.s32 	%r83, %r82, %r2;
	setp.lt.s32 	%p28, %r83, %r111;
	and.pred  	%p29, %p28, %p27;
	@%p29 bra 	$L__BB0_30;
	shl.b32 	%r193, %r82, 5;
	add.s32 	%r194, %r11, %r193;
	mov.b32 	%r195, 0;
	st.shared.u32 	[%r194], %r195;
	bra.uni 	$L__BB0_31;
$L__BB0_30:
	mad.lo.s32 	%r196, %r83, %r114, %r37;
	mul.wide.s32 	%rd25, %r196, 4;
	add.s64 	%rd26, %rd1, %rd25;
	ld.global.nc.f32 	%f202, [%rd26];
	shl.b32 	%r197, %r82, 5;
	add.s32 	%r198, %r11, %r197;
	st.shared.f32 	[%r198], %f202;
$L__BB0_31:
	setp.eq.s32 	%p30, %r14, 2;
	@%p30 bra 	$L__BB0_36;
	shr.u32 	%r199, %r6, 3;
	add.s32 	%r84, %r82, %r199;
	setp.gt.u32 	%p31, %r84, 127;
	@%p31 bra 	$L__BB0_36;
	setp.lt.s32 	%p32, %r37, %r113;
	add.s32 	%r85, %r84, %r2;
	setp.lt.s32 	%p33, %r85, %r111;
	and.pred  	%p34, %p33, %p32;
	@%p34 bra 	$L__BB0_35;
	shl.b32 	%r200, %r84, 5;
	add.s32 	%r201, %r11, %r200;
	mov.b32 	%r202, 0;
	st.shared.u32 	[%r201], %r202;
	bra.uni 	$L__BB0_36;
$L__BB0_35:
	mad.lo.s32 	%r203, %r85, %r114, %r37;
	mul.wide.s32 	%rd27, %r203, 4;
	add.s64 	%rd28, %rd1, %rd27;
	ld.global.nc.f32 	%f203, [%rd28];
	shl.b32 	%r204, %r84, 5;
	add.s32 	%r205, %r11, %r204;
	st.shared.f32 	[%r205], %f203;
$L__BB0_36:
	setp.gt.u32 	%p35, %r1, 1023;
	@%p35 bra 	$L__BB0_40;
	setp.ge.s32 	%p36, %r12, %r112;
	shr.u32 	%r207, %r1, 7;
	add.s32 	%r86, %r207, %r36;
	setp.ge.s32 	%p37, %r86, %r113;
	or.pred  	%p38, %p37, %p36;
	@%p38 bra 	$L__BB0_39;
	mad.lo.s32 	%r209, %r86, %r115, %r12;
	mul.wide.s32 	%rd29, %r209, 4;
	add.s64 	%rd30, %rd2, %rd29;
	ld.global.nc.f32 	%f204, [%rd30];
	st.shared.f32 	[%r15], %f204;
	bra.uni 	$L__BB0_40;
$L__BB0_39:
	mov.b32 	%r208, 0;
	st.shared.u32 	[%r15], %r208;
$L__BB0_40:
	setp.gt.u32 	%p39, %r6, 1023;
	@%p39 bra 	$L__BB0_76;
	setp.gt.u32 	%p40, %r16, 7;
	@%p40 bra 	$L__BB0_45;
	setp.lt.s32 	%p41, %r12, %r112;
	add.s32 	%r87, %r16, %r36;
	setp.lt.s32 	%p42, %r87, %r113;
	and.pred  	%p43, %p42, %p41;
	@%p43 bra 	$L__BB0_44;
	mov.b32 	%r211, 0;
	st.shared.u32 	[%r17], %r211;
	bra.uni 	$L__BB0_45;
$L__BB0_44:
	mad.lo.s32 	%r212, %r87, %r115, %r12;
	mul.wide.s32 	%rd31, %r212, 4;
	add.s64 	%rd32, %rd2, %rd31;
	ld.global.nc.f32 	%f205, [%rd32];
	st.shared.f32 	[%r17], %f205;
$L__BB0_45:
	setp.gt.u32 	%p44, %r6, 511;
	@%p44 bra 	$L__BB0_76;
	setp.gt.u32 	%p45, %r18, 7;
	@%p45 bra 	$L__BB0_50;
	setp.lt.s32 	%p46, %r12, %r112;
	add.s32 	%r88, %r18, %r36;
	setp.lt.s32 	%p47, %r88, %r113;
	and.pred  	%p48, %p47, %p46;
	@%p48 bra 	$L__BB0_49;
	mov.b32 	%r214, 0;
	st.shared.u32 	[%r19], %r214;
	bra.uni 	$L__BB0_50;
$L__BB0_49:
	mad.lo.s32 	%r215, %r88, %r115, %r12;
	mul.wide.s32 	%rd33, %r215, 4;
	add.s64 	%rd34, %rd2, %rd33;
	ld.global.nc.f32 	%f206, [%rd34];
	st.shared.f32 	[%r19], %f206;
$L__BB0_50:
	setp.gt.u32 	%p49, %r6, 383;
	@%p49 bra 	$L__BB0_76;
	setp.gt.u32 	%p50, %r20, 7;
	@%p50 bra 	$L__BB0_55;
	setp.lt.s32 	%p51, %r12, %r112;
	add.s32 	%r89, %r20, %r36;
	setp.lt.s32 	%p52, %r89, %r113;
	and.pred  	%p53, %p52, %p51;
	@%p53 bra 	$L__BB0_54;
	mov.b32 	%r217, 0;
	st.shared.u32 	[%r21], %r217;
	bra.uni 	$L__BB0_55;
$L__BB0_54:
	mad.lo.s32 	%r218, %r89, %r115, %r12;
	mul.wide.s32 	%rd35, %r218, 4;
	add.s64 	%rd36, %rd2, %rd35;
	ld.global.nc.f32 	%f207, [%rd36];
	st.shared.f32 	[%r21], %f207;
$L__BB0_55:
	setp.gt.u32 	%p54, %r6, 255;
	@%p54 bra 	$L__BB0_76;
	setp.gt.u32 	%p55, %r22, 7;
	@%p55 bra 	$L__BB0_60;
	setp.lt.s32 	%p56, %r12, %r112;
	add.s32 	%r90, %r22, %r36;
	setp.lt.s32 	%p57, %r90, %r113;
	and.pred  	%p58, %p57, %p56;
	@%p58 bra 	$L__BB0_59;
	mov.b32 	%r220, 0;
	st.shared.u32 	[%r23], %r220;
	bra.uni 	$L__BB0_60;
$L__BB0_59:
	mad.lo.s32 	%r221, %r90, %r115, %r12;
	mul.wide.s32 	%rd37, %r221, 4;
	add.s64 	%rd38, %rd2, %rd37;
	ld.global.nc.f32 	%f208, [%rd38];
	st.shared.f32 	[%r23], %f208;
$L__BB0_60:
	setp.gt.u32 	%p59, %r24, 7;
	@%p59 bra 	$L__BB0_64;
	setp.lt.s32 	%p60, %r12, %r112;
	add.s32 	%r91, %r24, %r36;
	setp.lt.s32 	%p61, %r91, %r113;
	and.pred  	%p62, %p61, %p60;
	@%p62 bra 	$L__BB0_63;
	mov.b32 	%r223, 0;
	st.shared.u32 	[%r25], %r223;
	bra.uni 	$L__BB0_64;
$L__BB0_63:
	mad.lo.s32 	%r224, %r91, %r115, %r12;
	mul.wide.s32 	%rd39, %r224, 4;
	add.s64 	%rd40, %rd2, %rd39;
	ld.global.nc.f32 	%f209, [%rd40];
	st.shared.f32 	[%r25], %f209;
$L__BB0_64:
	setp.gt.u32 	%p63, %r26, 7;
	@%p63 bra 	$L__BB0_68;
	setp.lt.s32 	%p64, %r12, %r112;
	add.s32 	%r92, %r26, %r36;
	setp.lt.s32 	%p65, %r92, %r113;
	and.pred  	%p66, %p65, %p64;
	@%p66 bra 	$L__BB0_67;
	mov.b32 	%r226, 0;
	st.shared.u32 	[%r27], %r226;
	bra.uni 	$L__BB0_68;
$L__BB0_67:
	mad.lo.s32 	%r227, %r92, %r115, %r12;
	mul.wide.s32 	%rd41, %r227, 4;
	add.s64 	%rd42, %rd2, %rd41;
	ld.global.nc.f32 	%f210, [%rd42];
	st.shared.f32 	[%r27], %f210;
$L__BB0_68:
	shr.u32 	%r228, %r6, 7;
	add.s32 	%r229, %r26, %r228;
	setp.gt.u32 	%p67, %r229, 7;
	@%p67 bra 	$L__BB0_72;
	setp.lt.s32 	%p68, %r12, %r112;
	shr.u32 	%r231, %r6, 7;
	add.s32 	%r232, %r26, %r231;
	add.s32 	%r93, %r232, %r36;
	setp.lt.s32 	%p69, %r93, %r113;
	and.pred  	%p70, %p69, %p68;
	@%p70 bra 	$L__BB0_71;
	mov.b32 	%r233, 0;
	st.shared.u32 	[%r28], %r233;
	bra.uni 	$L__BB0_72;
$L__BB0_71:
	mad.lo.s32 	%r234, %r93, %r115, %r12;
	mul.wide.s32 	%rd43, %r234, 4;
	add.s64 	%rd44, %rd2, %rd43;
	ld.global.nc.f32 	%f211, [%rd44];
	st.shared.f32 	[%r28], %f211;
$L__BB0_72:
	setp.gt.u32 	%p71, %r6, 127;
	or.pred  	%p73, %p71, %p35;
	@%p73 bra 	$L__BB0_76;
	setp.lt.s32 	%p74, %r12, %r112;
	shr.u32 	%r236, %r1, 7;
	add.s32 	%r94, %r236, %r36;
	setp.lt.s32 	%p75, %r94, %r113;
	and.pred  	%p76, %p75, %p74;
	@%p76 bra 	$L__BB0_75;
	mov.b32 	%r237, 0;
	st.shared.u32 	[%r15], %r237;
	bra.uni 	$L__BB0_76;
$L__BB0_75:
	mad.lo.s32 	%r238, %r94, %r115, %r12;
	mul.wide.s32 	%rd45, %r238, 4;
	add.s64 	%rd46, %rd2, %rd45;
	ld.global.nc.f32 	%f212, [%rd46];
	st.shared.f32 	[%r15], %f212;
$L__BB0_76:
	bar.sync 	0;
	shl.b32 	%r239, %r4, 5;
	mov.u32 	%r240, _ZZ23sgemm_register_blockingE2As;
	add.s32 	%r241, %r240, %r239;
	ld.shared.f32 	%f213, [%r241];
	ld.shared.f32 	%f214, [%r241+32];
	ld.shared.f32 	%f215, [%r241+64];
	ld.shared.f32 	%f216, [%r241+96];
	ld.shared.f32 	%f217, [%r241+128];
	ld.shared.f32 	%f218, [%r241+160];
	ld.shared.f32 	%f219, [%r241+192];
	ld.shared.f32 	%f220, [%r241+224];
	shl.b32 	%r242, %r5, 2;
	mov.u32 	%r243, _ZZ23sgemm_register_blockingE2Bs;
	add.s32 	%r244, %r243, %r242;
	ld.shared.f32 	%f221, [%r244];
	ld.shared.f32 	%f222, [%r244+4];
	ld.shared.f32 	%f223, [%r244+8];
	ld.shared.f32 	%f224, [%r244+12];
	ld.shared.f32 	%f225, [%r244+16];
	ld.shared.f32 	%f226, [%r244+20];
	ld.shared.f32 	%f227, [%r244+24];
	ld.shared.f32 	%f228, [%r244+28];
	fma.rn.f32 	%f229, %f213, %f221, %f1092;
	fma.rn.f32 	%f230, %f213, %f222, %f1091;
	fma.rn.f32 	%f231, %f213, %f223, %f1090;
	fma.rn.f32 	%f232, %f213, %f224, %f1089;
	fma.rn.f32 	%f233, %f213, %f225, %f1088;
	fma.rn.f32 	%f234, %f213, %f226, %f1087;
	fma.rn.f32 	%f235, %f213, %f227, %f1086;
	fma.rn.f32 	%f236, %f213, %f228, %f1085;
	fma.rn.f32 	%f237, %f214, %f221, %f1084;
	fma.rn.f32 	%f238, %f214, %f222, %f1083;
	fma.rn.f32 	%f239, %f214, %f223, %f1082;
	fma.rn.f32 	%f240, %f214, %f224, %f1081;
	fma.rn.f32 	%f241, %f214, %f225, %f1080;
	fma.rn.f32 	%f242, %f214, %f226, %f1079;
	fma.rn.f32 	%f243, %f214, %f227, %f1078;
	fma.rn.f32 	%f244, %f214, %f228, %f1077;
	fma.rn.f32 	%f245, %f215, %f221, %f1076;
	fma.rn.f32 	%f246, %f215, %f222, %f1075;
	fma.rn.f32 	%f247, %f215, %f223, %f1074;
	fma.rn.f32 	%f248, %f215, %f224, %f1073;
	fma.rn.f32 	%f249, %f215, %f225, %f1072;
	fma.rn.f32 	%f250, %f215, %f226, %f1071;
	fma.rn.f32 	%f251, %f215, %f227, %f1070;
	fma.rn.f32 	%f252, %f215, %f228, %f1069;
	fma.rn.f32 	%f253, %f216, %f221, %f1068;
	fma.rn.f32 	%f254, %f216, %f222, %f1067;
	fma.rn.f32 	%f255, %f216, %f223, %f1066;
	fma.rn.f32 	%f256, %f216, %f224, %f1065;
	fma.rn.f32 	%f257, %f216, %f225, %f1064;
	fma.rn.f32 	%f258, %f216, %f226, %f1063;
	fma.rn.f32 	%f259, %f216, %f227, %f1062;
	fma.rn.f32 	%f260, %f216, %f228, %f1061;
	fma.rn.f32 	%f261, %f217, %f221, %f1060;
	fma.rn.f32 	%f262, %f217, %f222, %f1059;
	fma.rn.f32 	%f263, %f217, %f223, %f1058;
	fma.rn.f32 	%f264, %f217, %f224, %f1057;
	fma.rn.f32 	%f265, %f217, %f225, %f1056;
	fma.rn.f32 	%f266, %f217, %f226, %f1055;
	fma.rn.f32 	%f267, %f217, %f227, %f1054;
	fma.rn.f32 	%f268, %f217, %f228, %f1053;
	fma.rn.f32 	%f269, %f218, %f221, %f1052;
	fma.rn.f32 	%f270, %f218, %f222, %f1051;
	fma.rn.f32 	%f271, %f218, %f223, %f1050;
	fma.rn.f32 	%f272, %f218, %f224, %f1049;
	fma.rn.f32 	%f273, %f218, %f225, %f1048;
	fma.rn.f32 	%f274, %f218, %f226, %f1047;
	fma.rn.f32 	%f275, %f218, %f227, %f1046;
	fma.rn.f32 	%f276, %f218, %f228, %f1045;
	fma.rn.f32 	%f277, %f219, %f221, %f1093;
	fma.rn.f32 	%f278, %f219, %f222, %f1094;
	fma.rn.f32 	%f279, %f219, %f223, %f1095;
	fma.rn.f32 	%f280, %f219, %f224, %f1096;
	fma.rn.f32 	%f281, %f219, %f225, %f1097;
	fma.rn.f32 	%f282, %f219, %f226, %f1098;
	fma.rn.f32 	%f283, %f219, %f227, %f1099;
	fma.rn.f32 	%f284, %f219, %f228, %f1100;
	fma.rn.f32 	%f285, %f220, %f221, %f1101;
	fma.rn.f32 	%f286, %f220, %f222, %f1102;
	fma.rn.f32 	%f287, %f220, %f223, %f1103;
	fma.rn.f32 	%f288, %f220, %f224, %f1104;
	fma.rn.f32 	%f289, %f220, %f225, %f1105;
	fma.rn.f32 	%f290, %f220, %f226, %f1106;
	fma.rn.f32 	%f291, %f220, %f227, %f1107;
	fma.rn.f32 	%f292, %f220, %f228, %f1108;
	ld.shared.f32 	%f293, [%r241+4];
	ld.shared.f32 	%f294, [%r241+36];
	ld.shared.f32 	%f295, [%r241+68];
	ld.shared.f32 	%f296, [%r241+100];
	ld.shared.f32 	%f297, [%r241+132];
	ld.shared.f32 	%f298, [%r241+164];
	ld.shared.f32 	%f299, [%r241+196];
	ld.shared.f32 	%f300, [%r241+228];
	ld.shared.f32 	%f301, [%r244+512];
	ld.shared.f32 	%f302, [%r244+516];
	ld.shared.f32 	%f303, [%r244+520];
	ld.shared.f32 	%f304, [%r244+524];
	ld.shared.f32 	%f305, [%r244+528];
	ld.shared.f32 	%f306, [%r244+532];
	ld.shared.f32 	%f307, [%r244+536];
	ld.shared.f32 	%f308, [%r244+540];
	fma.rn.f32 	%f309, %f293, %f301, %f229;
	fma.rn.f32 	%f310, %f293, %f302, %f230;
	fma.rn.f32 	%f311, %f293, %f303, %f231;
	fma.rn.f32 	%f312, %f293, %f304, %f232;
	fma.rn.f32 	%f313, %f293, %f305, %f233;
	fma.rn.f32 	%f314, %f293, %f306, %f234;
	fma.rn.f32 	%f315, %f293, %f307, %f235;
	fma.rn.f32 	%f316, %f293, %f308, %f236;
	fma.rn.f32 	%f317, %f294, %f301, %f237;
	fma.rn.f32 	%f318, %f294, %f302, %f238;
	fma.rn.f32 	%f319, %f294, %f303, %f239;
	fma.rn.f32 	%f320, %f294, %f304, %f240;
	fma.rn.f32 	%f321, %f294, %f305, %f241;
	fma.rn.f32 	%f322, %f294, %f306, %f242;
	fma.rn.f32 	%f323, %f294, %f307, %f243;
	fma.rn.f32 	%f324, %f294, %f308, %f244;
	fma.rn.f32 	%f325, %f295, %f301, %f245;
	fma.rn.f32 	%f326, %f295, %f302, %f246;
	fma.rn.f32 	%f327, %f295, %f303, %f247;
	fma.rn.f32 	%f328, %f295, %f304, %f248;
	fma.rn.f32 	%f329, %f295, %f305, %f249;
	fma.rn.f32 	%f330, %f295, %f306, %f250;
	fma.rn.f32 	%f331, %f295, %f307, %f251;
	fma.rn.f32 	%f332, %f295, %f308, %f252;
	fma.rn.f32 	%f333, %f296, %f301, %f253;
	fma.rn.f32 	%f334, %f296, %f302, %f254;
	fma.rn.f32 	%f335, %f296, %f303, %f255;
	fma.rn.f32 	%f336, %f296, %f304, %f256;
	fma.rn.f32 	%f337, %f296, %f305, %f257;
	fma.rn.f32 	%f338, %f296, %f306, %f258;
	fma.rn.f32 	%f339, %f296, %f307, %f259;
	fma.rn.f32 	%f340, %f296, %f308, %f260;
	fma.rn.f32 	%f341, %f297, %f301, %f261;
	fma.rn.f32 	%f342, %f297, %f302, %f262;
	fma.rn.f32 	%f343, %f297, %f303, %f263;
	fma.rn.f32 	%f344, %f297, %f304, %f264;
	fma.rn.f32 	%f345, %f297, %f305, %f265;
	fma.rn.f32 	%f346, %f297, %f306, %f266;
	fma.rn.f32 	%f347, %f297, %f307, %f267;
	fma.rn.f32 	%f348, %f297, %f308, %f268;
	fma.rn.f32 	%f349, %f298, %f301, %f269;
	fma.rn.f32 	%f350, %f298, %f302, %f270;
	fma.rn.f32 	%f351, %f298, %f303, %f271;
	fma.rn.f32 	%f352, %f298, %f304, %f272;
	fma.rn.f32 	%f353, %f298, %f305, %f273;
	fma.rn.f32 	%f354, %f298, %f306, %f274;
	fma.rn.f32 	%f355, %f298, %f307, %f275;
	fma.rn.f32 	%f356, %f298, %f308, %f276;
	fma.rn.f32 	%f357, %f299, %f301, %f277;
	fma.rn.f32 	%f358, %f299, %f302, %f278;
	fma.rn.f32 	%f359, %f299, %f303, %f279;
	fma.rn.f32 	%f360, %f299, %f304, %f280;
	fma.rn.f32 	%f361, %f299, %f305, %f281;
	fma.rn.f32 	%f362, %f299, %f306, %f282;
	fma.rn.f32 	%f363, %f299, %f307, %f283;
	fma.rn.f32 	%f364, %f299, %f308, %f284;
	fma.rn.f32 	%f365, %f300, %f301, %f285;
	fma.rn.f32 	%f366, %f300, %f302, %f286;
	fma.rn.f32 	%f367, %f300, %f303, %f287;
	fma.rn.f32 	%f368, %f300, %f304, %f288;
	fma.rn.f32 	%f369, %f300, %f305, %f289;
	fma.rn.f32 	%f370, %f300, %f306, %f290;
	fma.rn.f32 	%f371, %f300, %f307, %f291;
	fma.rn.f32 	%f372, %f300, %f308, %f292;
	ld.shared.f32 	%f373, [%r241+8];
	ld.shared.f32 	%f374, [%r241+40];
	ld.shared.f32 	%f375, [%r241+72];
	ld.shared.f32 	%f376, [%r241+104];
	ld.shared.f32 	%f377, [%r241+136];
	ld.shared.f32 	%f378, [%r241+168];
	ld.shared.f32 	%f379, [%r241+200];
	ld.shared.f32 	%f380, [%r241+232];
	ld.shared.f32 	%f381, [%r244+1024];
	ld.shared.f32 	%f382, [%r244+1028];
	ld.shared.f32 	%f383, [%r244+1032];
	ld.shared.f32 	%f384, [%r244+1036];
	ld.shared.f32 	%f385, [%r244+1040];
	ld.shared.f32 	%f386, [%r244+1044];
	ld.shared.f32 	%f387, [%r244+1048];
	ld.shared.f32 	%f388, [%r244+1052];
	fma.rn.f32 	%f389, %f373, %f381, %f309;
	fma.rn.f32 	%f390, %f373, %f382, %f310;
	fma.rn.f32 	%f391, %f373, %f383, %f311;
	fma.rn.f32 	%f392, %f373, %f384, %f312;
	fma.rn.f32 	%f393, %f373, %f385, %f313;
	fma.rn.f32 	%f394, %f373, %f386, %f314;
	fma.rn.f32 	%f395, %f373, %f387, %f315;
	fma.rn.f32 	%f396, %f373, %f388, %f316;
	fma.rn.f32 	%f397, %f374, %f381, %f317;
	fma.rn.f32 	%f398, %f374, %f382, %f318;
	fma.rn.f32 	%f399, %f374, %f383, %f319;
	fma.rn.f32 	%f400, %f374, %f384, %f320;
	fma.rn.f32 	%f401, %f374, %f385, %f321;
	fma.rn.f32 	%f402, %f374, %f386, %f322;
	fma.rn.f32 	%f403, %f374, %f387, %f323;
	fma.rn.f32 	%f404, %f374, %f388, %f324;
	fma.rn.f32 	%f405, %f375, %f381, %f325;
	fma.rn.f32 	%f406, %f375, %f382, %f326;
	fma.rn.f32 	%f407, %f375, %f383, %f327;
	fma.rn.f32 	%f408, %f375, %f384, %f328;
	fma.rn.f32 	%f409, %f375, %f385, %f329;
	fma.rn.f32 	%f410, %f375, %f386, %f330;
	fma.rn.f32 	%f411, %f375, %f387, %f331;
	fma.rn.f32 	%f412, %f375, %f388, %f332;
	fma.rn.f32 	%f413, %f376, %f381, %f333;
	fma.rn.f32 	%f414, %f376, %f382, %f334;
	fma.rn.f32 	%f415, %f376, %f383, %f335;
	fma.rn.f32 	%f416, %f376, %f384, %f336;
	fma.rn.f32 	%f417, %f376, %f385, %f337;
	fma.rn.f32 	%f418, %f376, %f386, %f338;
	fma.rn.f32 	%f419, %f376, %f387, %f339;
	fma.rn.f32 	%f420, %f376, %f388, %f340;
	fma.rn.f32 	%f421, %f377, %f381, %f341;
	fma.rn.f32 	%f422, %f377, %f382, %f342;
	fma.rn.f32 	%f423, %f377, %f383, %f343;
	fma.rn.f32 	%f424, %f377, %f384, %f344;
	fma.rn.f32 	%f425, %f377, %f385, %f345;
	fma.rn.f32 	%f426, %f377, %f386, %f346;
	fma.rn.f32 	%f427, %f377, %f387, %f347;
	fma.rn.f32 	%f428, %f377, %f388, %f348;
	fma.rn.f32 	%f429, %f378, %f381, %f349;
	fma.rn.f32 	%f430, %f378, %f382, %f350;
	fma.rn.f32 	%f431, %f378, %f383, %f351;
	fma.rn.f32 	%f432, %f378, %f384, %f352;
	fma.rn.f32 	%f433, %f378, %f385, %f353;
	fma.rn.f32 	%f434, %f378, %f386, %f354;
	fma.rn.f32 	%f435, %f378, %f387, %f355;
	fma.rn.f32 	%f436, %f378, %f388, %f356;
	fma.rn.f32 	%f437, %f379, %f381, %f357;
	fma.rn.f32 	%f438, %f379, %f382, %f358;
	fma.rn.f32 	%f439, %f379, %f383, %f359;
	fma.rn.f32 	%f440, %f379, %f384, %f360;
	fma.rn.f32 	%f441, %f379, %f385, %f361;
	fma.rn.f32 	%f442, %f379, %f386, %f362;
	fma.rn.f32 	%f443, %f379, %f387, %f363;
	fma.rn.f32 	%f444, %f379, %f388, %f364;
	fma.rn.f32 	%f445, %f380, %f381, %f365;
	fma.rn.f32 	%f446, %f380, %f382, %f366;
	fma.rn.f32 	%f447, %f380, %f383, %f367;
	fma.rn.f32 	%f448, %f380, %f384, %f368;
	fma.rn.f32 	%f449, %f380, %f385, %f369;
	fma.rn.f32 	%f450, %f380, %f386, %f370;
	fma.rn.f32 	%f451, %f380, %f387, %f371;
	fma.rn.f32 	%f452, %f380, %f388, %f372;
	ld.shared.f32 	%f453, [%r241+12];
	ld.shared.f32 	%f454, [%r241+44];
	ld.shared.f32 	%f455, [%r241+76];
	ld.shared.f32 	%f456, [%r241+108];
	ld.shared.f32 	%f457, [%r241+140];
	ld.shared.f32 	%f458, [%r241+172];
	ld.shared.f32 	%f459, [%r241+204];
	ld.shared.f32 	%f460, [%r241+236];
	ld.shared.f32 	%f461, [%r244+1536];
	ld.shared.f32 	%f462, [%r244+1540];
	ld.shared.f32 	%f463, [%r244+1544];
	ld.shared.f32 	%f464, [%r244+1548];
	ld.shared.f32 	%f465, [%r244+1552];
	ld.shared.f32 	%f466, [%r244+1556];
	ld.shared.f32 	%f467, [%r244+1560];
	ld.shared.f32 	%f468, [%r244+1564];
	fma.rn.f32 	%f469, %f453, %f461, %f389;
	fma.rn.f32 	%f470, %f453, %f462, %f390;
	fma.rn.f32 	%f471, %f453, %f463, %f391;
	fma.rn.f32 	%f472, %f453, %f464, %f392;
	fma.rn.f32 	%f473, %f453, %f465, %f393;
	fma.rn.f32 	%f474, %f453, %f466, %f394;
	fma.rn.f32 	%f475, %f453, %f467, %f395;
	fma.rn.f32 	%f476, %f453, %f468, %f396;
	fma.rn.f32 	%f477, %f454, %f461, %f397;
	fma.rn.f32 	%f478, %f454, %f462, %f398;
	fma.rn.f32 	%f479, %f454, %f463, %f399;
	fma.rn.f32 	%f480, %f454, %f464, %f400;
	fma.rn.f32 	%f481, %f454, %f465, %f401;
	fma.rn.f32 	%f482, %f454, %f466, %f402;
	fma.rn.f32 	%f483, %f454, %f467, %f403;
	fma.rn.f32 	%f484, %f454, %f468, %f404;
	fma.rn.f32 	%f485, %f455, %f461, %f405;
	fma.rn.f32 	%f486, %f455, %f462, %f406;
	fma.rn.f32 	%f487, %f455, %f463, %f407;
	fma.rn.f32 	%f488, %f455, %f464, %f408;
	fma.rn.f32 	%f489, %f455, %f465, %f409;
	fma.rn.f32 	%f490, %f455, %f466, %f410;
	fma.rn.f32 	%f491, %f455, %f467, %f411;
	fma.rn.f32 	%f492, %f455, %f468, %f412;
	fma.rn.f32 	%f493, %f456, %f461, %f413;
	fma.rn.f32 	%f494, %f456, %f462, %f414;
	fma.rn.f32 	%f495, %f456, %f463, %f415;
	fma.rn.f32 	%f496, %f456, %f464, %f416;
	fma.rn.f32 	%f497, %f456, %f465, %f417;
	fma.rn.f32 	%f498, %f456, %f466, %f418;
	fma.rn.f32 	%f499, %f456, %f467, %f419;
	fma.rn.f32 	%f500, %f456, %f468, %f420;
	fma.rn.f32 	%f501, %f457, %f461, %f421;
	fma.rn.f32 	%f502, %f457, %f462, %f422;
	fma.rn.f32 	%f503, %f457, %f463, %f423;
	fma.rn.f32 	%f504, %f457, %f464, %f424;
	fma.rn.f32 	%f505, %f457, %f465, %f425;
	fma.rn.f32 	%f506, %f457, %f466, %f426;
	fma.rn.f32 	%f507, %f457, %f467, %f427;
	fma.rn.f32 	%f508, %f457, %f468, %f428;
	fma.rn.f32 	%f509, %f458, %f461, %f429;
	fma.rn.f32 	%f510, %f458, %f462, %f430;
	fma.rn.f32 	%f511, %f458, %f463, %f431;
	fma.rn.f32 	%f512, %f458, %f464, %f432;
	fma.rn.f32 	%f513, %f458, %f465, %f433;
	fma.rn.f32 	%f514, %f458, %f466, %f434;
	fma.rn.f32 	%f515, %f458, %f467, %f435;
	fma.rn.f32 	%f516, %f458, %f468, %f436;
	fma.rn.f32 	%f517, %f459, %f461, %f437;
	fma.rn.f32 	%f518, %f459, %f462, %f438;
	fma.rn.f32 	%f519, %f459, %f463, %f439;
	fma.rn.f32 	%f520, %f459, %f464, %f440;
	fma.rn.f32 	%f521, %f459, %f465, %f441;
	fma.rn.f32 	%f522, %f459, %f466, %f442;
	fma.rn.f32 	%f523, %f459, %f467, %f443;
	fma.rn.f32 	%f524, %f459, %f468, %f444;
	fma.rn.f32 	%f525, %f460, %f461, %f445;
	fma.rn.f32 	%f526, %f460, %f462, %f446;
	fma.rn.f32 	%f527, %f460, %f463, %f447;
	fma.rn.f32 	%f528, %f460, %f464, %f448;
	fma.rn.f32 	%f529, %f460, %f465, %f449;
	fma.rn.f32 	%f530, %f460, %f466, %f450;
	fma.rn.f32 	%f531, %f460, %f467, %f451;
	fma.rn.f32 	%f532, %f460, %f468, %f452;
	ld.shared.f32 	%f533, [%r241+16];
	ld.shared.f32 	%f534, [%r241+48];
	ld.shared.f32 	%f535, [%r241+80];
	ld.shared.f32 	%f536, [%r241+112];
	ld.shared.f32 	%f537, [%r241+144];
	ld.shared.f32 	%f538, [%r241+176];
	ld.shared.f32 	%f539, [%r241+208];
	ld.shared.f32 	%f540, [%r241+240];
	ld.shared.f32 	%f541, [%r244+2048];
	ld.shared.f32 	%f542, [%r244+2052];
	ld.shared.f32 	%f543, [%r244+2056];
	ld.shared.f32 	%f544, [%r244+2060];
	ld.shared.f32 	%f545, [%r244+2064];
	ld.shared.f32 	%f546, [%r244+2068];
	ld.shared.f32 	%f547, [%r244+2072];
	ld.shared.f32 	%f548, [%r244+2076];
	fma.rn.f32 	%f549, %f533, %f541, %f469;
	fma.rn.f32 	%f550, %f533, %f542, %f470;
	fma.rn.f32 	%f551, %f533, %f543, %f471;
	fma.rn.f32 	%f552, %f533, %f544, %f472;
	fma.rn.f32 	%f553, %f533, %f545, %f473;
	fma.rn.f32 	%f554, %f533, %f546, %f474;
	fma.rn.f32 	%f555, %f533, %f547, %f475;
	fma.rn.f32 	%f556, %f533, %f548, %f476;
	fma.rn.f32 	%f557, %f534, %f541, %f477;
	fma.rn.f32 	%f558, %f534, %f542, %f478;
	fma.rn.f32 	%f559, %f534, %f543, %f479;
	fma.rn.f32 	%f560, %f534, %f544, %f480;
	fma.rn.f32 	%f561, %f534, %f545, %f481;
	fma.rn.f32 	%f562, %f534, %f546, %f482;
	fma.rn.f32 	%f563, %f534, %f547, %f483;
	fma.rn.f32 	%f564, %f534, %f548, %f484;
	fma.rn.f32 	%f565, %f535, %f541, %f485;
	fma.rn.f32 	%f566, %f535, %f542, %f486;
	fma.rn.f32 	%f567, %f535, %f543, %f487;
	fma.rn.f32 	%f568, %f535, %f544, %f488;
	fma.rn.f32 	%f569, %f535, %f545, %f489;
	fma.rn.f32 	%f570, %f535, %f546, %f490;
	fma.rn.f32 	%f571, %f535, %f547, %f491;
	fma.rn.f32 	%f572, %f535, %f548, %f492;
	fma.rn.f32 	%f573, %f536, %f541, %f493;
	fma.rn.f32 	%f574, %f536, %f542, %f494;
	fma.rn.f32 	%f575, %f536, %f543, %f495;
	fma.rn.f32 	%f576, %f536, %f544, %f496;
	fma.rn.f32 	%f577, %f536, %f545, %f497;
	fma.rn.f32 	%f578, %f536, %f546, %f498;
	fma.rn.f32 	%f579, %f536, %f547, %f499;
	fma.rn.f32 	%f580, %f536, %f548, %f500;
	fma.rn.f32 	%f581, %f537, %f541, %f501;
	fma.rn.f32 	%f582, %f537, %f542, %f502;
	fma.rn.f32 	%f583, %f537, %f543, %f503;
	fma.rn.f32 	%f584, %f537, %f544, %f504;
	fma.rn.f32 	%f585, %f537, %f545, %f505;
	fma.rn.f32 	%f586, %f537, %f546, %f506;
	fma.rn.f32 	%f587, %f537, %f547, %f507;
	fma.rn.f32 	%f588, %f537, %f548, %f508;
	fma.rn.f32 	%f589, %f538, %f541, %f509;
	fma.rn.f32 	%f590, %f538, %f542, %f510;
	fma.rn.f32 	%f591, %f538, %f543, %f511;
	fma.rn.f32 	%f592, %f538, %f544, %f512;
	fma.rn.f32 	%f593, %f538, %f545, %f513;
	fma.rn.f32 	%f594, %f538, %f546, %f514;
	fma.rn.f32 	%f595, %f538, %f547, %f515;
	fma.rn.f32 	%f596, %f538, %f548, %f516;
	fma.rn.f32 	%f597, %f539, %f541, %f517;
	fma.rn.f32 	%f598, %f539, %f542, %f518;
	fma.rn.f32 	%f599, %f539, %f543, %f519;
	fma.rn.f32 	%f600, %f539, %f544, %f520;
	fma.rn.f32 	%f601, %f539, %f545, %f521;
	fma.rn.f32 	%f602, %f539, %f546, %f522;
	fma.rn.f32 	%f603, %f539, %f547, %f523;
	fma.rn.f32 	%f604, %f539, %f548, %f524;
	fma.rn.f32 	%f605, %f540, %f541, %f525;
	fma.rn.f32 	%f606, %f540, %f542, %f526;
	fma.rn.f32 	%f607, %f540, %f543, %f527;
	fma.rn.f32 	%f608, %f540, %f544, %f528;
	fma.rn.f32 	%f609, %f540, %f545, %f529;
	fma.rn.f32 	%f610, %f540, %f546, %f530;
	fma.rn.f32 	%f611, %f540, %f547, %f531;
	fma.rn.f32 	%f612, %f540, %f548, %f532;
	ld.shared.f32 	%f613, [%r241+20];
	ld.shared.f32 	%f614, [%r241+52];
	ld.shared.f32 	%f615, [%r241+84];
	ld.shared.f32 	%f616, [%r241+116];
	ld.shared.f32 	%f617, [%r241+148];
	ld.shared.f32 	%f618, [%r241+180];
	ld.shared.f32 	%f619, [%r241+212];
	ld.shared.f32 	%f620, [%r241+244];
	ld.shared.f32 	%f621, [%r244+2560];
	ld.shared.f32 	%f622, [%r244+2564];
	ld.shared.f32 	%f623, [%r244+2568];
	ld.shared.f32 	%f624, [%r244+2572];
	ld.shared.f32 	%f625, [%r244+2576];
	ld.shared.f32 	%f626, [%r244+2580];
	ld.shared.f32 	%f627, [%r244+2584];
	ld.shared.f32 	%f628, [%r244+2588];
	fma.rn.f32 	%f629, %f613, %f621, %f549;
	fma.rn.f32 	%f630, %f613, %f622, %f550;
	fma.rn.f32 	%f631, %f613, %f623, %f551;
	fma.rn.f32 	%f632, %f613, %f624, %f552;
	fma.rn.f32 	%f633, %f613, %f625, %f553;
	fma.rn.f32 	%f634, %f613, %f626, %f554;
	fma.rn.f32 	%f635, %f613, %f627, %f555;
	fma.rn.f32 	%f636, %f613, %f628, %f556;
	fma.rn.f32 	%f637, %f614, %f621, %f557;
	fma.rn.f32 	%f638, %f614, %f622, %f558;
	fma.rn.f32 	%f639, %f614, %f623, %f559;
	fma.rn.f32 	%f640, %f614, %f624, %f560;
	fma.rn.f32 	%f641, %f614, %f625, %f561;
	fma.rn.f32 	%f642, %f614, %f626, %f562;
	fma.rn.f32 	%f643, %f614, %f627, %f563;
	fma.rn.f32 	%f644, %f614, %f628, %f564;
	fma.rn.f32 	%f645, %f615, %f621, %f565;
	fma.rn.f32 	%f646, %f615, %f622, %f566;
	fma.rn.f32 	%f647, %f615, %f623, %f567;
	fma.rn.f32 	%f648, %f615, %f624, %f568;
	fma.rn.f32 	%f649, %f615, %f625, %f569;
	fma.rn.f32 	%f650, %f615, %f626, %f570;
	fma.rn.f32 	%f651, %f615, %f627, %f571;
	fma.rn.f32 	%f652, %f615, %f628, %f572;
	fma.rn.f32 	%f653, %f616, %f621, %f573;
	fma.rn.f32 	%f654, %f616, %f622, %f574;
	fma.rn.f32 	%f655, %f616, %f623, %f575;
	fma.rn.f32 	%f656, %f616, %f624, %f576;
	fma.rn.f32 	%f657, %f616, %f625, %f577;
	fma.rn.f32 	%f658, %f616, %f626, %f578;
	fma.rn.f32 	%f659, %f616, %f627, %f579;
	fma.rn.f32 	%f660, %f616, %f628, %f580;
	fma.rn.f32 	%f661, %f617, %f621, %f581;
	fma.rn.f32 	%f662, %f617, %f622, %f582;
	fma.rn.f32 	%f663, %f617, %f623, %f583;
	fma.rn.f32 	%f664, %f617, %f624, %f584;
	fma.rn.f32 	%f665, %f617, %f625, %f585;
	fma.rn.f32 	%f666, %f617, %f626, %f586;
	fma.rn.f32 	%f667, %f617, %f627, %f587;
	fma.rn.f32 	%f668, %f617, %f628, %f588;
	fma.rn.f32 	%f669, %f618, %f621, %f589;
	fma.rn.f32 	%f670, %f618, %f622, %f590;
	fma.rn.f32 	%f671, %f618, %f623, %f591;
	fma.rn.f32 	%f672, %f618, %f624, %f592;
	fma.rn.f32 	%f673, %f618, %f625, %f593;
	fma.rn.f32 	%f674, %f618, %f626, %f594;
	fma.rn.f32 	%f675, %f618, %f627, %f595;
	fma.rn.f32 	%f676, %f618, %f628, %f596;
	fma.rn.f32 	%f677, %f619, %f621, %f597;
	fma.rn.f32 	%f678, %f619, %f622, %f598;
	fma.rn.f32 	%f679, %f619, %f623, %f599;
	fma.rn.f32 	%f680, %f619, %f624, %f600;
	fma.rn.f32 	%f681, %f619, %f625, %f601;
	fma.rn.f32 	%f682, %f619, %f626, %f602;
	fma.rn.f32 	%f683, %f619, %f627, %f603;
	fma.rn.f32 	%f684, %f619, %f628, %f604;
	fma.rn.f32 	%f685, %f620, %f621, %f605;
	fma.rn.f32 	%f686, %f620, %f622, %f606;
	fma.rn.f32 	%f687, %f620, %f623, %f607;
	fma.rn.f32 	%f688, %f620, %f624, %f608;
	fma.rn.f32 	%f689, %f620, %f625, %f609;
	fma.rn.f32 	%f690, %f620, %f626, %f610;
	fma.rn.f32 	%f691, %f620, %f627, %f611;
	fma.rn.f32 	%f692, %f620, %f628, %f612;
	ld.shared.f32 	%f693, [%r241+24];
	ld.shared.f32 	%f694, [%r241+56];
	ld.shared.f32 	%f695, [%r241+88];
	ld.shared.f32 	%f696, [%r241+120];
	ld.shared.f32 	%f697, [%r241+152];
	ld.shared.f32 	%f698, [%r241+184];
	ld.shared.f32 	%f699, [%r241+216];
	ld.shared.f32 	%f700, [%r241+248];
	ld.shared.f32 	%f701, [%r244+3072];
	ld.shared.f32 	%f702, [%r244+3076];
	ld.shared.f32 	%f703, [%r244+3080];
	ld.shared.f32 	%f704, [%r244+3084];
	ld.shared.f32 	%f705, [%r244+3088];
	ld.shared.f32 	%f706, [%r244+3092];
	ld.shared.f32 	%f707, [%r244+3096];
	ld.shared.f32 	%f708, [%r244+3100];
	fma.rn.f32 	%f709, %f693, %f701, %f629;
	fma.rn.f32 	%f710, %f693, %f702, %f630;
	fma.rn.f32 	%f711, %f693, %f703, %f631;
	fma.rn.f32 	%f712, %f693, %f704, %f632;
	fma.rn.f32 	%f713, %f693, %f705, %f633;
	fma.rn.f32 	%f714, %f693, %f706, %f634;
	fma.rn.f32 	%f715, %f693, %f707, %f635;
	fma.rn.f32 	%f716, %f693, %f708, %f636;
	fma.rn.f32 	%f717, %f694, %f701, %f637;
	fma.rn.f32 	%f718, %f694, %f702, %f638;
	fma.rn.f32 	%f719, %f694, %f703, %f639;
	fma.rn.f32 	%f720, %f694, %f704, %f640;
	fma.rn.f32 	%f721, %f694, %f705, %f641;
	fma.rn.f32 	%f722, %f694, %f706, %f642;
	fma.rn.f32 	%f723, %f694, %f707, %f643;
	fma.rn.f32 	%f724, %f694, %f708, %f644;
	fma.rn.f32 	%f725, %f695, %f701, %f645;
	fma.rn.f32 	%f726, %f695, %f702, %f646;
	fma.rn.f32 	%f727, %f695, %f703, %f647;
	fma.rn.f32 	%f728, %f695, %f704, %f648;
	fma.rn.f32 	%f729, %f695, %f705, %f649;
	fma.rn.f32 	%f730, %f695, %f706, %f650;
	fma.rn.f32 	%f731, %f695, %f707, %f651;
	fma.rn.f32 	%f732, %f695, %f708, %f652;
	fma.rn.f32 	%f733, %f696, %f701, %f653;
	fma.rn.f32 	%f734, %f696, %f702, %f654;
	fma.rn.f32 	%f735, %f696, %f703, %f655;
	fma.rn.f32 	%f736, %f696, %f704, %f656;
	fma.rn.f32 	%f737, %f696, %f705, %f657;
	fma.rn.f32 	%f738, %f696, %f706, %f658;
	fma.rn.f32 	%f739, %f696, %f707, %f659;
	fma.rn.f32 	%f740, %f696, %f708, %f660;
	fma.rn.f32 	%f741, %f697, %f701, %f661;
	fma.rn.f32 	%f742, %f697, %f702, %f662;
	fma.rn.f32 	%f743, %f697, %f703, %f663;
	fma.rn.f32 	%f744, %f697, %f704, %f664;
	fma.rn.f32 	%f745, %f697, %f705, %f665;
	fma.rn.f32 	%f746, %f697, %f706, %f666;
	fma.rn.f32 	%f747, %f697, %f707, %f667;
	fma.rn.f32 	%f748, %f697, %f708, %f668;
	fma.rn.f32 	%f749, %f698, %f701, %f669;
	fma.rn.f32 	%f750, %f698, %f702, %f670;
	fma.rn.f32 	%f751, %f698, %f703, %f671;
	fma.rn.f32 	%f752, %f698, %f704, %f672;
	fma.rn.f32 	%f753, %f698, %f705, %f673;
	fma.rn.f32 	%f754, %f698, %f706, %f674;
	fma.rn.f32 	%f755, %f698, %f707, %f675;
	fma.rn.f32 	%f756, %f698, %f708, %f676;
	fma.rn.f32 	%f757, %f699, %f701, %f677;
	fma.rn.f32 	%f758, %f699, %f702, %f678;
	fma.rn.f32 	%f759, %f699, %f703, %f679;
	fma.rn.f32 	%f760, %f699, %f704, %f680;
	fma.rn.f32 	%f761, %f699, %f705, %f681;
	fma.rn.f32 	%f762, %f699, %f706, %f682;
	fma.rn.f32 	%f763, %f699, %f707, %f683;
	fma.rn.f32 	%f764, %f699, %f708, %f684;
	fma.rn.f32 	%f765, %f700, %f701, %f685;
	fma.rn.f32 	%f766, %f700, %f702, %f686;
	fma.rn.f32 	%f767, %f700, %f703, %f687;
	fma.rn.f32 	%f768, %f700, %f704, %f688;
	fma.rn.f32 	%f769, %f700, %f705, %f689;
	fma.rn.f32 	%f770, %f700, %f706, %f690;
	fma.rn.f32 	%f771, %f700, %f707, %f691;
	fma.rn.f32 	%f772, %f700, %f708, %f692;
	ld.shared.f32 	%f773, [%r241+28];
	ld.shared.f32 	%f774, [%r241+60];
	ld.shared.f32 	%f775, [%r241+92];
	ld.shared.f32 	%f776, [%r241+124];
	ld.shared.f32 	%f777, [%r241+156];
	ld.shared.f32 	%f778, [%r241+188];
	ld.shared.f32 	%f779, [%r241+220];
	ld.shared.f32 	%f780, [%r241+252];
	ld.shared.f32 	%f781, [%r244+3584];
	ld.shared.f32 	%f782, [%r244+3588];
	ld.shared.f32 	%f783, [%r244+3592];
	ld.shared.f32 	%f784, [%r244+3596];
	ld.shared.f32 	%f785, [%r244+3600];
	ld.shared.f32 	%f786, [%r244+3604];
	ld.shared.f32 	%f787, [%r244+3608];
	ld.shared.f32 	%f788, [%r244+3612];
	fma.rn.f32 	%f1092, %f773, %f781, %f709;
	fma.rn.f32 	%f1091, %f773, %f782, %f710;
	fma.rn.f32 	%f1090, %f773, %f783, %f711;
	fma.rn.f32 	%f1089, %f773, %f784, %f712;
	fma.rn.f32 	%f1088, %f773, %f785, %f713;
	fma.rn.f32 	%f1087, %f773, %f786, %f714;
	fma.rn.f32 	%f1086, %f773, %f787, %f715;
	fma.rn.f32 	%f1085, %f773, %f788, %f716;
	fma.rn.f32 	%f1084, %f774, %f781, %f717;
	fma.rn.f32 	%f1083, %f774, %f782, %f718;
	fma.rn.f32 	%f1082, %f774, %f783, %f719;
	fma.rn.f32 	%f1081, %f774, %f784, %f720;
	fma.rn.f32 	%f1080, %f774, %f785, %f721;
	fma.rn.f32 	%f1079, %f774, %f786, %f722;
	fma.rn.f32 	%f1078, %f774, %f787, %f723;
	fma.rn.f32 	%f1077, %f774, %f788, %f724;
	fma.rn.f32 	%f1076, %f775, %f781, %f725;
	fma.rn.f32 	%f1075, %f775, %f782, %f726;
	fma.rn.f32 	%f1074, %f775, %f783, %f727;
	fma.rn.f32 	%f1073, %f775, %f784, %f728;
	fma.rn.f32 	%f1072, %f775, %f785, %f729;
	fma.rn.f32 	%f1071, %f775, %f786, %f730;
	fma.rn.f32 	%f1070, %f775, %f787, %f731;
	fma.rn.f32 	%f1069, %f775, %f788, %f732;
	fma.rn.f32 	%f1068, %f776, %f781, %f733;
	fma.rn.f32 	%f1067, %f776, %f782, %f734;
	fma.rn.f32 	%f1066, %f776, %f783, %f735;
	fma.rn.f32 	%f1065, %f776, %f784, %f736;
	fma.rn.f32 	%f1064, %f776, %f785, %f737;
	fma.rn.f32 	%f1063, %f776, %f786, %f738;
	fma.rn.f32 	%f1062, %f776, %f787, %f739;
	fma.rn.f32 	%f1061, %f776, %f788, %f740;
	fma.rn.f32 	%f1060, %f777, %f781, %f741;
	fma.rn.f32 	%f1059, %f777, %f782, %f742;
	fma.rn.f32 	%f1058, %f777, %f783, %f743;
	fma.rn.f32 	%f1057, %f777, %f784, %f744;
	fma.rn.f32 	%f1056, %f777, %f785, %f745;
	fma.rn.f32 	%f1055, %f777, %f786, %f746;
	fma.rn.f32 	%f1054, %f777, %f787, %f747;
	fma.rn.f32 	%f1053, %f777, %f788, %f748;
	fma.rn.f32 	%f1052, %f778, %f781, %f749;
	fma.rn.f32 	%f1051, %f778, %f782, %f750;
	fma.rn.f32 	%f1050, %f778, %f783, %f751;
	fma.rn.f32 	%f1049, %f778, %f784, %f752;
	fma.rn.f32 	%f1048, %f778, %f785, %f753;
	fma.rn.f32 	%f1047, %f778, %f786, %f754;
	fma.rn.f32 	%f1046, %f778, %f787, %f755;
	fma.rn.f32 	%f1045, %f778, %f788, %f756;
	fma.rn.f32 	%f1093, %f779, %f781, %f757;
	fma.rn.f32 	%f1094, %f779, %f782, %f758;
	fma.rn.f32 	%f1095, %f779, %f783, %f759;
	fma.rn.f32 	%f1096, %f779, %f784, %f760;
	fma.rn.f32 	%f1097, %f779, %f785, %f761;
	fma.rn.f32 	%f1098, %f779, %f786, %f762;
	fma.rn.f32 	%f1099, %f779, %f787, %f763;
	fma.rn.f32 	%f1100, %f779, %f788, %f764;
	fma.rn.f32 	%f1101, %f780, %f781, %f765;
	fma.rn.f32 	%f1102, %f780, %f782, %f766;
	fma.rn.f32 	%f1103, %f780, %f783, %f767;
	fma.rn.f32 	%f1104, %f780, %f784, %f768;
	fma.rn.f32 	%f1105, %f780, %f785, %f769;
	fma.rn.f32 	%f1106, %f780, %f786, %f770;
	fma.rn.f32 	%f1107, %f780, %f787, %f771;
	fma.rn.f32 	%f1108, %f780, %f788, %f772;
	bar.sync 	0;
	add.s32 	%r311, %r311, 1;
	add.s32 	%r245, %r113, 7;
	shr.u32 	%r246, %r245, 3;
	setp.eq.s32 	%p77, %r311, %r246;
	@%p77 bra 	$L__BB0_77;
	bra.uni 	$L__BB0_2;
$L__BB0_77:
	add.s32 	%r33, %r2, %r4;
	add.s32 	%r34, %r3, %r5;
	setp.lt.s32 	%p78, %r33, %r111;
	@%p78 bra 	$L__BB0_78;
	bra.uni 	$L__BB0_94;
$L__BB0_78:
	mul.lo.s32 	%r96, %r33, %r116;
	setp.ge.s32 	%p79, %r34, %r112;
	@%p79 bra 	$L__BB0_80;
	add.s32 	%r247, %r34, %r96;
	mul.wide.s32 	%rd47, %r247, 4;
	add.s64 	%rd48, %rd3, %rd47;
	ld.global.f32 	%f789, [%rd48];
	mul.f32 	%f790, %f193, %f1092;
	fma.rn.f32 	%f791, %f194, %f789, %f790;
	st.global.f32 	[%rd48], %f791;
$L__BB0_80:
	add.s32 	%r248, %r34, 1;
	setp.ge.s32 	%p80, %r248, %r112;
	cvt.s64.s32 	%rd49, %r96;
	cvt.u64.u32 	%rd50, %r34;
	add.s64 	%rd51, %rd50, %rd49;
	shl.b64 	%rd52, %rd51, 2;
	add.s64 	%rd4, %rd3, %rd52;
	@%p80 bra 	$L__BB0_82;
	ld.global.f32 	%f792, [%rd4+4];
	mul.f32 	%f793, %f193, %f1091;
	fma.rn.f32 	%f794, %f194, %f792, %f793;
	st.global.f32 	[%rd4+4], %f794;
$L__BB0_82:
	add.s32 	%r249, %r34, 2;
	setp.ge.s32 	%p81, %r249, %r112;
	@%p81 bra 	$L__BB0_84;
	ld.global.f32 	%f795, [%rd4+8];
	mul.f32 	%f796, %f193, %f1090;
	fma.rn.f32 	%f797, %f194, %f795, %f796;
	st.global.f32 	[%rd4+8], %f797;
$L__BB0_84:
	add.s32 	%r250, %r34, 3;
	setp.ge.s32 	%p82, %r250, %r112;
	@%p82 bra 	$L__BB0_86;
	ld.global.f32 	%f798, [%rd4+12];
	mul.f32 	%f799, %f193, %f1089;
	fma.rn.f32 	%f800, %f194, %f798, %f799;
	st.global.f32 	[%rd4+12], %f800;
$L__BB0_86:
	add.s32 	%r251, %r34, 4;
	setp.ge.s32 	%p83, %r251, %r112;
	@%p83 bra 	$L__BB0_88;
	ld.global.f32 	%f801, [%rd4+16];
	mul.f32 	%f802, %f193, %f1088;
	fma.rn.f32 	%f803, %f194, %f801, %f802;
	st.global.f32 	[%rd4+16], %f803;
$L__BB0_88:
	add.s32 	%r252, %r34, 5;
	setp.ge.s32 	%p84, %r252, %r112;
	@%p84 bra 	$L__BB0_90;
	ld.global.f32 	%f804, [%rd4+20];
	mul.f32 	%f805, %f193, %f1087;
	fma.rn.f32 	%f806, %f194, %f804, %f805;
	st.global.f32 	[%rd4+20], %f806;
$L__BB0_90:
	add.s32 	%r253, %r34, 6;
	setp.ge.s32 	%p85, %r253, %r112;
	@%p85 bra 	$L__BB0_92;
	ld.global.f32 	%f807, [%rd4+24];
	mul.f32 	%f808, %f193, %f1086;
	fma.rn.f32 	%f809, %f194, %f807, %f808;
	st.global.f32 	[%rd4+24], %f809;
$L__BB0_92:
	add.s32 	%r254, %r34, 7;
	setp.ge.s32 	%p86, %r254, %r112;
	@%p86 bra 	$L__BB0_94;
	ld.global.f32 	%f810, [%rd4+28];
	mul.f32 	%f811, %f193, %f1085;
	fma.rn.f32 	%f812, %f194, %f810, %f811;
	st.global.f32 	[%rd4+28], %f812;
$L__BB0_94:
	add.s32 	%r97, %r33, 1;
	setp.ge.s32 	%p87, %r97, %r111;
	@%p87 bra 	$L__BB0_111;
	mul.lo.s32 	%r98, %r97, %r116;
	setp.ge.s32 	%p88, %r34, %r112;
	@%p88 bra 	$L__BB0_97;
	add.s32 	%r255, %r34, %r98;
	mul.wide.s32 	%rd53, %r255, 4;
	add.s64 	%rd54, %rd3, %rd53;
	ld.global.f32 	%f813, [%rd54];
	mul.f32 	%f814, %f193, %f1084;
	fma.rn.f32 	%f815, %f194, %f813, %f814;
	st.global.f32 	[%rd54], %f815;
$L__BB0_97:
	add.s32 	%r256, %r34, 1;
	setp.ge.s32 	%p89, %r256, %r112;
	cvt.s64.s32 	%rd55, %r98;
	cvt.u64.u32 	%rd56, %r34;
	add.s64 	%rd57, %rd56, %rd55;
	shl.b64 	%rd58, %rd57, 2;
	add.s64 	%rd5, %rd3, %rd58;
	@%p89 bra 	$L__BB0_99;
	ld.global.f32 	%f816, [%rd5+4];
	mul.f32 	%f817, %f193, %f1083;
	fma.rn.f32 	%f818, %f194, %f816, %f817;
	st.global.f32 	[%rd5+4], %f818;
$L__BB0_99:
	add.s32 	%r257, %r34, 2;
	setp.ge.s32 	%p90, %r257, %r112;
	@%p90 bra 	$L__BB0_101;
	ld.global.f32 	%f819, [%rd5+8];
	mul.f32 	%f820, %f193, %f1082;
	fma.rn.f32 	%f821, %f194, %f819, %f820;
	st.global.f32 	[%rd5+8], %f821;
$L__BB0_101:
	add.s32 	%r258, %r34, 3;
	setp.ge.s32 	%p91, %r258, %r112;
	@%p91 bra 	$L__BB0_103;
	ld.global.f32 	%f822, [%rd5+12];
	mul.f32 	%f823, %f193, %f1081;
	fma.rn.f32 	%f824, %f194, %f822, %f823;
	st.global.f32 	[%rd5+12], %f824;
$L__BB0_103:
	add.s32 	%r259, %r34, 4;
	setp.ge.s32 	%p92, %r259, %r112;
	@%p92 bra 	$L__BB0_105;
	ld.global.f32 	%f825, [%rd5+16];
	mul.f32 	%f826, %f193, %f1080;
	fma.rn.f32 	%f827, %f194, %f825, %f826;
	st.global.f32 	[%rd5+16], %f827;
$L__BB0_105:
	add.s32 	%r260, %r34, 5;
	setp.ge.s32 	%p93, %r260, %r112;
	@%p93 bra 	$L__BB0_107;
	ld.global.f32 	%f828, [%rd5+20];
	mul.f32 	%f829, %f193, %f1079;
	fma.rn.f32 	%f830, %f194, %f828, %f829;
	st.global.f32 	[%rd5+20], %f830;
$L__BB0_107:
	add.s32 	%r261, %r34, 6;
	setp.ge.s32 	%p94, %r261, %r112;
	@%p94 bra 	$L__BB0_109;
	ld.global.f32 	%f831, [%rd5+24];
	mul.f32 	%f832, %f193, %f1078;
	fma.rn.f32 	%f833, %f194, %f831, %f832;
	st.global.f32 	[%rd5+24], %f833;
$L__BB0_109:
	add.s32 	%r262, %r34, 7;
	setp.ge.s32 	%p95, %r262, %r112;
	@%p95 bra 	$L__BB0_111;
	ld.global.f32 	%f834, [%rd5+28];
	mul.f32 	%f835, %f193, %f1077;
	fma.rn.f32 	%f836, %f194, %f834, %f835;
	st.global.f32 	[%rd5+28], %f836;
$L__BB0_111:
	add.s32 	%r99, %r33, 2;
	setp.ge.s32 	%p96, %r99, %r111;
	@%p96 bra 	$L__BB0_128;
	mul.lo.s32 	%r100, %r99, %r116;
	setp.ge.s32 	%p97, %r34, %r112;
	@%p97 bra 	$L__BB0_114;
	add.s32 	%r263, %r34, %r100;
	mul.wide.s32 	%rd59, %r263, 4;
	add.s64 	%rd60, %rd3, %rd59;
	ld.global.f32 	%f837, [%rd60];
	mul.f32 	%f838, %f193, %f1076;
	fma.rn.f32 	%f839, %f194, %f837, %f838;
	st.global.f32 	[%rd60], %f839;
$L__BB0_114:
	add.s32 	%r264, %r34, 1;
	setp.ge.s32 	%p98, %r264, %r112;
	cvt.s64.s32 	%rd61, %r100;
	cvt.u64.u32 	%rd62, %r34;
	add.s64 	%rd63, %rd62, %rd61;
	shl.b64 	%rd64, %rd63, 2;
	add.s64 	%rd6, %rd3, %rd64;
	@%p98 bra 	$L__BB0_116;
	ld.global.f32 	%f840, [%rd6+4];
	mul.f32 	%f841, %f193, %f1075;
	fma.rn.f32 	%f842, %f194, %f840, %f841;
	st.global.f32 	[%rd6+4], %f842;
$L__BB0_116:
	add.s32 	%r265, %r34, 2;
	setp.ge.s32 	%p99, %r265, %r112;
	@%p99 bra 	$L__BB0_118;
	ld.global.f32 	%f843, [%rd6+8];
	mul.f32 	%f844, %f193, %f1074;
	fma.rn.f32 	%f845, %f194, %f843, %f844;
	st.global.f32 	[%rd6+8], %f845;
$L__BB0_118:
	add.s32 	%r266, %r34, 3;
	setp.ge.s32 	%p100, %r266, %r112;
	@%p100 bra 	$L__BB0_120;
	ld.global.f32 	%f846, [%rd6+12];
	mul.f32 	%f847, %f193, %f1073;
	fma.rn.f32 	%f848, %f194, %f846, %f847;
	st.global.f32 	[%rd6+12], %f848;
$L__BB0_120:
	add.s32 	%r267, %r34, 4;
	setp.ge.s32 	%p101, %r267, %r112;
	@%p101 bra 	$L__BB0_122;
	ld.global.f32 	%f849, [%rd6+16];
	mul.f32 	%f850, %f193, %f1072;
	fma.rn.f32 	%f851, %f194, %f849, %f850;
	st.global.f32 	[%rd6+16], %f851;
$L__BB0_122:
	add.s32 	%r268, %r34, 5;
	setp.ge.s32 	%p102, %r268, %r112;
	@%p102 bra 	$L__BB0_124;
	ld.global.f32 	%f852, [%rd6+20];
	mul.f32 	%f853, %f193, %f1071;
	fma.rn.f32 	%f854, %f194, %f852, %f853;
	st.global.f32 	[%rd6+20], %f854;
$L__BB0_124:
	add.s32 	%r269, %r34, 6;
	setp.ge.s32 	%p103, %r269, %r112;
	@%p103 bra 	$L__BB0_126;
	ld.global.f32 	%f855, [%rd6+24];
	mul.f32 	%f856, %f193, %f1070;
	fma.rn.f32 	%f857, %f194, %f855, %f856;
	st.global.f32 	[%rd6+24], %f857;
$L__BB0_126:
	add.s32 	%r270, %r34, 7;
	setp.ge.s32 	%p104, %r270, %r112;
	@%p104 bra 	$L__BB0_128;
	ld.global.f32 	%f858, [%rd6+28];
	mul.f32 	%f859, %f193, %f1069;
	fma.rn.f32 	%f860, %f194, %f858, %f859;
	st.global.f32 	[%rd6+28], %f860;
$L__BB0_128:
	add.s32 	%r101, %r33, 3;
	setp.ge.s32 	%p105, %r101, %r111;
	@%p105 bra 	$L__BB0_145;
	mul.lo.s32 	%r102, %r101, %r116;
	setp.ge.s32 	%p106, %r34, %r112;
	@%p106 bra 	$L__BB0_131;
	add.s32 	%r271, %r34, %r102;
	mul.wide.s32 	%rd65, %r271, 4;
	add.s64 	%rd66, %rd3, %rd65;
	ld.global.f32 	%f861, [%rd66];
	mul.f32 	%f862, %f193, %f1068;
	fma.rn.f32 	%f863, %f194, %f861, %f862;
	st.global.f32 	[%rd66], %f863;
$L__BB0_131:
	add.s32 	%r272, %r34, 1;
	setp.ge.s32 	%p107, %r272, %r112;
	cvt.s64.s32 	%rd67, %r102;
	cvt.u64.u32 	%rd68, %r34;
	add.s64 	%rd69, %rd68, %rd67;
	shl.b64 	%rd70, %rd69, 2;
	add.s64 	%rd7, %rd3, %rd70;
	@%p107 bra 	$L__BB0_133;
	ld.global.f32 	%f864, [%rd7+4];
	mul.f32 	%f865, %f193, %f1067;
	fma.rn.f32 	%f866, %f194, %f864, %f865;
	st.global.f32 	[%rd7+4], %f866;
$L__BB0_133:
	add.s32 	%r273, %r34, 2;
	setp.ge.s32 	%p108, %r273, %r112;
	@%p108 bra 	$L__BB0_135;
	ld.global.f32 	%f867, [%rd7+8];
	mul.f32 	%f868, %f193, %f1066;
	fma.rn.f32 	%f869, %f194, %f867, %f868;
	st.global.f32 	[%rd7+8], %f869;
$L__BB0_135:
	add.s32 	%r274, %r34, 3;
	setp.ge.s32 	%p109, %r274, %r112;
	@%p109 bra 	$L__BB0_137;
	ld.global.f32 	%f870, [%rd7+12];
	mul.f32 	%f871, %f193, %f1065;
	fma.rn.f32 	%f872, %f194, %f870, %f871;
	st.global.f32 	[%rd7+12], %f872;
$L__BB0_137:
	add.s32 	%r275, %r34, 4;
	setp.ge.s32 	%p110, %r275, %r112;
	@%p110 bra 	$L__BB0_139;
	ld.global.f32 	%f873, [%rd7+16];
	mul.f32 	%f874, %f193, %f1064;
	fma.rn.f32 	%f875, %f194, %f873, %f874;
	st.global.f32 	[%rd7+16], %f875;
$L__BB0_139:
	add.s32 	%r276, %r34, 5;
	setp.ge.s32 	%p111, %r276, %r112;
	@%p111 bra 	$L__BB0_141;
	ld.global.f32 	%f876, [%rd7+20];
	mul.f32 	%f877, %f193, %f1063;
	fma.rn.f32 	%f878, %f194, %f876, %f877;
	st.global.f32 	[%rd7+20], %f878;
$L__BB0_141:
	add.s32 	%r277, %r34, 6;
	setp.ge.s32 	%p112, %r277, %r112;
	@%p112 bra 	$L__BB0_143;
	ld.global.f32 	%f879, [%rd7+24];
	mul.f32 	%f880, %f193, %f1062;
	fma.rn.f32 	%f881, %f194, %f879, %f880;
	st.global.f32 	[%rd7+24], %f881;
$L__BB0_143:
	add.s32 	%r278, %r34, 7;
	setp.ge.s32 	%p113, %r278, %r112;
	@%p113 bra 	$L__BB0_145;
	ld.global.f32 	%f882, [%rd7+28];
	mul.f32 	%f883, %f193, %f1061;
	fma.rn.f32 	%f884, %f194, %f882, %f883;
	st.global.f32 	[%rd7+28], %f884;
$L__BB0_145:
	add.s32 	%r103, %r33, 4;
	setp.ge.s32 	%p114, %r103, %r111;
	@%p114 bra 	$L__BB0_162;
	mul.lo.s32 	%r104, %r103, %r116;
	setp.ge.s32 	%p115, %r34, %r112;
	@%p115 bra 	$L__BB0_148;
	add.s32 	%r279, %r34, %r104;
	mul.wide.s32 	%rd71, %r279, 4;
	add.s64 	%rd72, %rd3, %rd71;
	ld.global.f32 	%f885, [%rd72];
	mul.f32 	%f886, %f193, %f1060;
	fma.rn.f32 	%f887, %f194, %f885, %f886;
	st.global.f32 	[%rd72], %f887;
$L__BB0_148:
	add.s32 	%r280, %r34, 1;
	setp.ge.s32 	%p116, %r280, %r112;
	cvt.s64.s32 	%rd73, %r104;
	cvt.u64.u32 	%rd74, %r34;
	add.s64 	%rd75, %rd74, %rd73;
	shl.b64 	%rd76, %rd75, 2;
	add.s64 	%rd8, %rd3, %rd76;
	@%p116 bra 	$L__BB0_150;
	ld.global.f32 	%f888, [%rd8+4];
	mul.f32 	%f889, %f193, %f1059;
	fma.rn.f32 	%f890, %f194, %f888, %f889;
	st.global.f32 	[%rd8+4], %f890;
$L__BB0_150:
	add.s32 	%r281, %r34, 2;
	setp.ge.s32 	%p117, %r281, %r112;
	@%p117 bra 	$L__BB0_152;
	ld.global.f32 	%f891, [%rd8+8];
	mul.f32 	%f892, %f193, %f1058;
	fma.rn.f32 	%f893, %f194, %f891, %f892;
	st.global.f32 	[%rd8+8], %f893;
$L__BB0_152:
	add.s32 	%r282, %r34, 3;
	setp.ge.s32 	%p118, %r282, %r112;
	@%p118 bra 	$L__BB0_154;
	ld.global.f32 	%f894, [%rd8+12];
	mul.f32 	%f895, %f193, %f1057;
	fma.rn.f32 	%f896, %f194, %f894, %f895;
	st.global.f32 	[%rd8+12], %f896;
$L__BB0_154:
	add.s32 	%r283, %r34, 4;
	setp.ge.s32 	%p119, %r283, %r112;
	@%p119 bra 	$L__BB0_156;
	ld.global.f32 	%f897, [%rd8+16];
	mul.f32 	%f898, %f193, %f1056;
	fma.rn.f32 	%f899, %f194, %f897, %f898;
	st.global.f32 	[%rd8+16], %f899;
$L__BB0_156:
	add.s32 	%r284, %r34, 5;
	setp.ge.s32 	%p120, %r284, %r112;
	@%p120 bra 	$L__BB0_158;
	ld.global.f32 	%f900, [%rd8+20];
	mul.f32 	%f901, %f193, %f1055;
	fma.rn.f32 	%f902, %f194, %f900, %f901;
	st.global.f32 	[%rd8+20], %f902;
$L__BB0_158:
	add.s32 	%r285, %r34, 6;
	setp.ge.s32 	%p121, %r285, %r112;
	@%p121 bra 	$L__BB0_160;
	ld.global.f32 	%f903, [%rd8+24];
	mul.f32 	%f904, %f193, %f1054;
	fma.rn.f32 	%f905, %f194, %f903, %f904;
	st.global.f32 	[%rd8+24], %f905;
$L__BB0_160:
	add.s32 	%r286, %r34, 7;
	setp.ge.s32 	%p122, %r286, %r112;
	@%p122 bra 	$L__BB0_162;
	ld.global.f32 	%f906, [%rd8+28];
	mul.f32 	%f907, %f193, %f1053;
	fma.rn.f32 	%f908, %f194, %f906, %f907;
	st.global.f32 	[%rd8+28], %f908;
$L__BB0_162:
	add.s32 	%r105, %r33, 5;
	setp.ge.s32 	%p123, %r105, %r111;
	@%p123 bra 	$L__BB0_179;
	mul.lo.s32 	%r106, %r105, %r116;
	setp.ge.s32 	%p124, %r34, %r112;
	@%p124 bra 	$L__BB0_165;
	add.s32 	%r287, %r34, %r106;
	mul.wide.s32 	%rd77, %r287, 4;
	add.s64 	%rd78, %rd3, %rd77;
	ld.global.f32 	%f909, [%rd78];
	mul.f32 	%f910, %f193, %f1052;
	fma.rn.f32 	%f911, %f194, %f909, %f910;
	st.global.f32 	[%rd78], %f911;
$L__BB0_165:
	add.s32 	%r288, %r34, 1;
	setp.ge.s32 	%p125, %r288, %r112;
	cvt.s64.s32 	%rd79, %r106;
	cvt.u64.u32 	%rd80, %r34;
	add.s64 	%rd81, %rd80, %rd79;
	shl.b64 	%rd82, %rd81, 2;
	add.s64 	%rd9, %rd3, %rd82;
	@%p125 bra 	$L__BB0_167;
	ld.global.f32 	%f912, [%rd9+4];
	mul.f32 	%f913, %f193, %f1051;
	fma.rn.f32 	%f914, %f194, %f912, %f913;
	st.global.f32 	[%rd9+4], %f914;
$L__BB0_167:
	add.s32 	%r289, %r34, 2;
	setp.ge.s32 	%p126, %r289, %r112;
	@%p126 bra 	$L__BB0_169;
	ld.global.f32 	%f915, [%rd9+8];
	mul.f32 	%f916, %f193, %f1050;
	fma.rn.f32 	%f917, %f194, %f915, %f916;
	st.global.f32 	[%rd9+8], %f917;
$L__BB0_169:
	add.s32 	%r290, %r34, 3;
	setp.ge.s32 	%p127, %r290, %r112;
	@%p127 bra 	$L__BB0_171;
	ld.global.f32 	%f918, [%rd9+12];
	mul.f32 	%f919, %f193, %f1049;
	fma.rn.f32 	%f920, %f194, %f918, %f919;
	st.global.f32 	[%rd9+12], %f920;
$L__BB0_171:
	add.s32 	%r291, %r34, 4;
	setp.ge.s32 	%p128, %r291, %r112;
	@%p128 bra 	$L__BB0_173;
	ld.global.f32 	%f921, [%rd9+16];
	mul.f32 	%f922, %f193, %f1048;
	fma.rn.f32 	%f923, %f194, %f921, %f922;
	st.global.f32 	[%rd9+16], %f923;
$L__BB0_173:
	add.s32 	%r292, %r34, 5;
	setp.ge.s32 	%p129, %r292, %r112;
	@%p129 bra 	$L__BB0_175;
	ld.global.f32 	%f924, [%rd9+20];
	mul.f32 	%f925, %f193, %f1047;
	fma.rn.f32 	%f926, %f194, %f924, %f925;
	st.global.f32 	[%rd9+20], %f926;
$L__BB0_175:
	add.s32 	%r293, %r34, 6;
	setp.ge.s32 	%p130, %r293, %r112;
	@%p130 bra 	$L__BB0_177;
	ld.global.f32 	%f927, [%rd9+24];
	mul.f32 	%f928, %f193, %f1046;
	fma.rn.f32 	%f929, %f194, %f927, %f928;
	st.global.f32 	[%rd9+24], %f929;
$L__BB0_177:
	add.s32 	%r294, %r34, 7;
	setp.ge.s32 	%p131, %r294, %r112;
	@%p131 bra 	$L__BB0_179;
	ld.global.f32 	%f930, [%rd9+28];
	mul.f32 	%f931, %f193, %f1045;
	fma.rn.f32 	%f932, %f194, %f930, %f931;
	st.global.f32 	[%rd9+28], %f932;
$L__BB0_179:
	add.s32 	%r107, %r33, 6;
	setp.ge.s32 	%p132, %r107, %r111;
	@%p132 bra 	$L__BB0_196;
	mul.lo.s32 	%r108, %r107, %r116;
	setp.ge.s32 	%p133, %r34, %r112;
	@%p133 bra 	$L__BB0_182;
	add.s32 	%r295, %r34, %r108;
	mul.wide.s32 	%rd83, %r295, 4;
	add.s64 	%rd84, %rd3, %rd83;
	ld.global.f32 	%f933, [%rd84];
	mul.f32 	%f934, %f193, %f1093;
	fma.rn.f32 	%f935, %f194, %f933, %f934;
	st.global.f32 	[%rd84], %f935;
$L__BB0_182:
	add.s32 	%r296, %r34, 1;
	setp.ge.s32 	%p134, %r296, %r112;
	cvt.s64.s32 	%rd85, %r108;
	cvt.u64.u32 	%rd86, %r34;
	add.s64 	%rd87, %rd86, %rd85;
	shl.b64 	%rd88, %rd87, 2;
	add.s64 	%rd10, %rd3, %rd88;
	@%p134 bra 	$L__BB0_184;
	ld.global.f32 	%f936, [%rd10+4];
	mul.f32 	%f937, %f193, %f1094;
	fma.rn.f32 	%f938, %f194, %f936, %f937;
	st.global.f32 	[%rd10+4], %f938;
$L__BB0_184:
	add.s32 	%r297, %r34, 2;
	setp.ge.s32 	%p135, %r297, %r112;
	@%p135 bra 	$L__BB0_186;
	ld.global.f32 	%f939, [%rd10+8];
	mul.f32 	%f940, %f193, %f1095;
	fma.rn.f32 	%f941, %f194, %f939, %f940;
	st.global.f32 	[%rd10+8], %f941;
$L__BB0_186:
	add.s32 	%r298, %r34, 3;
	setp.ge.s32 	%p136, %r298, %r112;
	@%p136 bra 	$L__BB0_188;
	ld.global.f32 	%f942, [%rd10+12];
	mul.f32 	%f943, %f193, %f1096;
	fma.rn.f32 	%f944, %f194, %f942, %f943;
	st.global.f32 	[%rd10+12], %f944;
$L__BB0_188:
	add.s32 	%r299, %r34, 4;
	setp.ge.s32 	%p137, %r299, %r112;
	@%p137 bra 	$L__BB0_190;
	ld.global.f32 	%f945, [%rd10+16];
	mul.f32 	%f946, %f193, %f1097;
	fma.rn.f32 	%f947, %f194, %f945, %f946;
	st.global.f32 	[%rd10+16], %f947;
$L__BB0_190:
	add.s32 	%r300, %r34, 5;
	setp.ge.s32 	%p138, %r300, %r112;
	@%p138 bra 	$L__BB0_192;
	ld.global.f32 	%f948, [%rd10+20];
	mul.f32 	%f949, %f193, %f1098;
	fma.rn.f32 	%f950, %f194, %f948, %f949;
	st.global.f32 	[%rd10+20], %f950;
$L__BB0_192:
	add.s32 	%r301, %r34, 6;
	setp.ge.s32 	%p139, %r301, %r112;
	@%p139 bra 	$L__BB0_194;
	ld.global.f32 	%f951, [%rd10+24];
	mul.f32 	%f952, %f193, %f1099;
	fma.rn.f32 	%f953, %f194, %f951, %f952;
	st.global.f32 	[%rd10+24], %f953;
$L__BB0_194:
	add.s32 	%r302, %r34, 7;
	setp.ge.s32 	%p140, %r302, %r112;
	@%p140 bra 	$L__BB0_196;
	ld.global.f32 	%f954, [%rd10+28];
	mul.f32 	%f955, %f193, %f1100;
	fma.rn.f32 	%f956, %f194, %f954, %f955;
	st.global.f32 	[%rd10+28], %f956;
$L__BB0_196:
	add.s32 	%r109, %r33, 7;
	setp.ge.s32 	%p141, %r109, %r111;
	@%p141 bra 	$L__BB0_213;
	mul.lo.s32 	%r110, %r109, %r116;
	setp.ge.s32 	%p142, %r34, %r112;
	@%p142 bra 	$L__BB0_199;
	add.s32 	%r303, %r34, %r110;
	mul.wide.s32 	%rd89, %r303, 4;
	add.s64 	%rd90, %rd3, %rd89;
	ld.global.f32 	%f957, [%rd90];
	mul.f32 	%f958, %f193, %f1101;
	fma.rn.f32 	%f959, %f194, %f957, %f958;
	st.global.f32 	[%rd90], %f959;
$L__BB0_199:
	add.s32 	%r304, %r34, 1;
	setp.ge.s32 	%p143, %r304, %r112;
	cvt.s64.s32 	%rd91, %r110;
	cvt.u64.u32 	%rd92, %r34;
	add.s64 	%rd93, %rd92, %rd91;
	shl.b64 	%rd94, %rd93, 2;
	add.s64 	%rd11, %rd3, %rd94;
	@%p143 bra 	$L__BB0_201;
	ld.global.f32 	%f960, [%rd11+4];
	mul.f32 	%f961, %f193, %f1102;
	fma.rn.f32 	%f962, %f194, %f960, %f961;
	st.global.f32 	[%rd11+4], %f962;
$L__BB0_201:
	add.s32 	%r305, %r34, 2;
	setp.ge.s32 	%p144, %r305, %r112;
	@%p144 bra 	$L__BB0_203;
	ld.global.f32 	%f963, [%rd11+8];
	mul.f32 	%f964, %f193, %f1103;
	fma.rn.f32 	%f965, %f194, %f963, %f964;
	st.global.f32 	[%rd11+8], %f965;
$L__BB0_203:
	add.s32 	%r306, %r34, 3;
	setp.ge.s32 	%p145, %r306, %r112;
	@%p145 bra 	$L__BB0_205;
	ld.global.f32 	%f966, [%rd11+12];
	mul.f32 	%f967, %f193, %f1104;
	fma.rn.f32 	%f968, %f194, %f966, %f967;
	st.global.f32 	[%rd11+12], %f968;
$L__BB0_205:
	add.s32 	%r307, %r34, 4;
	setp.ge.s32 	%p146, %r307, %r112;
	@%p146 bra 	$L__BB0_207;
	ld.global.f32 	%f969, [%rd11+16];
	mul.f32 	%f970, %f193, %f1105;
	fma.rn.f32 	%f971, %f194, %f969, %f970;
	st.global.f32 	[%rd11+16], %f971;
$L__BB0_207:
	add.s32 	%r308, %r34, 5;
	setp.ge.s32 	%p147, %r308, %r112;
	@%p147 bra 	$L__BB0_209;
	ld.global.f32 	%f972, [%rd11+20];
	mul.f32 	%f973, %f193, %f1106;
	fma.rn.f32 	%f974, %f194, %f972, %f973;
	st.global.f32 	[%rd11+20], %f974;
$L__BB0_209:
	add.s32 	%r309, %r34, 6;
	setp.ge.s32 	%p148, %r309, %r112;
	@%p148 bra 	$L__BB0_211;
	ld.global.f32 	%f975, [%rd11+24];
	mul.f32 	%f976, %f193, %f1107;
	fma.rn.f32 	%f977, %f194, %f975, %f976;
	st.global.f32 	[%rd11+24], %f977;
$L__BB0_211:
	add.s32 	%r310, %r34, 7;
	setp.ge.s32 	%p149, %r310, %r112;
	@%p149 bra 	$L__BB0_213;
	ld.global.f32 	%f978, [%rd11+28];
	mul.f32 	%f979, %f193, %f1108;
	fma.rn.f32 	%f980, %f194, %f978, %f979;
	st.global.f32 	[%rd11+28], %f980;
$L__BB0_213:
	ret;

}
	// .globl	sgemm_register_blocking_opt
.visible .entry sgemm_register_blocking_opt(
	.param .u64 .ptr .align 1 sgemm_register_blocking_opt_param_0,
	.param .u64 .ptr .align 1 sgemm_register_blocking_opt_param_1,
	.param .u64 .ptr .align 1 sgemm_register_blocking_opt_param_2,
	.param .u32 sgemm_register_blocking_opt_param_3,
	.param .u32 sgemm_register_blocking_opt_param_4,
	.param .u32 sgemm_register_blocking_opt_param_5,
	.param .u32 sgemm_register_blocking_opt_param_6,
	.param .u32 sgemm_register_blocking_opt_param_7,
	.param .u32 sgemm_register_blocking_opt_param_8,
	.param .f32 sgemm_register_blocking_opt_param_9,
	.param .f32 sgemm_register_blocking_opt_param_10
)
{
	.reg .pred 	%p<107>;
	.reg .b32 	%r<456>;
	.reg .b32 	%f<2725>;
	.reg .b64 	%rd<98>;
	// demoted variable
	.shared .align 4 .b8 _ZZ27sgemm_register_blocking_optE2As[4608];
	// demoted variable
	.shared .align 4 .b8 _ZZ27sgemm_register_blocking_optE2Bs[4128];
	ld.param.u32 	%r56, [sgemm_register_blocking_opt_param_5];
	ld.param.u32 	%r57, [sgemm_register_blocking_opt_param_6];
	mov.u32 	%r60, %tid.x;
	mov.u32 	%r61, %tid.y;
	mov.u32 	%r62, %ntid.x;
	mad.lo.s32 	%r1, %r61, %r62, %r60;
	mov.u32 	%r63, %ctaid.x;
	mov.u32 	%r64, %ctaid.y;
	shl.b32 	%r2, %r64, 7;
	shl.b32 	%r3, %r63, 7;
	and.b32  	%r445, %r1, 7;
	setp.lt.s32 	%p1, %r56, 1;
	mov.f32 	%f2653, 0f00000000;
	mov.f32 	%f2654, %f2653;
	mov.f32 	%f2655, %f2653;
	mov.f32 	%f2656, %f2653;
	mov.f32 	%f2657, %f2653;
	mov.f32 	%f2658, %f2653;
	mov.f32 	%f2659, %f2653;
	mov.f32 	%f2660, %f2653;
	mov.f32 	%f2661, %f2653;
	mov.f32 	%f2662, %f2653;
	mov.f32 	%f2663, %f2653;
	mov.f32 	%f2664, %f2653;
	mov.f32 	%f2665, %f2653;
	mov.f32 	%f2666, %f2653;
	mov.f32 	%f2667, %f2653;
	mov.f32 	%f2668, %f2653;
	mov.f32 	%f2669, %f2653;
	mov.f32 	%f2670, %f2653;
	mov.f32 	%f2671, %f2653;
	mov.f32 	%f2672, %f2653;
	mov.f32 	%f2673, %f2653;
	mov.f32 	%f2674, %f2653;
	mov.f32 	%f2675, %f2653;
	mov.f32 	%f2676, %f2653;
	mov.f32 	%f2677, %f2653;
	mov.f32 	%f2678, %f2653;
	mov.f32 	%f2679, %f2653;
	mov.f32 	%f2680, %f2653;
	mov.f32 	%f2681, %f2653;
	mov.f32 	%f2682, %f2653;
	mov.f32 	%f2683, %f2653;
	mov.f32 	%f2684, %f2653;
	mov.f32 	%f2685, %f2653;
	mov.f32 	%f2686, %f2653;
	mov.f32 	%f2687, %f2653;
	mov.f32 	%f2688, %f2653;
	mov.f32 	%f2689, %f2653;
	mov.f32 	%f2690, %f2653;
	mov.f32 	%f2691, %f2653;
	mov.f32 	%f2692, %f2653;
	mov.f32 	%f2693, %f2653;
	mov.f32 	%f2694, %f2653;
	mov.f32 	%f2695, %f2653;
	mov.f32 	%f2696, %f2653;
	mov.f32 	%f2697, %f2653;
	mov.f32 	%f2698, %f2653;
	mov.f32 	%f2699, %f2653;
	mov.f32 	%f2700, %f2653;
	mov.f32 	%f2701, %f2653;
	mov.f32 	%f2702, %f2653;
	mov.f32 	%f2703, %f2653;
	mov.f32 	%f2704, %f2653;
	mov.f32 	%f2705, %f2653;
	mov.f32 	%f2706, %f2653;
	mov.f32 	%f2707, %f2653;
	mov.f32 	%f2708, %f2653;
	mov.f32 	%f2709, %f2653;
	mov.f32 	%f2710, %f2653;
	mov.f32 	%f2711, %f2653;
	mov.f32 	%f2712, %f2653;
	mov.f32 	%f2713, %f2653;
	mov.f32 	%f2714, %f2653;
	mov.f32 	%f2715, %f2653;
	mov.f32 	%f2716, %f2653;
	@%p1 bra 	$L__BB1_35;
	ld.param.u32 	%r435, [sgemm_register_blocking_opt_param_7];
	ld.param.u32 	%r426, [sgemm_register_blocking_opt_param_5];
	shr.u32 	%r65, %r1, 7;
	shr.u32 	%r66, %r1, 3;
	add.s32 	%r67, %r426, 7;
	shr.u32 	%r68, %r67, 3;
	and.b32  	%r69, %r1, 127;
	add.s32 	%r70, %r66, %r2;
	add.s32 	%r71, %r70, 32;
	add.s32 	%r72, %r70, 64;
	add.s32 	%r73, %r70, 96;
	add.s32 	%r74, %r65, 2;
	add.s32 	%r453, %r65, 4;
	add.s32 	%r75, %r65, 6;
	neg.s32 	%r455, %r68;
	mad.lo.s32 	%r76, %r435, %r75, %r3;
	add.s32 	%r454, %r76, %r69;
	mad.lo.s32 	%r77, %r435, %r453, %r3;
	add.s32 	%r452, %r77, %r69;
	mad.lo.s32 	%r78, %r435, %r74, %r3;
	add.s32 	%r451, %r78, %r69;
	mad.lo.s32 	%r79, %r435, %r65, %r3;
	add.s32 	%r450, %r79, %r69;
	mad.lo.s32 	%r449, %r73, %r57, %r445;
	mad.lo.s32 	%r448, %r72, %r57, %r445;
	mad.lo.s32 	%r447, %r71, %r57, %r445;
	mad.lo.s32 	%r446, %r70, %r57, %r445;
	mov.f32 	%f2653, 0f00000000;
$L__BB1_2:
	mov.u32 	%r80, %tid.y;
	mov.u32 	%r81, %ntid.x;
	mov.u32 	%r82, %tid.x;
	mad.lo.s32 	%r83, %r80, %r81, %r82;
	setp.gt.u32 	%p2, %r83, 1023;
	@%p2 bra 	$L__BB1_6;
	ld.param.u32 	%r427, [sgemm_register_blocking_opt_param_5];
	ld.param.u32 	%r346, [sgemm_register_blocking_opt_param_3];
	setp.ge.s32 	%p3, %r445, %r427;
	mov.u32 	%r84, %tid.y;
	mov.u32 	%r85, %ntid.x;
	mov.u32 	%r86, %tid.x;
	mad.lo.s32 	%r87, %r84, %r85, %r86;
	shr.u32 	%r88, %r87, 3;
	mov.u32 	%r89, %ctaid.y;
	shl.b32 	%r90, %r89, 7;
	add.s32 	%r91, %r88, %r90;
	setp.ge.s32 	%p4, %r91, %r346;
	mov.f32 	%f2717, 0f00000000;
	or.pred  	%p5, %p4, %p3;
	@%p5 bra 	$L__BB1_5;
	ld.param.u64 	%rd87, [sgemm_register_blocking_opt_param_0];
	mul.wide.s32 	%rd13, %r446, 4;
	cvta.to.global.u64 	%rd14, %rd87;
	add.s64 	%rd15, %rd14, %rd13;
	ld.global.nc.f32 	%f2717, [%rd15];
$L__BB1_5:
	mov.u32 	%r92, %tid.y;
	mov.u32 	%r93, %ntid.x;
	mov.u32 	%r94, %tid.x;
	mad.lo.s32 	%r95, %r92, %r93, %r94;
	shl.b32 	%r96, %r95, 2;
	and.b32  	%r97, %r96, 28;
	mov.u32 	%r98, _ZZ27sgemm_register_blocking_optE2As;
	add.s32 	%r99, %r98, %r97;
	shr.u32 	%r100, %r95, 3;
	mad.lo.s32 	%r101, %r100, 36, %r99;
	st.shared.f32 	[%r101], %f2717;
$L__BB1_6:
	mov.u32 	%r102, %tid.y;
	mov.u32 	%r103, %ntid.x;
	mov.u32 	%r104, %tid.x;
	mad.lo.s32 	%r105, %r102, %r103, %r104;
	setp.gt.u32 	%p6, %r105, 767;
	@%p6 bra 	$L__BB1_10;
	ld.param.u32 	%r428, [sgemm_register_blocking_opt_param_5];
	ld.param.u32 	%r347, [sgemm_register_blocking_opt_param_3];
	setp.ge.s32 	%p7, %r445, %r428;
	mov.u32 	%r106, %tid.y;
	mov.u32 	%r107, %ntid.x;
	mov.u32 	%r108, %tid.x;
	mad.lo.s32 	%r109, %r106, %r107, %r108;
	shr.u32 	%r110, %r109, 3;
	mov.u32 	%r111, %ctaid.y;
	shl.b32 	%r112, %r111, 7;
	add.s32 	%r113, %r110, %r112;
	add.s32 	%r114, %r113, 32;
	setp.ge.s32 	%p8, %r114, %r347;
	mov.f32 	%f2718, 0f00000000;
	or.pred  	%p9, %p8, %p7;
	@%p9 bra 	$L__BB1_9;
	ld.param.u64 	%rd88, [sgemm_register_blocking_opt_param_0];
	mul.wide.s32 	%rd16, %r447, 4;
	cvta.to.global.u64 	%rd17, %rd88;
	add.s64 	%rd18, %rd17, %rd16;
	ld.global.nc.f32 	%f2718, [%rd18];
$L__BB1_9:
	mov.u32 	%r115, %tid.y;
	mov.u32 	%r116, %ntid.x;
	mov.u32 	%r117, %tid.x;
	mad.lo.s32 	%r118, %r115, %r116, %r117;
	shl.b32 	%r119, %r118, 2;
	and.b32  	%r120, %r119, 28;
	mov.u32 	%r121, _ZZ27sgemm_register_blocking_optE2As;
	add.s32 	%r122, %r121, %r120;
	shr.u32 	%r123, %r118, 3;
	mad.lo.s32 	%r124, %r123, 36, %r122;
	st.shared.f32 	[%r124+1152], %f2718;
$L__BB1_10:
	mov.u32 	%r125, %tid.y;
	mov.u32 	%r126, %ntid.x;
	mov.u32 	%r127, %tid.x;
	mad.lo.s32 	%r128, %r125, %r126, %r127;
	setp.gt.u32 	%p10, %r128, 511;
	@%p10 bra 	$L__BB1_14;
	ld.param.u32 	%r429, [sgemm_register_blocking_opt_param_5];
	ld.param.u32 	%r348, [sgemm_register_blocking_opt_param_3];
	setp.ge.s32 	%p11, %r445, %r429;
	mov.u32 	%r129, %tid.y;
	mov.u32 	%r130, %ntid.x;
	mov.u32 	%r131, %tid.x;
	mad.lo.s32 	%r132, %r129, %r130, %r131;
	shr.u32 	%r133, %r132, 3;
	mov.u32 	%r134, %ctaid.y;
	shl.b32 	%r135, %r134, 7;
	add.s32 	%r136, %r133, %r135;
	add.s32 	%r137, %r136, 64;
	setp.ge.s32 	%p12, %r137, %r348;
	mov.f32 	%f2719, 0f00000000;
	or.pred  	%p13, %p12, %p11;
	@%p13 bra 	$L__BB1_13;
	ld.param.u64 	%rd89, [sgemm_register_blocking_opt_param_0];
	mul.wide.s32 	%rd19, %r448, 4;
	cvta.to.global.u64 	%rd20, %rd89;
	add.s64 	%rd21, %rd20, %rd19;
	ld.global.nc.f32 	%f2719, [%rd21];
$L__BB1_13:
	mov.u32 	%r138, %tid.y;
	mov.u32 	%r139, %ntid.x;
	mov.u32 	%r140, %tid.x;
	mad.lo.s32 	%r141, %r138, %r139, %r140;
	shl.b32 	%r142, %r141, 2;
	and.b32  	%r143, %r142, 28;
	mov.u32 	%r144, _ZZ27sgemm_register_blocking_optE2As;
	add.s32 	%r145, %r144, %r143;
	shr.u32 	%r146, %r141, 3;
	mad.lo.s32 	%r147, %r146, 36, %r145;
	st.shared.f32 	[%r147+2304], %f2719;
$L__BB1_14:
	mov.u32 	%r148, %tid.y;
	mov.u32 	%r149, %ntid.x;
	mov.u32 	%r150, %tid.x;
	mad.lo.s32 	%r151, %r148, %r149, %r150;
	setp.gt.u32 	%p14, %r151, 255;
	@%p14 bra 	$L__BB1_18;
	ld.param.u32 	%r430, [sgemm_register_blocking_opt_param_5];
	ld.param.u32 	%r349, [sgemm_register_blocking_opt_param_3];
	setp.ge.s32 	%p15, %r445, %r430;
	mov.u32 	%r152, %tid.y;
	mov.u32 	%r153, %ntid.x;
	mov.u32 	%r154, %tid.x;
	mad.lo.s32 	%r155, %r152, %r153, %r154;
	shr.u32 	%r156, %r155, 3;
	mov.u32 	%r157, %ctaid.y;
	shl.b32 	%r158, %r157, 7;
	add.s32 	%r159, %r156, %r158;
	add.s32 	%r160, %r159, 96;
	setp.ge.s32 	%p16, %r160, %r349;
	mov.f32 	%f2720, 0f00000000;
	or.pred  	%p17, %p16, %p15;
	@%p17 bra 	$L__BB1_17;
	ld.param.u64 	%rd90, [sgemm_register_blocking_opt_param_0];
	mul.wide.s32 	%rd22, %r449, 4;
	cvta.to.global.u64 	%rd23, %rd90;
	add.s64 	%rd24, %rd23, %rd22;
	ld.global.nc.f32 	%f2720, [%rd24];
$L__BB1_17:
	mov.u32 	%r161, %tid.y;
	mov.u32 	%r162, %ntid.x;
	mov.u32 	%r163, %tid.x;
	mad.lo.s32 	%r164, %r161, %r162, %r163;
	shl.b32 	%r165, %r164, 2;
	and.b32  	%r166, %r165, 28;
	mov.u32 	%r167, _ZZ27sgemm_register_blocking_optE2As;
	add.s32 	%r168, %r167, %r166;
	shr.u32 	%r169, %r164, 3;
	mad.lo.s32 	%r170, %r169, 36, %r168;
	st.shared.f32 	[%r170+3456], %f2720;
$L__BB1_18:
	mov.u32 	%r171, %tid.y;
	mov.u32 	%r172, %ntid.x;
	mov.u32 	%r173, %tid.x;
	mad.lo.s32 	%r174, %r171, %r172, %r173;
	setp.gt.u32 	%p18, %r174, 1023;
	@%p18 bra 	$L__BB1_22;
	ld.param.u32 	%r431, [sgemm_register_blocking_opt_param_5];
	ld.param.u32 	%r358, [sgemm_register_blocking_opt_param_4];
	mov.u32 	%r175, %tid.y;
	mov.u32 	%r176, %ntid.x;
	mov.u32 	%r177, %tid.x;
	mad.lo.s32 	%r178, %r175, %r176, %r177;
	and.b32  	%r179, %r178, 127;
	mov.u32 	%r180, %ctaid.x;
	shl.b32 	%r181, %r180, 7;
	or.b32  	%r182, %r179, %r181;
	setp.ge.s32 	%p19, %r182, %r358;
	add.s32 	%r184, %r453, -4;
	setp.ge.s32 	%p20, %r184, %r431;
	mov.f32 	%f2721, 0f00000000;
	or.pred  	%p21, %p20, %p19;
	@%p21 bra 	$L__BB1_21;
	ld.param.u64 	%rd91, [sgemm_register_blocking_opt_param_1];
	cvta.to.global.u64 	%rd25, %rd91;
	mul.wide.s32 	%rd26, %r450, 4;
	add.s64 	%rd27, %rd25, %rd26;
	ld.global.nc.f32 	%f2721, [%rd27];
$L__BB1_21:
	mov.u32 	%r185, %tid.y;
	mov.u32 	%r186, %ntid.x;
	mov.u32 	%r187, %tid.x;
	mad.lo.s32 	%r188, %r185, %r186, %r187;
	shl.b32 	%r189, %r188, 2;
	and.b32  	%r190, %r189, 508;
	mov.u32 	%r191, _ZZ27sgemm_register_blocking_optE2Bs;
	add.s32 	%r192, %r191, %r190;
	shr.u32 	%r193, %r188, 7;
	mad.lo.s32 	%r194, %r193, 516, %r192;
	st.shared.f32 	[%r194], %f2721;
$L__BB1_22:
	mov.u32 	%r195, %tid.y;
	mov.u32 	%r196, %ntid.x;
	mov.u32 	%r197, %tid.x;
	mad.lo.s32 	%r198, %r195, %r196, %r197;
	setp.gt.u32 	%p22, %r198, 767;
	@%p22 bra 	$L__BB1_26;
	ld.param.u32 	%r432, [sgemm_register_blocking_opt_param_5];
	ld.param.u32 	%r359, [sgemm_register_blocking_opt_param_4];
	mov.u32 	%r199, %tid.y;
	mov.u32 	%r200, %ntid.x;
	mov.u32 	%r201, %tid.x;
	mad.lo.s32 	%r202, %r199, %r200, %r201;
	and.b32  	%r203, %r202, 127;
	mov.u32 	%r204, %ctaid.x;
	shl.b32 	%r205, %r204, 7;
	or.b32  	%r206, %r203, %r205;
	setp.ge.s32 	%p23, %r206, %r359;
	add.s32 	%r208, %r453, -2;
	setp.ge.s32 	%p24, %r208, %r432;
	mov.f32 	%f2722, 0f00000000;
	or.pred  	%p25, %p24, %p23;
	@%p25 bra 	$L__BB1_25;
	ld.param.u64 	%rd92, [sgemm_register_blocking_opt_param_1];
	cvta.to.global.u64 	%rd28, %rd92;
	mul.wide.s32 	%rd29, %r451, 4;
	add.s64 	%rd30, %rd28, %rd29;
	ld.global.nc.f32 	%f2722, [%rd30];
$L__BB1_25:
	mov.u32 	%r209, %tid.y;
	mov.u32 	%r210, %ntid.x;
	mov.u32 	%r211, %tid.x;
	mad.lo.s32 	%r212, %r209, %r210, %r211;
	shl.b32 	%r213, %r212, 2;
	and.b32  	%r214, %r213, 508;
	mov.u32 	%r215, _ZZ27sgemm_register_blocking_optE2Bs;
	add.s32 	%r216, %r215, %r214;
	shr.u32 	%r217, %r212, 7;
	mad.lo.s32 	%r218, %r217, 516, %r216;
	st.shared.f32 	[%r218+1032], %f2722;
$L__BB1_26:
	mov.u32 	%r219, %tid.y;
	mov.u32 	%r220, %ntid.x;
	mov.u32 	%r221, %tid.x;
	mad.lo.s32 	%r222, %r219, %r220, %r221;
	setp.gt.u32 	%p26, %r222, 511;
	@%p26 bra 	$L__BB1_30;
	ld.param.u32 	%r433, [sgemm_register_blocking_opt_param_5];
	ld.param.u32 	%r360, [sgemm_register_blocking_opt_param_4];
	mov.u32 	%r223, %tid.y;
	mov.u32 	%r224, %ntid.x;
	mov.u32 	%r225, %tid.x;
	mad.lo.s32 	%r226, %r223, %r224, %r225;
	and.b32  	%r227, %r226, 127;
	mov.u32 	%r228, %ctaid.x;
	shl.b32 	%r229, %r228, 7;
	or.b32  	%r230, %r227, %r229;
	setp.ge.s32 	%p27, %r230, %r360;
	setp.ge.s32 	%p28, %r453, %r433;
	mov.f32 	%f2723, 0f00000000;
	or.pred  	%p29, %p28, %p27;
	@%p29 bra 	$L__BB1_29;
	ld.param.u64 	%rd93, [sgemm_register_blocking_opt_param_1];
	cvta.to.global.u64 	%rd31, %rd93;
	mul.wide.s32 	%rd32, %r452, 4;
	add.s64 	%rd33, %rd31, %rd32;
	ld.global.nc.f32 	%f2723, [%rd33];
$L__BB1_29:
	mov.u32 	%r232, %tid.y;
	mov.u32 	%r233, %ntid.x;
	mov.u32 	%r234, %tid.x;
	mad.lo.s32 	%r235, %r232, %r233, %r234;
	shl.b32 	%r236, %r235, 2;
	and.b32  	%r237, %r236, 508;
	mov.u32 	%r238, _ZZ27sgemm_register_blocking_optE2Bs;
	add.s32 	%r239, %r238, %r237;
	shr.u32 	%r240, %r235, 7;
	mad.lo.s32 	%r241, %r240, 516, %r239;
	st.shared.f32 	[%r241+2064], %f2723;
$L__BB1_30:
	mov.u32 	%r242, %tid.y;
	mov.u32 	%r243, %ntid.x;
	mov.u32 	%r244, %tid.x;
	mad.lo.s32 	%r245, %r242, %r243, %r244;
	setp.gt.u32 	%p30, %r245, 255;
	@%p30 bra 	$L__BB1_34;
	ld.param.u32 	%r434, [sgemm_register_blocking_opt_param_5];
	ld.param.u32 	%r361, [sgemm_register_blocking_opt_param_4];
	mov.u32 	%r246, %tid.y;
	mov.u32 	%r247, %ntid.x;
	mov.u32 	%r248, %tid.x;
	mad.lo.s32 	%r249, %r246, %r247, %r248;
	and.b32  	%r250, %r249, 127;
	mov.u32 	%r251, %ctaid.x;
	shl.b32 	%r252, %r251, 7;
	or.b32  	%r253, %r250, %r252;
	setp.ge.s32 	%p31, %r253, %r361;
	add.s32 	%r255, %r453, 2;
	setp.ge.s32 	%p32, %r255, %r434;
	mov.f32 	%f2724, 0f00000000;
	or.pred  	%p33, %p32, %p31;
	@%p33 bra 	$L__BB1_33;
	ld.param.u64 	%rd94, [sgemm_register_blocking_opt_param_1];
	cvta.to.global.u64 	%rd34, %rd94;
	mul.wide.s32 	%rd35, %r454, 4;
	add.s64 	%rd36, %rd34, %rd35;
	ld.global.nc.f32 	%f2724, [%rd36];
$L__BB1_33:
	mov.u32 	%r256, %tid.y;
	mov.u32 	%r257, %ntid.x;
	mov.u32 	%r258, %tid.x;
	mad.lo.s32 	%r259, %r256, %r257, %r258;
	shl.b32 	%r260, %r259, 2;
	and.b32  	%r261, %r260, 508;
	mov.u32 	%r262, _ZZ27sgemm_register_blocking_optE2Bs;
	add.s32 	%r263, %r262, %r261;
	shr.u32 	%r264, %r259, 7;
	mad.lo.s32 	%r265, %r264, 516, %r263;
	st.shared.f32 	[%r265+3096], %f2724;
$L__BB1_34:
	ld.param.u32 	%r436, [sgemm_register_blocking_opt_param_7];
	bar.sync 	0;
	mov.u32 	%r266, %tid.y;
	mov.u32 	%r267, _ZZ27sgemm_register_blocking_optE2As;
	mad.lo.s32 	%r268, %r266, 288, %r267;
	ld.shared.f32 	%f222, [%r268];
	ld.shared.f32 	%f254, [%r268+36];
	ld.shared.f32 	%f286, [%r268+72];
	ld.shared.f32 	%f318, [%r268+108];
	ld.shared.f32 	%f350, [%r268+144];
	ld.shared.f32 	%f382, [%r268+180];
	ld.shared.f32 	%f414, [%r268+216];
	ld.shared.f32 	%f446, [%r268+252];
	mov.u32 	%r269, %tid.x;
	shl.b32 	%r270, %r269, 5;
	mov.u32 	%r271, _ZZ27sgemm_register_blocking_optE2Bs;
	add.s32 	%r272, %r271, %r270;
	ld.shared.f32 	%f223, [%r272];
	ld.shared.f32 	%f227, [%r272+4];
	ld.shared.f32 	%f231, [%r272+8];
	ld.shared.f32 	%f235, [%r272+12];
	ld.shared.f32 	%f239, [%r272+16];
	ld.shared.f32 	%f243, [%r272+20];
	ld.shared.f32 	%f247, [%r272+24];
	ld.shared.f32 	%f251, [%r272+28];
	// begin inline asm
	fma.rn.f32 %f2700, %f222, %f223, %f2700;
	// end inline asm
	// begin inline asm
	fma.rn.f32 %f2699, %f222, %f227, %f2699;
	// end inline asm
	// begin inline asm
	fma.rn.f32 %f2698, %f222, %f231, %f2698;
	// end inline asm
	// begin inline asm
	fma.rn.f32 %f2697, %f222, %f235, %f2697;
	// end inline asm
	// begin inline asm
	fma.rn.f32 %f2696, %f222, %f239, %f2696;
	// end inline asm
	// begin inline asm
	fma.rn.f32 %f2695, %f222, %f243, %f2695;
	// end inline asm
	// begin inline asm
	fma.rn.f32 %f2694, %f222, %f247, %f2694;
	// end inline asm
	// begin inline asm
	fma.rn.f32 %f2693, %f222, %f251, %f2693;
	// end inline asm
	// begin inline asm
	fma.rn.f32 %f2692, %f254, %f223, %f2692;
	// end inline asm
	// begin inline asm
	fma.rn.f32 %f2691, %f254, %f227, %f2691;
	// end inline asm
	// begin inline asm
	fma.rn.f32 %f2690, %f254, %f231, %f2690;
	// end inline asm
	// begin inline asm
	fma.rn.f32 %f2689, %f254, %f235, %f2689;
	// end inline asm
	// begin inline asm
	fma.rn.f32 %f2688, %f254, %f239, %f2688;
	// end inline asm
	// begin inline asm
	fma.rn.f32 %f2687, %f254, %f243, %f2687;
	// end inline asm
	// begin inline asm
	fma.rn.f32 %f2686, %f254, %f247, %f2686;
	// end inline asm
	// begin inline asm
	fma.rn.f32 %f2685, %f254, %f251, %f2685;
	// end inline asm
	// begin inline asm
	fma.rn.f32 %f2684, %f286, %f223, %f2684;
	// end inline asm
	// begin inline asm
	fma.rn.f32 %f2683, %f286, %f227, %f2683;
	// end inline asm
	// begin inline asm
	fma.rn.f32 %f2682, %f286, %f231, %f2682;
	// end inline asm
	// begin inline asm
	fma.rn.f32 %f2681, %f286, %f235, %f2681;
	// end inline asm
	// begin inline asm
	fma.rn.f32 %f2680, %f286, %f239, %f2680;
	// end inline asm
	// begin inline asm
	fma.rn.f32 %f2679, %f286, %f243, %f2679;
	// end inline asm
	// begin inline asm
	fma.rn.f32 %f2678, %f286, %f247, %f2678;
	// end inline asm
	// begin inline asm
	fma.rn.f32 %f2677, %f286, %f251, %f2677;
	// end inline asm
	// begin inline asm
	fma.rn.f32 %f2676, %f318, %f223, %f2676;
	// end inline asm
	// begin inline asm
	fma.rn.f32 %f2675, %f318, %f227, %f2675;
	// end inline asm
	// begin inline asm
	fma.rn.f32 %f2674, %f318, %f231, %f2674;
	// end inline asm
	// begin inline asm
	fma.rn.f32 %f2673, %f318, %f235, %f2673;
	// end inline asm
	// begin inline asm
	fma.rn.f32 %f2672, %f318, %f239, %f2672;
	// end inline asm
	// begin inline asm
	fma.rn.f32 %f2671, %f318, %f243, %f2671;
	// end inline asm
	// begin inline asm
	fma.rn.f32 %f2670, %f318, %f247, %f2670;
	// end inline asm
	// begin inline asm
	fma.rn.f32 %f2669, %f318, %f251, %f2669;
	// end inline asm
	// begin inline asm
	fma.rn.f32 %f2668, %f350, %f223, %f2668;
	// end inline asm
	// begin inline asm
	fma.rn.f32 %f2667, %f350, %f227, %f2667;
	// end inline asm
	// begin inline asm
	fma.rn.f32 %f2666, %f350, %f231, %f2666;
	// end inline asm
	// begin inline asm
	fma.rn.f32 %f2665, %f350, %f235, %f2665;
	// end inline asm
	// begin inline asm
	fma.rn.f32 %f2664, %f350, %f239, %f2664;
	// end inline asm
	// begin inline asm
	fma.rn.f32 %f2663, %f350, %f243, %f2663;
	// end inline asm
	// begin inline asm
	fma.rn.f32 %f2662, %f350, %f247, %f2662;
	// end inline asm
	// begin inline asm
	fma.rn.f32 %f2661, %f350, %f251, %f2661;
	// end inline asm
	// begin inline asm
	fma.rn.f32 %f2660, %f382, %f223, %f2660;
	// end inline asm
	// begin inline asm
	fma.rn.f32 %f2659, %f382, %f227, %f2659;
	// end inline asm
	// begin inline asm
	fma.rn.f32 %f2658, %f382, %f231, %f2658;
	// end inline asm
	// begin inline asm
	fma.rn.f32 %f2657, %f382, %f235, %f2657;
	// end inline asm
	// begin inline asm
	fma.rn.f32 %f2656, %f382, %f239, %f2656;
	// end inline asm
	// begin inline asm
	fma.rn.f32 %f2655, %f382, %f243, %f2655;
	// end inline asm
	// begin inline asm
	fma.rn.f32 %f2654, %f382, %f247, %f2654;
	// end inline asm
	// begin inline asm
	fma.rn.f32 %f2653, %f382, %f251, %f2653;
	// end inline asm
	// begin inline asm
	fma.rn.f32 %f2701, %f414, %f223, %f2701;
	// end inline asm
	// begin inline asm
	fma.rn.f32 %f2702, %f414, %f227, %f2702;
	// end inline asm
	// begin inline asm
	fma.rn.f32 %f2703, %f414, %f231, %f2703;
	// end inline asm
	// begin inline asm
	fma.rn.f32 %f2704, %f414, %f235, %f2704;
	// end inline asm
	// begin inline asm
	fma.rn.f32 %f2705, %f414, %f239, %f2705;
	// end inline asm
	// begin inline asm
	fma.rn.f32 %f2706, %f414, %f243, %f2706;
	// end inline asm
	// begin inline asm
	fma.rn.f32 %f2707, %f414, %f247, %f2707;
	// end inline asm
	// begin inline asm
	fma.rn.f32 %f2708, %f414, %f251, %f2708;
	// end inline asm
	// begin inline asm
	fma.rn.f32 %f2709, %f446, %f223, %f2709;
	// end inline asm
	// begin inline asm
	fma.rn.f32 %f2710, %f446, %f227, %f2710;
	// end inline asm
	// begin inline asm
	fma.rn.f32 %f2711, %f446, %f231, %f2711;
	// end inline asm
	// begin inline asm
	fma.rn.f32 %f2712, %f446, %f235, %f2712;
	// end inline asm
	// begin inline asm
	fma.rn.f32 %f2713, %f446, %f239, %f2713;
	// end inline asm
	// begin inline asm
	fma.rn.f32 %f2714, %f446, %f243, %f2714;
	// end inline asm
	// begin inline asm
	fma.rn.f32 %f2715, %f446, %f247, %f2715;
	// end inline asm
	// begin inline asm
	fma.rn.f32 %f2716, %f446, %f251, %f2716;
	// end inline asm
	ld.shared.f32 	%f506, [%r268+4];
	ld.shared.f32 	%f538, [%r268+40];
	ld.shared.f32 	%f570, [%r268+76];
	ld.shared.f32 	%f602, [%r268+112];
	ld.shared.f32 	%f634, [%r268+148];
	ld.shared.f32 	%f666, [%r268+184];
	ld.shared.f32 	%f698, [%r268+220];
	ld.shared.f32 	%f730, [%r268+256];
	ld.shared.f32 	%f703, [%r272+516];
	ld.shared.f32 	%f707, [%r272+520];
	ld.shared.f32 	%f711, [%r272+524];
	ld.shared.f32 	%f715, [%r272+528];
	ld.shared.f32 	%f719, [%r272+532];
	ld.shared.f32 	%f723, [%r272+536];
	ld.shared.f32 	%f727, [%r272+540];
	ld.shared.f32 	%f731, [%r272+544];
	// begin inline asm
	fma.rn.f32 %f2700, %f506, %f703, %f2700;
	// end inline asm
	// begin inline asm
	fma.rn.f32 %f2699, %f506, %f707, %f2699;
	// end inline asm
	// begin inline asm
	fma.rn.f32 %f2698, %f506, %f711, %f2698;
	// end inline asm
	// begin inline asm
	fma.rn.f32 %f2697, %f506, %f715, %f2697;
	// end inline asm
	// begin inline asm
	fma.rn.f32 %f2696, %f506, %f719, %f2696;
	// end inline asm
	// begin inline asm
	fma.rn.f32 %f2695, %f506, %f723, %f2695;
	// end inline asm
	// begin inline asm
	fma.rn.f32 %f2694, %f506, %f727, %f2694;
	// end inline asm
	// begin inline asm
	fma.rn.f32 %f2693, %f506, %f731, %f2693;
	// end inline asm
	// begin inline asm
	fma.rn.f32 %f2692, %f538, %f703, %f2692;
	// end inline asm
	// begin inline asm
	fma.rn.f32 %f2691, %f538, %f707, %f2691;
	// end inline asm
	// begin inline asm
	fma.rn.f32 %f2690, %f538, %f711, %f2690;
	// end inline asm
	// begin inline asm
	fma.rn.f32 %f2689, %f538, %f715, %f2689;
	// end inline asm
	// begin inline asm
	fma.rn.f32 %f2688, %f538, %f719, %f2688;
	// end inline asm
	// begin inline asm
	fma.rn.f32 %f2687, %f538, %f723, %f2687;
	// end inline asm
	// begin inline asm
	fma.rn.f32 %f2686, %f538, %f727, %f2686;
	// end inline asm
	// begin inline asm
	fma.rn.f32 %f2685, %f538, %f731, %f2685;
	// end inline asm
	// begin inline asm
	fma.rn.f32 %f2684, %f570, %f703, %f2684;
	// end inline asm
	// begin inline asm
	fma.rn.f32 %f2683, %f570, %f707, %f2683;
	// end inline asm
	// begin inline asm
	fma.rn.f32 %f2682, %f570, %f711, %f2682;
	// end inline asm
	// begin inline asm
	fma.rn.f32 %f2681, %f570, %f715, %f2681;
	// end inline asm
	// begin inline asm
	fma.rn.f32 %f2680, %f570, %f719, %f2680;
	// end inline asm
	// begin inline asm
	fma.rn.f32 %f2679, %f570, %f723, %f2679;
	// end inline asm
	// begin inline asm
	fma.rn.f32 %f2678, %f570, %f727, %f2678;
	// end inline asm
	// begin inline asm
	fma.rn.f32 %f2677, %f570, %f731, %f2677;
	// end inline asm
	// begin inline asm
	fma.rn.f32 %f2676, %f602, %f703, %f2676;
	// end inline asm
	// begin inline asm
	fma.rn.f32 %f2675, %f602, %f707, %f2675;
	// end inline asm
	// begin inline asm
	fma.rn.f32 %f2674, %f602, %f711, %f2674;
	// end inline asm
	// begin inline asm
	fma.rn.f32 %f2673, %f602, %f715, %f2673;
	// end inline asm
	// begin inline asm
	fma.rn.f32 %f2672, %f602, %f719, %f2672;
	// end inline asm
	// begin inline asm
	fma.rn.f32 %f2671, %f602, %f723, %f2671;
	// end inline asm
	// begin inline asm
	fma.rn.f32 %f2670, %f602, %f727, %f2670;
	// end inline asm
	// begin inline asm
	fma.rn.f32 %f2669, %f602, %f731, %f2669;
	// end inline asm
	// begin inline asm
	fma.rn.f32 %f2668, %f634, %f703, %f2668;
	// end inline asm
	// begin inline asm
	fma.rn.f32 %f2667, %f634, %f707, %f2667;
	// end inline asm
	// begin inline asm
	fma.rn.f32 %f2666, %f634, %f711, %f2666;
	// end inline asm
	// begin inline asm
	fma.rn.f32 %f2665, %f634, %f715, %f2665;
	// end inline asm
	// begin inline asm
	fma.rn.f32 %f2664, %f634, %f719, %f2664;
	// end inline asm
	// begin inline asm
	fma.rn.f32 %f2663, %f634, %f723, %f2663;
	// end inline asm
	// begin inline asm
	fma.rn.f32 %f2662, %f634, %f727, %f2662;
	// end inline asm
	// begin inline asm
	fma.rn.f32 %f2661, %f634, %f731, %f2661;
	// end inline asm
	// begin inline asm
	fma.rn.f32 %f2660, %f666, %f703, %f2660;
	// end inline asm
	// begin inline asm
	fma.rn.f32 %f2659, %f666, %f707, %f2659;
	// end inline asm
	// begin inline asm
	fma.rn.f32 %f2658, %f666, %f711, %f2658;
	// end inline asm
	// begin inline asm
	fma.rn.f32 %f2657, %f666, %f715, %f2657;
	// end inline asm
	// begin inline asm
	fma.rn.f32 %f2656, %f666, %f719, %f2656;
	// end inline asm
	// begin inline asm
	fma.rn.f32 %f2655, %f666, %f723, %f2655;
	// end inline asm
	// begin inline asm
	fma.rn.f32 %f2654, %f666, %f727, %f2654;
	// end inline asm
	// begin inline asm
	fma.rn.f32 %f2653, %f666, %f731, %f2653;
	// end inline asm
	// begin inline asm
	fma.rn.f32 %f2701, %f698, %f703, %f2701;
	// end inline asm
	// begin inline asm
	fma.rn.f32 %f2702, %f698, %f707, %f2702;
	// end inline asm
	// begin inline asm
	fma.rn.f32 %f2703, %f698, %f711, %f2703;
	// end inline asm
	// begin inline asm
	fma.rn.f32 %f2704, %f698, %f715, %f2704;
	// end inline asm
	// begin inline asm
	fma.rn.f32 %f2705, %f698, %f719, %f2705;
	// end inline asm
	// begin inline asm
	fma.rn.f32 %f2706, %f698, %f723, %f2706;
	// end inline asm
	// begin inline asm
	fma.rn.f32 %f2707, %f698, %f727, %f2707;
	// end inline asm
	// begin inline asm
	fma.rn.f32 %f2708, %f698, %f731, %f2708;
	// end inline asm
	// begin inline asm
	fma.rn.f32 %f2709, %f730, %f703, %f2709;
	// end inline asm
	// begin inline asm
	fma.rn.f32 %f2710, %f730, %f707, %f2710;
	// end inline asm
	// begin inline asm
	fma.rn.f32 %f2711, %f730, %f711, %f2711;
	// end inline asm
	// begin inline asm
	fma.rn.f32 %f2712, %f730, %f715, %f2712;
	// end inline asm
	// begin inline asm
	fma.rn.f32 %f2713, %f730, %f719, %f2713;
	// end inline asm
	// begin inline asm
	fma.rn.f32 %f2714, %f730, %f723, %f2714;
	// end inline asm
	// begin inline asm
	fma.rn.f32 %f2715, %f730, %f727, %f2715;
	// end inline asm
	// begin inline asm
	fma.rn.f32 %f2716, %f730, %f731, %f2716;
	// end inline asm
	ld.shared.f32 	%f762, [%r268+8];
	ld.shared.f32 	%f794, [%r268+44];
	ld.shared.f32 	%f826, [%r268+80];
	ld.shared.f32 	%f858, [%r268+116];
	ld.shared.f32 	%f890, [%r268+152];
	ld.shared.f32 	%f922, [%r268+188];
	ld.shared.f32 	%f954, [%r268+224];
	ld.shared.f32 	%f986, [%r268+260];
	ld.shared.f32 	%f959, [%r272+1032];
	ld.shared.f32 	%f963, [%r272+1036];
	ld.shared.f32 	%f967, [%r272+1040];
	ld.shared.f32 	%f971, [%r272+1044];
	ld.shared.f32 	%f975, [%r272+1048];
	ld.shared.f32 	%f979, [%r272+1052];
	ld.shared.f32 	%f983, [%r272+1056];
	ld.shared.f32 	%f987, [%r272+1060];
	// begin inline asm
	fma.rn.f32 %f2700, %f762, %f959, %f2700;
	// end inline asm
	// begin inline asm
	fma.rn.f32 %f2699, %f762, %f963, %f2699;
	// end inline asm
	// begin inline asm
	fma.rn.f32 %f2698, %f762, %f967, %f2698;
	// end inline asm
	// begin inline asm
	fma.rn.f32 %f2697, %f762, %f971, %f2697;
	// end inline asm
	// begin inline asm
	fma.rn.f32 %f2696, %f762, %f975, %f2696;
	// end inline asm
	// begin inline asm
	fma.rn.f32 %f2695, %f762, %f979, %f2695;
	// end inline asm
	// begin inline asm
	fma.rn.f32 %f2694, %f762, %f983, %f2694;
	// end inline asm
	// begin inline asm
	fma.rn.f32 %f2693, %f762, %f987, %f2693;
	// end inline asm
	// begin inline asm
	fma.rn.f32 %f2692, %f794, %f959, %f2692;
	// end inline asm
	// begin inline asm
	fma.rn.f32 %f2691, %f794, %f963, %f2691;
	// end inline asm
	// begin inline asm
	fma.rn.f32 %f2690, %f794, %f967, %f2690;
	// end inline asm
	// begin inline asm
	fma.rn.f32 %f2689, %f794, %f971, %f2689;
	// end inline asm
	// begin inline asm
	fma.rn.f32 %f2688, %f794, %f975, %f2688;
	// end inline asm
	// begin inline asm
	fma.rn.f32 %f2687, %f794, %f979, %f2687;
	// end inline asm
	// begin inline asm
	fma.rn.f32 %f2686, %f794, %f983, %f2686;
	// end inline asm
	// begin inline asm
	fma.rn.f32 %f2685, %f794, %f987, %f2685;
	// end inline asm
	// begin inline asm
	fma.rn.f32 %f2684, %f826, %f959, %f2684;
	// end inline asm
	// begin inline asm
	fma.rn.f32 %f2683, %f826, %f963, %f2683;
	// end inline asm
	// begin inline asm
	fma.rn.f32 %f2682, %f826, %f967, %f2682;
	// end inline asm
	// begin inline asm
	fma.rn.f32 %f2681, %f826, %f971, %f2681;
	// end inline asm
	// begin inline asm
	fma.rn.f32 %f2680, %f826, %f975, %f2680;
	// end inline asm
	// begin inline asm
	fma.rn.f32 %f2679, %f826, %f979, %f2679;
	// end inline asm
	// begin inline asm
	fma.rn.f32 %f2678, %f826, %f983, %f2678;
	// end inline asm
	// begin inline asm
	fma.rn.f32 %f2677, %f826, %f987, %f2677;
	// end inline asm
	// begin inline asm
	fma.rn.f32 %f2676, %f858, %f959, %f2676;
	// end inline asm
	// begin inline asm
	fma.rn.f32 %f2675, %f858, %f963, %f2675;
	// end inline asm
	// begin inline asm
	fma.rn.f32 %f2674, %f858, %f967, %f2674;
	// end inline asm
	// begin inline asm
	fma.rn.f32 %f2673, %f858, %f971, %f2673;
	// end inline asm
	// begin inline asm
	fma.rn.f32 %f2672, %f858, %f975, %f2672;
	// end inline asm
	// begin inline asm
	fma.rn.f32 %f2671, %f858, %f979, %f2671;
	// end inline asm
	// begin inline asm
	fma.rn.f32 %f2670, %f858, %f983, %f2670;
	// end inline asm
	// begin inline asm
	fma.rn.f32 %f2669, %f858, %f987, %f2669;
	// end inline asm
	// begin inline asm
	fma.rn.f32 %f2668, %f890, %f959, %f2668;
	// end inline asm
	// begin inline asm
	fma.rn.f32 %f2667, %f890, %f963, %f2667;
	// end inline asm
	// begin inline asm
	fma.rn.f32 %f2666, %f890, %f967, %f2666;
	// end inline asm
	// begin inline asm
	fma.rn.f32 %f2665, %f890, %f971, %f2665;
	// end inline asm
	// begin inline asm
	fma.rn.f32 %f2664, %f890, %f975, %f2664;
	// end inline asm
	// begin inline asm
	fma.rn.f32 %f2663, %f890, %f979, %f2663;
	// end inline asm
	// begin inline asm
	fma.rn.f32 %f2662, %f890, %f983, %f2662;
	// end inline asm
	// begin inline asm
	fma.rn.f32 %f2661, %f890, %f987, %f2661;
	// end inline asm
	// begin inline asm
	fma.rn.f32 %f2660, %f922, %f959, %f2660;
	// end inline asm
	// begin inline asm
	fma.rn.f32 %f2659, %f922, %f963, %f2659;
	// end inline asm
	// begin inline asm
	fma.rn.f32 %f2658, %f922, %f967, %f2658;
	// end inline asm
	// begin inline asm
	fma.rn.f32 %f2657, %f922, %f971, %f2657;
	// end inline asm
	// begin inline asm
	fma.rn.f32 %f2656, %f922, %f975, %f2656;
	// end inline asm
	// begin inline asm
	fma.rn.f32 %f2655, %f922, %f979, %f2655;
	// end inline asm
	// begin inline asm
	fma.rn.f32 %f2654, %f922, %f983, %f2654;
	// end inline asm
	// begin inline asm
	fma.rn.f32 %f2653, %f922, %f987, %f2653;
	// end inline asm
	// begin inline asm
	fma.rn.f32 %f2701, %f954, %f959, %f2701;
	// end inline asm
	// begin inline asm
	fma.rn.f32 %f2702, %f954, %f963, %f2702;
	// end inline asm
	// begin inline asm
	fma.rn.f32 %f2703, %f954, %f967, %f2703;
	// end inline asm
	// begin inline asm
	fma.rn.f32 %f2704, %f954, %f971, %f2704;
	// end inline asm
	// begin inline asm
	fma.rn.f32 %f2705, %f954, %f975, %f2705;
	// end inline asm
	// begin inline asm
	fma.rn.f32 %f2706, %f954, %f979, %f2706;
	// end inline asm
	// begin inline asm
	fma.rn.f32 %f2707, %f954, %f983, %f2707;
	// end inline asm
	// begin inline asm
	fma.rn.f32 %f2708, %f954, %f987, %f2708;
	// end inline asm
	// begin inline asm
	fma.rn.f32 %f2709, %f986, %f959, %f2709;
	// end inline asm
	// begin inline asm
	fma.rn.f32 %f2710, %f986, %f963, %f2710;
	// end inline asm
	// begin inline asm
	fma.rn.f32 %f2711, %f986, %f967, %f2711;
	// end inline asm
	// begin inline asm
	fma.rn.f32 %f2712, %f986, %f971, %f2712;
	// end inline asm
	// begin inline asm
	fma.rn.f32 %f2713, %f986, %f975, %f2713;
	// end inline asm
	// begin inline asm
	fma.rn.f32 %f2714, %f986, %f979, %f2714;
	// end inline asm
	// begin inline asm
	fma.rn.f32 %f2715, %f986, %f983, %f2715;
	// end inline asm
	// begin inline asm
	fma.rn.f32 %f2716, %f986, %f987, %f2716;
	// end inline asm
	ld.shared.f32 	%f1018, [%r268+12];
	ld.shared.f32 	%f1050, [%r268+48];
	ld.shared.f32 	%f1082, [%r268+84];
	ld.shared.f32 	%f1114, [%r268+120];
	ld.shared.f32 	%f1146, [%r268+156];
	ld.shared.f32 	%f1178, [%r268+192];
	ld.shared.f32 	%f1210, [%r268+228];
	ld.shared.f32 	%f1242, [%r268+264];
	ld.shared.f32 	%f1215, [%r272+1548];
	ld.shared.f32 	%f1219, [%r272+1552];
	ld.shared.f32 	%f1223, [%r272+1556];
	ld.shared.f32 	%f1227, [%r272+1560];
	ld.shared.f32 	%f1231, [%r272+1564];
	ld.shared.f32 	%f1235, [%r272+1568];
	ld.shared.f32 	%f1239, [%r272+1572];
	ld.shared.f32 	%f1243, [%r272+1576];
	// begin inline asm
	fma.rn.f32 %f2700, %f1018, %f1215, %f2700;
	// end inline asm
	// begin inline asm
	fma.rn.f32 %f2699, %f1018, %f1219, %f2699;
	// end inline asm
	// begin inline asm
	fma.rn.f32 %f2698, %f1018, %f1223, %f2698;
	// end inline asm
	// begin inline asm
	fma.rn.f32 %f2697, %f1018, %f1227, %f2697;
	// end inline asm
	// begin inline asm
	fma.rn.f32 %f2696, %f1018, %f1231, %f2696;
	// end inline asm
	// begin inline asm
	fma.rn.f32 %f2695, %f1018, %f1235, %f2695;
	// end inline asm
	// begin inline asm
	fma.rn.f32 %f2694, %f1018, %f1239, %f2694;
	// end inline asm
	// begin inline asm
	fma.rn.f32 %f2693, %f1018, %f1243, %f2693;
	// end inline asm
	// begin inline asm
	fma.rn.f32 %f2692, %f1050, %f1215, %f2692;
	// end inline asm
	// begin inline asm
	fma.rn.f32 %f2691, %f1050, %f1219, %f2691;
	// end inline asm
	// begin inline asm
	fma.rn.f32 %f2690, %f1050, %f1223, %f2690;
	// end inline asm
	// begin inline asm
	fma.rn.f32 %f2689, %f1050, %f1227, %f2689;
	// end inline asm
	// begin inline asm
	fma.rn.f32 %f2688, %f1050, %f1231, %f2688;
	// end inline asm
	// begin inline asm
	fma.rn.f32 %f2687, %f1050, %f1235, %f2687;
	// end inline asm
	// begin inline asm
	fma.rn.f32 %f2686, %f1050, %f1239, %f2686;
	// end inline asm
	// begin inline asm
	fma.rn.f32 %f2685, %f1050, %f1243, %f2685;
	// end inline asm
	// begin inline asm
	fma.rn.f32 %f2684, %f1082, %f1215, %f2684;
	// end inline asm
	// begin inline asm
	fma.rn.f32 %f2683, %f1082, %f1219, %f2683;
	// end inline asm
	// begin inline asm
	fma.rn.f32 %f2682, %f1082, %f1223, %f2682;
	// end inline asm
	// begin inline asm
	fma.rn.f32 %f2681, %f1082, %f1227, %f2681;
	// end inline asm
	// begin inline asm
	fma.rn.f32 %f2680, %f1082, %f1231, %f2680;
	// end inline asm
	// begin inline asm
	fma.rn.f32 %f2679, %f1082, %f1235, %f2679;
	// end inline asm
	// begin inline asm
	fma.rn.f32 %f2678, %f1082, %f1239, %f2678;
	// end inline asm
	// begin inline asm
	fma.rn.f32 %f2677, %f1082, %f1243, %f2677;
	// end inline asm
	// begin inline asm
	fma.rn.f32 %f2676, %f1114, %f1215, %f2676;
	// end inline asm
	// begin inline asm
	fma.rn.f32 %f2675, %f1114, %f1219, %f2675;
	// end inline asm
	// begin inline asm
	fma.rn.f32 %f2674, %f1114, %f1223, %f2674;
	// end inline asm
	// begin inline asm
	fma.rn.f32 %f2673, %f1114, %f1227, %f2673;
	// end inline asm
	// begin inline asm
	fma.rn.f32 %f2672, %f1114, %f1231, %f2672;
	// end inline asm
	// begin inline asm
	fma.rn.f32 %f2671, %f1114, %f1235, %f2671;
	// end inline asm
	// begin inline asm
	fma.rn.f32 %f2670, %f1114, %f1239, %f2670;
	// end inline asm
	// begin inline asm
	fma.rn.f32 %f2669, %f1114, %f1243, %f2669;
	// end inline asm
	// begin inline asm
	fma.rn.f32 %f2668, %f1146, %f1215, %f2668;
	// end inline asm
	// begin inline asm
	fma.rn.f32 %f2667, %f1146, %f1219, %f2667;
	// end inline asm
	// begin inline asm
	fma.rn.f32 %f2666, %f1146, %f1223, %f2666;
	// end inline asm
	// begin inline asm
	fma.rn.f32 %f2665, %f1146, %f1227, %f2665;
	// end inline asm
	// begin inline asm
	fma.rn.f32 %f2664, %f1146, %f1231, %f2664;
	// end inline asm
	// begin inline asm
	fma.rn.f32 %f2663, %f1146, %f1235, %f2663;
	// end inline asm
	// begin inline asm
	fma.rn.f32 %f2662, %f1146, %f1239, %f2662;
	// end inline asm
	// begin inline asm
	fma.rn.f32 %f2661, %f1146, %f1243, %f2661;
	// end inline asm
	// begin inline asm
	fma.rn.f32 %f2660, %f1178, %f1215, %f2660;
	// end inline asm
	// begin inline asm
	fma.rn.f32 %f2659, %f1178, %f1219, %f2659;
	// end inline asm
	// begin inline asm
	fma.rn.f32 %f2658, %f1178, %f1223, %f2658;
	// end inline asm
	// begin inline asm
	fma.rn.f32 %f2657, %f1178, %f1227, %f2657;
	// end inline asm
	// begin inline asm
	fma.rn.f32 %f2656, %f1178, %f1231, %f2656;
	// end inline asm
	// begin inline asm
	fma.rn.f32 %f2655, %f1178, %f1235, %f2655;
	// end inline asm
	// begin inline asm
	fma.rn.f32 %f2654, %f1178, %f1239, %f2654;
	// end inline asm
	// begin inline asm
	fma.rn.f32 %f2653, %f1178, %f1243, %f2653;
	// end inline asm
	// begin inline asm
	fma.rn.f32 %f2701, %f1210, %f1215, %f2701;
	// end inline asm
	// begin inline asm
	fma.rn.f32 %f2702, %f1210, %f1219, %f2702;
	// end inline asm
	// begin inline asm
	fma.rn.f32 %f2703, %f1210, %f1223, %f2703;
	// end inline asm
	// begin inline asm
	fma.rn.f32 %f2704, %f1210, %f1227, %f2704;
	// end inline asm
	// begin inline asm
	fma.rn.f32 %f2705, %f1210, %f1231, %f2705;
	// end inline asm
	// begin inline asm
	fma.rn.f32 %f2706, %f1210, %f1235, %f2706;
	// end inline asm
	// begin inline asm
	fma.rn.f32 %f2707, %f1210, %f1239, %f2707;
	// end inline asm
	// begin inline asm
	fma.rn.f32 %f2708, %f1210, %f1243, %f2708;
	// end inline asm
	// begin inline asm
	fma.rn.f32 %f2709, %f1242, %f1215, %f2709;
	// end inline asm
	// begin inline asm
	fma.rn.f32 %f2710, %f1242, %f1219, %f2710;
	// end inline asm
	// begin inline asm
	fma.rn.f32 %f2711, %f1242, %f1223, %f2711;
	// end inline asm
	// begin inline asm
	fma.rn.f32 %f2712, %f1242, %f1227, %f2712;
	// end inline asm
	// begin inline asm
	fma.rn.f32 %f2713, %f1242, %f1231, %f2713;
	// end inline asm
	// begin inline asm
	fma.rn.f32 %f2714, %f1242, %f1235, %f2714;
	// end inline asm
	// begin inline asm
	fma.rn.f32 %f2715, %f1242, %f1239, %f2715;
	// end inline asm
	// begin inline asm
	fma.rn.f32 %f2716, %f1242, %f1243, %f2716;
	// end inline asm
	ld.shared.f32 	%f1274, [%r268+16];
	ld.shared.f32 	%f1306, [%r268+52];
	ld.shared.f32 	%f1338, [%r268+88];
	ld.shared.f32 	%f1370, [%r268+124];
	ld.shared.f32 	%f1402, [%r268+160];
	ld.shared.f32 	%f1434, [%r268+196];
	ld.shared.f32 	%f1466, [%r268+232];
	ld.shared.f32 	%f1498, [%r268+268];
	ld.shared.f32 	%f1471, [%r272+2064];
	ld.shared.f32 	%f1475, [%r272+2068];
	ld.shared.f32 	%f1479, [%r272+2072];
	ld.shared.f32 	%f1483, [%r272+2076];
	ld.shared.f32 	%f1487, [%r272+2080];
	ld.shared.f32 	%f1491, [%r272+2084];
	ld.shared.f32 	%f1495, [%r272+2088];
	ld.shared.f32 	%f1499, [%r272+2092];
	// begin inline asm
	fma.rn.f32 %f2700, %f1274, %f1471, %f2700;
	// end inline asm
	// begin inline asm
	fma.rn.f32 %f2699, %f1274, %f1475, %f2699;
	// end inline asm
	// begin inline asm
	fma.rn.f32 %f2698, %f1274, %f1479, %f2698;
	// end inline asm
	// begin inline asm
	fma.rn.f32 %f2697, %f1274, %f1483, %f2697;
	// end inline asm
	// begin inline asm
	fma.rn.f32 %f2696, %f1274, %f1487, %f2696;
	// end inline asm
	// begin inline asm
	fma.rn.f32 %f2695, %f1274, %f1491, %f2695;
	// end inline asm
	// begin inline asm
	fma.rn.f32 %f2694, %f1274, %f1495, %f2694;
	// end inline asm
	// begin inline asm
	fma.rn.f32 %f2693, %f1274, %f1499, %f2693;
	// end inline asm
	// begin inline asm
	fma.rn.f32 %f2692, %f1306, %f1471, %f2692;
	// end inline asm
	// begin inline asm
	fma.rn.f32 %f2691, %f1306, %f1475, %f2691;
	// end inline asm
	// begin inline asm
	fma.rn.f32 %f2690, %f1306, %f1479, %f2690;
	// end inline asm
	// begin inline asm
	fma.rn.f32 %f2689, %f1306, %f1483, %f2689;
	// end inline asm
	// begin inline asm
	fma.rn.f32 %f2688, %f1306, %f1487, %f2688;
	// end inline asm
	// begin inline asm
	fma.rn.f32 %f2687, %f1306, %f1491, %f2687;
	// end inline asm
	// begin inline asm
	fma.rn.f32 %f2686, %f1306, %f1495, %f2686;
	// end inline asm
	// begin inline asm
	fma.rn.f32 %f2685, %f1306, %f1499, %f2685;
	// end inline asm
	// begin inline asm
	fma.rn.f32 %f2684, %f1338, %f1471, %f2684;
	// end inline asm
	// begin inline asm
	fma.rn.f32 %f2683, %f1338, %f1475, %f2683;
	// end inline asm
	// begin inline asm
	fma.rn.f32 %f2682, %f1338, %f1479, %f2682;
	// end inline asm
	// begin inline asm
	fma.rn.f32 %f2681, %f1338, %f1483, %f2681;
	// end inline asm
	// begin inline asm
	fma.rn.f32 %f2680, %f1338, %f1487, %f2680;
	// end inline asm
	// begin inline asm
	fma.rn.f32 %f2679, %f1338, %f1491, %f2679;
	// end inline asm
	// begin inline asm
	fma.rn.f32 %f2678, %f1338, %f1495, %f2678;
	// end inline asm
	// begin inline asm
	fma.rn.f32 %f2677, %f1338, %f1499, %f2677;
	// end inline asm
	// begin inline asm
	fma.rn.f32 %f2676, %f1370, %f1471, %f2676;
	// end inline asm
	// begin inline asm
	fma.rn.f32 %f2675, %f1370, %f1475, %f2675;
	// end inline asm
	// begin inline asm
	fma.rn.f32 %f2674, %f1370, %f1479, %f2674;
	// end inline asm
	// begin inline asm
	fma.rn.f32 %f2673, %f1370, %f1483, %f2673;
	// end inline asm
	// begin inline asm
	fma.rn.f32 %f2672, %f1370, %f1487, %f2672;
	// end inline asm
	// begin inline asm
	fma.rn.f32 %f2671, %f1370, %f1491, %f2671;
	// end inline asm
	// begin inline asm
	fma.rn.f32 %f2670, %f1370, %f1495, %f2670;
	// end inline asm
	// begin inline asm
	fma.rn.f32 %f2669, %f1370, %f1499, %f2669;
	// end inline asm
	// begin inline asm
	fma.rn.f32 %f2668, %f1402, %f1471, %f2668;
	// end inline asm
	// begin inline asm
	fma.rn.f32 %f2667, %f1402, %f1475, %f2667;
	// end inline asm
	// begin inline asm
	fma.rn.f32 %f2666, %f1402, %f1479, %f2666;
	// end inline asm
	// begin inline asm
	fma.rn.f32 %f2665, %f1402, %f1483, %f2665;
	// end inline asm
	// begin inline asm
	fma.rn.f32 %f2664, %f1402, %f1487, %f2664;
	// end inline asm
	// begin inline asm
	fma.rn.f32 %f2663, %f1402, %f1491, %f2663;
	// end inline asm
	// begin inline asm
	fma.rn.f32 %f2662, %f1402, %f1495, %f2662;
	// end inline asm
	// begin inline asm
	fma.rn.f32 %f2661, %f1402, %f1499, %f2661;
	// end inline asm
	// begin inline asm
	fma.rn.f32 %f2660, %f1434, %f1471, %f2660;
	// end inline asm
	// begin inline asm
	fma.rn.f32 %f2659, %f1434, %f1475, %f2659;
	// end inline asm
	// begin inline asm
	fma.rn.f32 %f2658, %f1434, %f1479, %f2658;
	// end inline asm
	// begin inline asm
	fma.rn.f32 %f2657, %f1434, %f1483, %f2657;
	// end inline asm
	// begin inline asm
	fma.rn.f32 %f2656, %f1434, %f1487, %f2656;
	// end inline asm
	// begin inline asm
	fma.rn.f32 %f2655, %f1434, %f1491, %f2655;
	// end inline asm
	// begin inline asm
	fma.rn.f32 %f2654, %f1434, %f1495, %f2654;
	// end inline asm
	// begin inline asm
	fma.rn.f32 %f2653, %f1434, %f1499, %f2653;
	// end inline asm
	// begin inline asm
	fma.rn.f32 %f2701, %f1466, %f1471, %f2701;
	// end inline asm
	// begin inline asm
	fma.rn.f32 %f2702, %f1466, %f1475, %f2702;
	// end inline asm
	// begin inline asm
	fma.rn.f32 %f2703, %f1466, %f1479, %f2703;
	// end inline asm
	// begin inline asm
	fma.rn.f32 %f2704, %f1466, %f1483, %f2704;
	// end inline asm
	// begin inline asm
	fma.rn.f32 %f2705, %f1466, %f1487, %f2705;
	// end inline asm
	// begin inline asm
	fma.rn.f32 %f2706, %f1466, %f1491, %f2706;
	// end inline asm
	// begin inline asm
	fma.rn.f32 %f2707, %f1466, %f1495, %f2707;
	// end inline asm
	// begin inline asm
	fma.rn.f32 %f2708, %f1466, %f1499, %f2708;
	// end inline asm
	// begin inline asm
	fma.rn.f32 %f2709, %f1498, %f1471, %f2709;
	// end inline asm
	// begin inline asm
	fma.rn.f32 %f2710, %f1498, %f1475, %f2710;
	// end inline asm
	// begin inline asm
	fma.rn.f32 %f2711, %f1498, %f1479, %f2711;
	// end inline asm
	// begin inline asm
	fma.rn.f32 %f2712, %f1498, %f1483, %f2712;
	// end inline asm
	// begin inline asm
	fma.rn.f32 %f2713, %f1498, %f1487, %f2713;
	// end inline asm
	// begin inline asm
	fma.rn.f32 %f2714, %f1498, %f1491, %f2714;
	// end inline asm
	// begin inline asm
	fma.rn.f32 %f2715, %f1498, %f1495, %f2715;
	// end inline asm
	// begin inline asm
	fma.rn.f32 %f2716, %f1498, %f1499, %f2716;
	// end inline asm
	ld.shared.f32 	%f1530, [%r268+20];
	ld.shared.f32 	%f1562, [%r268+56];
	ld.shared.f32 	%f1594, [%r268+92];
	ld.shared.f32 	%f1626, [%r268+128];
	ld.shared.f32 	%f1658, [%r268+164];
	ld.shared.f32 	%f1690, [%r268+200];
	ld.shared.f32 	%f1722, [%r268+236];
	ld.shared.f32 	%f1754, [%r268+272];
	ld.shared.f32 	%f1727, [%r272+2580];
	ld.shared.f32 	%f1731, [%r272+2584];
	ld.shared.f32 	%f1735, [%r272+2588];
	ld.shared.f32 	%f1739, [%r272+2592];
	ld.shared.f32 	%f1743, [%r272+2596];
	ld.shared.f32 	%f1747, [%r272+2600];
	ld.shared.f32 	%f1751, [%r272+2604];
	ld.shared.f32 	%f1755, [%r272+2608];
	// begin inline asm
	fma.rn.f32 %f2700, %f1530, %f1727, %f2700;
	// end inline asm
	// begin inline asm
	fma.rn.f32 %f2699, %f1530, %f1731, %f2699;
	// end inline asm
	// begin inline asm
	fma.rn.f32 %f2698, %f1530, %f1735, %f2698;
	// end inline asm
	// begin inline asm
	fma.rn.f32 %f2697, %f1530, %f1739, %f2697;
	// end inline asm
	// begin inline asm
	fma.rn.f32 %f2696, %f1530, %f1743, %f2696;
	// end inline asm
	// begin inline asm
	fma.rn.f32 %f2695, %f1530, %f1747, %f2695;
	// end inline asm
	// begin inline asm
	fma.rn.f32 %f2694, %f1530, %f1751, %f2694;
	// end inline asm
	// begin inline asm
	fma.rn.f32 %f2693, %f1530, %f1755, %f2693;
	// end inline asm
	// begin inline asm
	fma.rn.f32 %f2692, %f1562, %f1727, %f2692;
	// end inline asm
	// begin inline asm
	fma.rn.f32 %f2691, %f1562, %f1731, %f2691;
	// end inline asm
	// begin inline asm
	fma.rn.f32 %f2690, %f1562, %f1735, %f2690;
	// end inline asm
	// begin inline asm
	fma.rn.f32 %f2689, %f1562, %f1739, %f2689;
	// end inline asm
	// begin inline asm
	fma.rn.f32 %f2688, %f1562, %f1743, %f2688;
	// end inline asm
	// begin inline asm
	fma.rn.f32 %f2687, %f1562, %f1747, %f2687;
	// end inline asm
	// begin inline asm
	fma.rn.f32 %f2686, %f1562, %f1751, %f2686;
	// end inline asm
	// begin inline asm
	fma.rn.f32 %f2685, %f1562, %f1755, %f2685;
	// end inline asm
	// begin inline asm
	fma.rn.f32 %f2684, %f1594, %f1727, %f2684;
	// end inline asm
	// begin inline asm
	fma.rn.f32 %f2683, %f1594, %f1731, %f2683;
	// end inline asm
	// begin inline asm
	fma.rn.f32 %f2682, %f1594, %f1735, %f2682;
	// end inline asm
	// begin inline asm
	fma.rn.f32 %f2681, %f1594, %f1739, %f2681;
	// end inline asm
	// begin inline asm
	fma.rn.f32 %f2680, %f1594, %f1743, %f2680;
	// end inline asm
	// begin inline asm
	fma.rn.f32 %f2679, %f1594, %f1747, %f2679;
	// end inline asm
	// begin inline asm
	fma.rn.f32 %f2678, %f1594, %f1751, %f2678;
	// end inline asm
	// begin inline asm
	fma.rn.f32 %f2677, %f1594, %f1755, %f2677;
	// end inline asm
	// begin inline asm
	fma.rn.f32 %f2676, %f1626, %f1727, %f2676;
	// end inline asm
	// begin inline asm
	fma.rn.f32 %f2675, %f1626, %f1731, %f2675;
	// end inline asm
	// begin inline asm
	fma.rn.f32 %f2674, %f1626, %f1735, %f2674;
	// end inline asm
	// begin inline asm
	fma.rn.f32 %f2673, %f1626, %f1739, %f2673;
	// end inline asm
	// begin inline asm
	fma.rn.f32 %f2672, %f1626, %f1743, %f2672;
	// end inline asm
	// begin inline asm
	fma.rn.f32 %f2671, %f1626, %f1747, %f2671;
	// end inline asm
	// begin inline asm
	fma.rn.f32 %f2670, %f1626, %f1751, %f2670;
	// end inline asm
	// begin inline asm
	fma.rn.f32 %f2669, %f1626, %f1755, %f2669;
	// end inline asm
	// begin inline asm
	fma.rn.f32 %f2668, %f1658, %f1727, %f2668;
	// end inline asm
	// begin inline asm
	fma.rn.f32 %f2667, %f1658, %f1731, %f2667;
	// end inline asm
	// begin inline asm
	fma.rn.f32 %f2666, %f1658, %f1735, %f2666;
	// end inline asm
	// begin inline asm
	fma.rn.f32 %f2665, %f1658, %f1739, %f2665;
	// end inline asm
	// begin inline asm
	fma.rn.f32 %f2664, %f1658, %f1743, %f2664;
	// end inline asm
	// begin inline asm
	fma.rn.f32 %f2663, %f1658, %f1747, %f2663;
	// end inline asm
	// begin inline asm
	fma.rn.f32 %f2662, %f1658, %f1751, %f2662;
	// end inline asm
	// begin inline asm
	fma.rn.f32 %f2661, %f1658, %f1755, %f2661;
	// end inline asm
	// begin inline asm
	fma.rn.f32 %f2660, %f1690, %f1727, %f2660;
	// end inline asm
	// begin inline asm
	fma.rn.f32 %f2659, %f1690, %f1731, %f2659;
	// end inline asm
	// begin inline asm
	fma.rn.f32 %f2658, %f1690, %f1735, %f2658;
	// end inline asm
	// begin inline asm
	fma.rn.f32 %f2657, %f1690, %f1739, %f2657;
	// end inline asm
	// begin inline asm
	fma.rn.f32 %f2656, %f1690, %f1743, %f2656;
	// end inline asm
	// begin inline asm
	fma.rn.f32 %f2655, %f1690, %f1747, %f2655;
	// end inline asm
	// begin inline asm
	fma.rn.f32 %f2654, %f1690, %f1751, %f2654;
	// end inline asm
	// begin inline asm
	fma.rn.f32 %f2653, %f1690, %f1755, %f2653;
	// end inline asm
	// begin inline asm
	fma.rn.f32 %f2701, %f1722, %f1727, %f2701;
	// end inline asm
	// begin inline asm
	fma.rn.f32 %f2702, %f1722, %f1731, %f2702;
	// end inline asm
	// begin inline asm
	fma.rn.f32 %f2703, %f1722, %f1735, %f2703;
	// end inline asm
	// begin inline asm
	fma.rn.f32 %f2704, %f1722, %f1739, %f2704;
	// end inline asm
	// begin inline asm
	fma.rn.f32 %f2705, %f1722, %f1743, %f2705;
	// end inline asm
	// begin inline asm
	fma.rn.f32 %f2706, %f1722, %f1747, %f2706;
	// end inline asm
	// begin inline asm
	fma.rn.f32 %f2707, %f1722, %f1751, %f2707;
	// end inline asm
	// begin inline asm
	fma.rn.f32 %f2708, %f1722, %f1755, %f2708;
	// end inline asm
	// begin inline asm
	fma.rn.f32 %f2709, %f1754, %f1727, %f2709;
	// end inline asm
	// begin inline asm
	fma.rn.f32 %f2710, %f1754, %f1731, %f2710;
	// end inline asm
	// begin inline asm
	fma.rn.f32 %f2711, %f1754, %f1735, %f2711;
	// end inline asm
	// begin inline asm
	fma.rn.f32 %f2712, %f1754, %f1739, %f2712;
	// end inline asm
	// begin inline asm
	fma.rn.f32 %f2713, %f1754, %f1743, %f2713;
	// end inline asm
	// begin inline asm
	fma.rn.f32 %f2714, %f1754, %f1747, %f2714;
	// end inline asm
	// begin inline asm
	fma.rn.f32 %f2715, %f1754, %f1751, %f2715;
	// end inline asm
	// begin inline asm
	fma.rn.f32 %f2716, %f1754, %f1755, %f2716;
	// end inline asm
	ld.shared.f32 	%f1786, [%r268+24];
	ld.shared.f32 	%f1818, [%r268+60];
	ld.shared.f32 	%f1850, [%r268+96];
	ld.shared.f32 	%f1882, [%r268+132];
	ld.shared.f32 	%f1914, [%r268+168];
	ld.shared.f32 	%f1946, [%r268+204];
	ld.shared.f32 	%f1978, [%r268+240];
	ld.shared.f32 	%f2010, [%r268+276];
	ld.shared.f32 	%f1983, [%r272+3096];
	ld.shared.f32 	%f1987, [%r272+3100];
	ld.shared.f32 	%f1991, [%r272+3104];
	ld.shared.f32 	%f1995, [%r272+3108];
	ld.shared.f32 	%f1999, [%r272+3112];
	ld.shared.f32 	%f2003, [%r272+3116];
	ld.shared.f32 	%f2007, [%r272+3120];
	ld.shared.f32 	%f2011, [%r272+3124];
	// begin inline asm
	fma.rn.f32 %f2700, %f1786, %f1983, %f2700;
	// end inline asm
	// begin inline asm
	fma.rn.f32 %f2699, %f1786, %f1987, %f2699;
	// end inline asm
	// begin inline asm
	fma.rn.f32 %f2698, %f1786, %f1991, %f2698;
	// end inline asm
	// begin inline asm
	fma.rn.f32 %f2697, %f1786, %f1995, %f2697;
	// end inline asm
	// begin inline asm
	fma.rn.f32 %f2696, %f1786, %f1999, %f2696;
	// end inline asm
	// begin inline asm
	fma.rn.f32 %f2695, %f1786, %f2003, %f2695;
	// end inline asm
	// begin inline asm
	fma.rn.f32 %f2694, %f1786, %f2007, %f2694;
	// end inline asm
	// begin inline asm
	fma.rn.f32 %f2693, %f1786, %f2011, %f2693;
	// end inline asm
	// begin inline asm
	fma.rn.f32 %f2692, %f1818, %f1983, %f2692;
	// end inline asm
	// begin inline asm
	fma.rn.f32 %f2691, %f1818, %f1987, %f2691;
	// end inline asm
	// begin inline asm
	fma.rn.f32 %f2690, %f1818, %f1991, %f2690;
	// end inline asm
	// begin inline asm
	fma.rn.f32 %f2689, %f1818, %f1995, %f2689;
	// end inline asm
	// begin inline asm
	fma.rn.f32 %f2688, %f1818, %f1999, %f2688;
	// end inline asm
	// begin inline asm
	fma.rn.f32 %f2687, %f1818, %f2003, %f2687;
	// end inline asm
	// begin inline asm
	fma.rn.f32 %f2686, %f1818, %f2007, %f2686;
	// end inline asm
	// begin inline asm
	fma.rn.f32 %f2685, %f1818, %f2011, %f2685;
	// end inline asm
	// begin inline asm
	fma.rn.f32 %f2684, %f1850, %f1983, %f2684;
	// end inline asm
	// begin inline asm
	fma.rn.f32 %f2683, %f1850, %f1987, %f2683;
	// end inline asm
	// begin inline asm
	fma.rn.f32 %f2682, %f1850, %f1991, %f2682;
	// end inline asm
	// begin inline asm
	fma.rn.f32 %f2681, %f1850, %f1995, %f2681;
	// end inline asm
	// begin inline asm
	fma.rn.f32 %f2680, %f1850, %f1999, %f2680;
	// end inline asm
	// begin inline asm
	fma.rn.f32 %f2679, %f1850, %f2003, %f2679;
	// end inline asm
	// begin inline asm
	fma.rn.f32 %f2678, %f1850, %f2007, %f2678;
	// end inline asm
	// begin inline asm
	fma.rn.f32 %f2677, %f1850, %f2011, %f2677;
	// end inline asm
	// begin inline asm
	fma.rn.f32 %f2676, %f1882, %f1983, %f2676;
	// end inline asm
	// begin inline asm
	fma.rn.f32 %f2675, %f1882, %f1987, %f2675;
	// end inline asm
	// begin inline asm
	fma.rn.f32 %f2674, %f1882, %f1991, %f2674;
	// end inline asm
	// begin inline asm
	fma.rn.f32 %f2673, %f1882, %f1995, %f2673;
	// end inline asm
	// begin inline asm
	fma.rn.f32 %f2672, %f1882, %f1999, %f2672;
	// end inline asm
	// begin inline asm
	fma.rn.f32 %f2671, %f1882, %f2003, %f2671;
	// end inline asm
	// begin inline asm
	fma.rn.f32 %f2670, %f1882, %f2007, %f2670;
	// end inline asm
	// begin inline asm
	fma.rn.f32 %f2669, %f1882, %f2011, %f2669;
	// end inline asm
	// begin inline asm
	fma.rn.f32 %f2668, %f1914, %f1983, %f2668;
	// end inline asm
	// begin inline asm
	fma.rn.f32 %f2667, %f1914, %f1987, %f2667;
	// end inline asm
	// begin inline asm
	fma.rn.f32 %f2666, %f1914, %f1991, %f2666;
	// end inline asm
	// begin inline asm
	fma.rn.f32 %f2665, %f1914, %f1995, %f2665;
	// end inline asm
	// begin inline asm
	fma.rn.f32 %f2664, %f1914, %f1999, %f2664;
	// end inline asm
	// begin inline asm
	fma.rn.f32 %f2663, %f1914, %f2003, %f2663;
	// end inline asm
	// begin inline asm
	fma.rn.f32 %f2662, %f1914, %f2007, %f2662;
	// end inline asm
	// begin inline asm
	fma.rn.f32 %f2661, %f1914, %f2011, %f2661;
	// end inline asm
	// begin inline asm
	fma.rn.f32 %f2660, %f1946, %f1983, %f2660;
	// end inline asm
	// begin inline asm
	fma.rn.f32 %f2659, %f1946, %f1987, %f2659;
	// end inline asm
	// begin inline asm
	fma.rn.f32 %f2658, %f1946, %f1991, %f2658;
	// end inline asm
	// begin inline asm
	fma.rn.f32 %f2657, %f1946, %f1995, %f2657;
	// end inline asm
	// begin inline asm
	fma.rn.f32 %f2656, %f1946, %f1999, %f2656;
	// end inline asm
	// begin inline asm
	fma.rn.f32 %f2655, %f1946, %f2003, %f2655;
	// end inline asm
	// begin inline asm
	fma.rn.f32 %f2654, %f1946, %f2007, %f2654;
	// end inline asm
	// begin inline asm
	fma.rn.f32 %f2653, %f1946, %f2011, %f2653;
	// end inline asm
	// begin inline asm
	fma.rn.f32 %f2701, %f1978, %f1983, %f2701;
	// end inline asm
	// begin inline asm
	fma.rn.f32 %f2702, %f1978, %f1987, %f2702;
	// end inline asm
	// begin inline asm
	fma.rn.f32 %f2703, %f1978, %f1991, %f2703;
	// end inline asm
	// begin inline asm
	fma.rn.f32 %f2704, %f1978, %f1995, %f2704;
	// end inline asm
	// begin inline asm
	fma.rn.f32 %f2705, %f1978, %f1999, %f2705;
	// end inline asm
	// begin inline asm
	fma.rn.f32 %f2706, %f1978, %f2003, %f2706;
	// end inline asm
	// begin inline asm
	fma.rn.f32 %f2707, %f1978, %f2007, %f2707;
	// end inline asm
	// begin inline asm
	fma.rn.f32 %f2708, %f1978, %f2011, %f2708;
	// end inline asm
	// begin inline asm
	fma.rn.f32 %f2709, %f2010, %f1983, %f2709;
	// end inline asm
	// begin inline asm
	fma.rn.f32 %f2710, %f2010, %f1987, %f2710;
	// end inline asm
	// begin inline asm
	fma.rn.f32 %f2711, %f2010, %f1991, %f2711;
	// end inline asm
	// begin inline asm
	fma.rn.f32 %f2712, %f2010, %f1995, %f2712;
	// end inline asm
	// begin inline asm
	fma.rn.f32 %f2713, %f2010, %f1999, %f2713;
	// end inline asm
	// begin inline asm
	fma.rn.f32 %f2714, %f2010, %f2003, %f2714;
	// end inline asm
	// begin inline asm
	fma.rn.f32 %f2715, %f2010, %f2007, %f2715;
	// end inline asm
	// begin inline asm
	fma.rn.f32 %f2716, %f2010, %f2011, %f2716;
	// end inline asm
	ld.shared.f32 	%f2042, [%r268+28];
	ld.shared.f32 	%f2074, [%r268+64];
	ld.shared.f32 	%f2106, [%r268+100];
	ld.shared.f32 	%f2138, [%r268+136];
	ld.shared.f32 	%f2170, [%r268+172];
	ld.shared.f32 	%f2202, [%r268+208];
	ld.shared.f32 	%f2234, [%r268+244];
	ld.shared.f32 	%f2266, [%r268+280];
	ld.shared.f32 	%f2239, [%r272+3612];
	ld.shared.f32 	%f2243, [%r272+3616];
	ld.shared.f32 	%f2247, [%r272+3620];
	ld.shared.f32 	%f2251, [%r272+3624];
	ld.shared.f32 	%f2255, [%r272+3628];
	ld.shared.f32 	%f2259, [%r272+3632];
	ld.shared.f32 	%f2263, [%r272+3636];
	ld.shared.f32 	%f2267, [%r272+3640];
	// begin inline asm
	fma.rn.f32 %f2700, %f2042, %f2239, %f2700;
	// end inline asm
	// begin inline asm
	fma.rn.f32 %f2699, %f2042, %f2243, %f2699;
	// end inline asm
	// begin inline asm
	fma.rn.f32 %f2698, %f2042, %f2247, %f2698;
	// end inline asm
	// begin inline asm
	fma.rn.f32 %f2697, %f2042, %f2251, %f2697;
	// end inline asm
	// begin inline asm
	fma.rn.f32 %f2696, %f2042, %f2255, %f2696;
	// end inline asm
	// begin inline asm
	fma.rn.f32 %f2695, %f2042, %f2259, %f2695;
	// end inline asm
	// begin inline asm
	fma.rn.f32 %f2694, %f2042, %f2263, %f2694;
	// end inline asm
	// begin inline asm
	fma.rn.f32 %f2693, %f2042, %f2267, %f2693;
	// end inline asm
	// begin inline asm
	fma.rn.f32 %f2692, %f2074, %f2239, %f2692;
	// end inline asm
	// begin inline asm
	fma.rn.f32 %f2691, %f2074, %f2243, %f2691;
	// end inline asm
	// begin inline asm
	fma.rn.f32 %f2690, %f2074, %f2247, %f2690;
	// end inline asm
	// begin inline asm
	fma.rn.f32 %f2689, %f2074, %f2251, %f2689;
	// end inline asm
	// begin inline asm
	fma.rn.f32 %f2688, %f2074, %f2255, %f2688;
	// end inline asm
	// begin inline asm
	fma.rn.f32 %f2687, %f2074, %f2259, %f2687;
	// end inline asm
	// begin inline asm
	fma.rn.f32 %f2686, %f2074, %f2263, %f2686;
	// end inline asm
	// begin inline asm
	fma.rn.f32 %f2685, %f2074, %f2267, %f2685;
	// end inline asm
	// begin inline asm
	fma.rn.f32 %f2684, %f2106, %f2239, %f2684;
	// end inline asm
	// begin inline asm
	fma.rn.f32 %f2683, %f2106, %f2243, %f2683;
	// end inline asm
	// begin inline asm
	fma.rn.f32 %f2682, %f2106, %f2247, %f2682;
	// end inline asm
	// begin inline asm
	fma.rn.f32 %f2681, %f2106, %f2251, %f2681;
	// end inline asm
	// begin inline asm
	fma.rn.f32 %f2680, %f2106, %f2255, %f2680;
	// end inline asm
	// begin inline asm
	fma.rn.f32 %f2679, %f2106, %f2259, %f2679;
	// end inline asm
	// begin inline asm
	fma.rn.f32 %f2678, %f2106, %f2263, %f2678;
	// end inline asm
	// begin inline asm
	fma.rn.f32 %f2677, %f2106, %f2267, %f2677;
	// end inline asm
	// begin inline asm
	fma.rn.f32 %f2676, %f2138, %f2239, %f2676;
	// end inline asm
	// begin inline asm
	fma.rn.f32 %f2675, %f2138, %f2243, %f2675;
	// end inline asm
	// begin inline asm
	fma.rn.f32 %f2674, %f2138, %f2247, %f2674;
	// end inline asm
	// begin inline asm
	fma.rn.f32 %f2673, %f2138, %f2251, %f2673;
	// end inline asm
	// begin inline asm
	fma.rn.f32 %f2672, %f2138, %f2255, %f2672;
	// end inline asm
	// begin inline asm
	fma.rn.f32 %f2671, %f2138, %f2259, %f2671;
	// end inline asm
	// begin inline asm
	fma.rn.f32 %f2670, %f2138, %f2263, %f2670;
	// end inline asm
	// begin inline asm
	fma.rn.f32 %f2669, %f2138, %f2267, %f2669;
	// end inline asm
	// begin inline asm
	fma.rn.f32 %f2668, %f2170, %f2239, %f2668;
	// end inline asm
	// begin inline asm
	fma.rn.f32 %f2667, %f2170, %f2243, %f2667;
	// end inline asm
	// begin inline asm
	fma.rn.f32 %f2666, %f2170, %f2247, %f2666;
	// end inline asm
	// begin inline asm
	fma.rn.f32 %f2665, %f2170, %f2251, %f2665;
	// end inline asm
	// begin inline asm
	fma.rn.f32 %f2664, %f2170, %f2255, %f2664;
	// end inline asm
	// begin inline asm
	fma.rn.f32 %f2663, %f2170, %f2259, %f2663;
	// end inline asm
	// begin inline asm
	fma.rn.f32 %f2662, %f2170, %f2263, %f2662;
	// end inline asm
	// begin inline asm
	fma.rn.f32 %f2661, %f2170, %f2267, %f2661;
	// end inline asm
	// begin inline asm
	fma.rn.f32 %f2660, %f2202, %f2239, %f2660;
	// end inline asm
	// begin inline asm
	fma.rn.f32 %f2659, %f2202, %f2243, %f2659;
	// end inline asm
	// begin inline asm
	fma.rn.f32 %f2658, %f2202, %f2247, %f2658;
	// end inline asm
	// begin inline asm
	fma.rn.f32 %f2657, %f2202, %f2251, %f2657;
	// end inline asm
	// begin inline asm
	fma.rn.f32 %f2656, %f2202, %f2255, %f2656;
	// end inline asm
	// begin inline asm
	fma.rn.f32 %f2655, %f2202, %f2259, %f2655;
	// end inline asm
	// begin inline asm
	fma.rn.f32 %f2654, %f2202, %f2263, %f2654;
	// end inline asm
	// begin inline asm
	fma.rn.f32 %f2653, %f2202, %f2267, %f2653;
	// end inline asm
	// begin inline asm
	fma.rn.f32 %f2701, %f2234, %f2239, %f2701;
	// end inline asm
	// begin inline asm
	fma.rn.f32 %f2702, %f2234, %f2243, %f2702;
	// end inline asm
	// begin inline asm
	fma.rn.f32 %f2703, %f2234, %f2247, %f2703;
	// end inline asm
	// begin inline asm
	fma.rn.f32 %f2704, %f2234, %f2251, %f2704;
	// end inline asm
	// begin inline asm
	fma.rn.f32 %f2705, %f2234, %f2255, %f2705;
	// end inline asm
	// begin inline asm
	fma.rn.f32 %f2706, %f2234, %f2259, %f2706;
	// end inline asm
	// begin inline asm
	fma.rn.f32 %f2707, %f2234, %f2263, %f2707;
	// end inline asm
	// begin inline asm
	fma.rn.f32 %f2708, %f2234, %f2267, %f2708;
	// end inline asm
	// begin inline asm
	fma.rn.f32 %f2709, %f2266, %f2239, %f2709;
	// end inline asm
	// begin inline asm
	fma.rn.f32 %f2710, %f2266, %f2243, %f2710;
	// end inline asm
	// begin inline asm
	fma.rn.f32 %f2711, %f2266, %f2247, %f2711;
	// end inline asm
	// begin inline asm
	fma.rn.f32 %f2712, %f2266, %f2251, %f2712;
	// end inline asm
	// begin inline asm
	fma.rn.f32 %f2713, %f2266, %f2255, %f2713;
	// end inline asm
	// begin inline asm
	fma.rn.f32 %f2714, %f2266, %f2259, %f2714;
	// end inline asm
	// begin inline asm
	fma.rn.f32 %f2715, %f2266, %f2263, %f2715;
	// end inline asm
	// begin inline asm
	fma.rn.f32 %f2716, %f2266, %f2267, %f2716;
	// end inline asm
	bar.sync 	0;
	add.s32 	%r455, %r455, 1;
	setp.eq.s32 	%p34, %r455, 0;
	shl.b32 	%r273, %r436, 3;
	add.s32 	%r454, %r454, %r273;
	add.s32 	%r453, %r453, 8;
	add.s32 	%r452, %r452, %r273;
	add.s32 	%r451, %r451, %r273;
	add.s32 	%r450, %r450, %r273;
	add.s32 	%r449, %r449, 8;
	add.s32 	%r448, %r448, 8;
	add.s32 	%r447, %r447, 8;
	add.s32 	%r446, %r446, 8;
	add.s32 	%r445, %r445, 8;
	@%p34 bra 	$L__BB1_35;
	bra.uni 	$L__BB1_2;
$L__BB1_35:
	ld.param.u32 	%r350, [sgemm_register_blocking_opt_param_3];
	mov.u32 	%r274, %tid.y;
	shl.b32 	%r275, %r274, 3;
	mov.u32 	%r276, %ctaid.y;
	shl.b32 	%r277, %r276, 7;
	add.s32 	%r15, %r277, %r275;
	mov.u32 	%r278, %ctaid.x;
	shl.b32 	%r279, %r278, 7;
	mov.u32 	%r280, %tid.x;
	shl.b32 	%r281, %r280, 3;
	add.s32 	%r16, %r279, %r281;
	setp.lt.s32 	%p35, %r15, %r350;
	@%p35 bra 	$L__BB1_36;
	bra.uni 	$L__BB1_52;
$L__BB1_36:
	ld.param.u32 	%r437, [sgemm_register_blocking_opt_param_8];
	ld.param.u32 	%r362, [sgemm_register_blocking_opt_param_4];
	mul.lo.s32 	%r39, %r15, %r437;
	setp.ge.s32 	%p36, %r16, %r362;
	@%p36 bra 	$L__BB1_38;
	ld.param.f32 	%f2525, [sgemm_register_blocking_opt_param_10];
	ld.param.f32 	%f2461, [sgemm_register_blocking_opt_param_9];
	ld.param.u64 	%rd95, [sgemm_register_blocking_opt_param_2];
	add.s32 	%r282, %r16, %r39;
	cvta.to.global.u64 	%rd37, %rd95;
	mul.wide.s32 	%rd38, %r282, 4;
	add.s64 	%rd39, %rd37, %rd38;
	ld.global.f32 	%f2269, [%rd39];
	mul.f32 	%f2270, %f2461, %f2700;
	fma.rn.f32 	%f2271, %f2525, %f2269, %f2270;
	st.global.f32 	[%rd39], %f2271;
$L__BB1_38:
	ld.param.u32 	%r363, [sgemm_register_blocking_opt_param_4];
	ld.param.u64 	%rd96, [sgemm_register_blocking_opt_param_2];
	add.s32 	%r283, %r16, 1;
	setp.ge.s32 	%p37, %r283, %r363;
	cvt.s64.s32 	%rd40, %r39;
	cvt.u64.u32 	%rd41, %r16;
	add.s64 	%rd42, %rd41, %rd40;
	cvta.to.global.u64 	%rd43, %rd96;
	shl.b64 	%rd44, %rd42, 2;
	add.s64 	%rd1, %rd43, %rd44;
	@%p37 bra 	$L__BB1_40;
	ld.param.f32 	%f2526, [sgemm_register_blocking_opt_param_10];
	ld.param.f32 	%f2462, [sgemm_register_blocking_opt_param_9];
	ld.global.f32 	%f2272, [%rd1+4];
	mul.f32 	%f2273, %f2462, %f2699;
	fma.rn.f32 	%f2274, %f2526, %f2272, %f2273;
	st.global.f32 	[%rd1+4], %f2274;
$L__BB1_40:
	ld.param.u32 	%r364, [sgemm_register_blocking_opt_param_4];
	add.s32 	%r284, %r16, 2;
	setp.ge.s32 	%p38, %r284, %r364;
	@%p38 bra 	$L__BB1_42;
	ld.param.f32 	%f2527, [sgemm_register_blocking_opt_param_10];
	ld.param.f32 	%f2463, [sgemm_register_blocking_opt_param_9];
	ld.global.f32 	%f2275, [%rd1+8];
	mul.f32 	%f2276, %f2463, %f2698;
	fma.rn.f32 	%f2277, %f2527, %f2275, %f2276;
	st.global.f32 	[%rd1+8], %f2277;
$L__BB1_42:
	ld.param.u32 	%r365, [sgemm_register_blocking_opt_param_4];
	add.s32 	%r285, %r16, 3;
	setp.ge.s32 	%p39, %r285, %r365;
	@%p39 bra 	$L__BB1_44;
	ld.param.f32 	%f2528, [sgemm_register_blocking_opt_param_10];
	ld.param.f32 	%f2464, [sgemm_register_blocking_opt_param_9];
	ld.global.f32 	%f2278, [%rd1+12];
	mul.f32 	%f2279, %f2464, %f2697;
	fma.rn.f32 	%f2280, %f2528, %f2278, %f2279;
	st.global.f32 	[%rd1+12], %f2280;
$L__BB1_44:
	ld.param.u32 	%r366, [sgemm_register_blocking_opt_param_4];
	add.s32 	%r286, %r16, 4;
	setp.ge.s32 	%p40, %r286, %r366;
	@%p40 bra 	$L__BB1_46;
	ld.param.f32 	%f2529, [sgemm_register_blocking_opt_param_10];
	ld.param.f32 	%f2465, [sgemm_register_blocking_opt_param_9];
	ld.global.f32 	%f2281, [%rd1+16];
	mul.f32 	%f2282, %f2465, %f2696;
	fma.rn.f32 	%f2283, %f2529, %f2281, %f2282;
	st.global.f32 	[%rd1+16], %f2283;
$L__BB1_46:
	ld.param.u32 	%r367, [sgemm_register_blocking_opt_param_4];
	add.s32 	%r287, %r16, 5;
	setp.ge.s32 	%p41, %r287, %r367;
	@%p41 bra 	$L__BB1_48;
	ld.param.f32 	%f2530, [sgemm_register_blocking_opt_param_10];
	ld.param.f32 	%f2466, [sgemm_register_blocking_opt_param_9];
	ld.global.f32 	%f2284, [%rd1+20];
	mul.f32 	%f2285, %f2466, %f2695;
	fma.rn.f32 	%f2286, %f2530, %f2284, %f2285;
	st.global.f32 	[%rd1+20], %f2286;
$L__BB1_48:
	ld.param.u32 	%r368, [sgemm_register_blocking_opt_param_4];
	add.s32 	%r288, %r16, 6;
	setp.ge.s32 	%p42, %r288, %r368;
	@%p42 bra 	$L__BB1_50;
	ld.param.f32 	%f2531, [sgemm_register_blocking_opt_param_10];
	ld.param.f32 	%f2467, [sgemm_register_blocking_opt_param_9];
	ld.global.f32 	%f2287, [%rd1+24];
	mul.f32 	%f2288, %f2467, %f2694;
	fma.rn.f32 	%f2289, %f2531, %f2287, %f2288;
	st.global.f32 	[%rd1+24], %f2289;
$L__BB1_50:
	ld.param.u32 	%r369, [sgemm_register_blocking_opt_param_4];
	add.s32 	%r289, %r16, 7;
	setp.ge.s32 	%p43, %r289, %r369;
	@%p43 bra 	$L__BB1_52;
	ld.param.f32 	%f2532, [sgemm_register_blocking_opt_param_10];
	ld.param.f32 	%f2468, [sgemm_register_blocking_opt_param_9];
	ld.global.f32 	%f2290, [%rd1+28];
	mul.f32 	%f2291, %f2468, %f2693;
	fma.rn.f32 	%f2292, %f2532, %f2290, %f2291;
	st.global.f32 	[%rd1+28], %f2292;
$L__BB1_52:
	ld.param.u32 	%r351, [sgemm_register_blocking_opt_param_3];
	ld.param.u64 	%rd97, [sgemm_register_blocking_opt_param_2];
	cvta.to.global.u64 	%rd2, %rd97;
	add.s32 	%r40, %r15, 1;
	setp.ge.s32 	%p44, %r40, %r351;
	@%p44 bra 	$L__BB1_69;
	ld.param.u32 	%r438, [sgemm_register_blocking_opt_param_8];
	ld.param.u32 	%r370, [sgemm_register_blocking_opt_param_4];
	mul.lo.s32 	%r41, %r40, %r438;
	setp.ge.s32 	%p45, %r16, %r370;
	@%p45 bra 	$L__BB1_55;
	ld.param.f32 	%f2533, [sgemm_register_blocking_opt_param_10];
	ld.param.f32 	%f2469, [sgemm_register_blocking_opt_param_9];
	add.s32 	%r290, %r16, %r41;
	mul.wide.s32 	%rd45, %r290, 4;
	add.s64 	%rd46, %rd2, %rd45;
	ld.global.f32 	%f2293, [%rd46];
	mul.f32 	%f2294, %f2469, %f2692;
	fma.rn.f32 	%f2295, %f2533, %f2293, %f2294;
	st.global.f32 	[%rd46], %f2295;
$L__BB1_55:
	ld.param.u32 	%r371, [sgemm_register_blocking_opt_param_4];
	add.s32 	%r291, %r16, 1;
	setp.ge.s32 	%p46, %r291, %r371;
	cvt.s64.s32 	%rd47, %r41;
	cvt.u64.u32 	%rd48, %r16;
	add.s64 	%rd49, %rd48, %rd47;
	shl.b64 	%rd50, %rd49, 2;
	add.s64 	%rd3, %rd2, %rd50;
	@%p46 bra 	$L__BB1_57;
	ld.param.f32 	%f2534, [sgemm_register_blocking_opt_param_10];
	ld.param.f32 	%f2470, [sgemm_register_blocking_opt_param_9];
	ld.global.f32 	%f2296, [%rd3+4];
	mul.f32 	%f2297, %f2470, %f2691;
	fma.rn.f32 	%f2298, %f2534, %f2296, %f2297;
	st.global.f32 	[%rd3+4], %f2298;
$L__BB1_57:
	ld.param.u32 	%r372, [sgemm_register_blocking_opt_param_4];
	add.s32 	%r292, %r16, 2;
	setp.ge.s32 	%p47, %r292, %r372;
	@%p47 bra 	$L__BB1_59;
	ld.param.f32 	%f2535, [sgemm_register_blocking_opt_param_10];
	ld.param.f32 	%f2471, [sgemm_register_blocking_opt_param_9];
	ld.global.f32 	%f2299, [%rd3+8];
	mul.f32 	%f2300, %f2471, %f2690;
	fma.rn.f32 	%f2301, %f2535, %f2299, %f2300;
	st.global.f32 	[%rd3+8], %f2301;
$L__BB1_59:
	ld.param.u32 	%r373, [sgemm_register_blocking_opt_param_4];
	add.s32 	%r293, %r16, 3;
	setp.ge.s32 	%p48, %r293, %r373;
	@%p48 bra 	$L__BB1_61;
	ld.param.f32 	%f2536, [sgemm_register_blocking_opt_param_10];
	ld.param.f32 	%f2472, [sgemm_register_blocking_opt_param_9];
	ld.global.f32 	%f2302, [%rd3+12];
	mul.f32 	%f2303, %f2472, %f2689;
	fma.rn.f32 	%f2304, %f2536, %f2302, %f2303;
	st.global.f32 	[%rd3+12], %f2304;
$L__BB1_61:
	ld.param.u32 	%r374, [sgemm_register_blocking_opt_param_4];
	add.s32 	%r294, %r16, 4;
	setp.ge.s32 	%p49, %r294, %r374;
	@%p49 bra 	$L__BB1_63;
	ld.param.f32 	%f2537, [sgemm_register_blocking_opt_param_10];
	ld.param.f32 	%f2473, [sgemm_register_blocking_opt_param_9];
	ld.global.f32 	%f2305, [%rd3+16];
	mul.f32 	%f2306, %f2473, %f2688;
	fma.rn.f32 	%f2307, %f2537, %f2305, %f2306;
	st.global.f32 	[%rd3+16], %f2307;
$L__BB1_63:
	ld.param.u32 	%r375, [sgemm_register_blocking_opt_param_4];
	add.s32 	%r295, %r16, 5;
	setp.ge.s32 	%p50, %r295, %r375;
	@%p50 bra 	$L__BB1_65;
	ld.param.f32 	%f2538, [sgemm_register_blocking_opt_param_10];
	ld.param.f32 	%f2474, [sgemm_register_blocking_opt_param_9];
	ld.global.f32 	%f2308, [%rd3+20];
	mul.f32 	%f2309, %f2474, %f2687;
	fma.rn.f32 	%f2310, %f2538, %f2308, %f2309;
	st.global.f32 	[%rd3+20], %f2310;
$L__BB1_65:
	ld.param.u32 	%r376, [sgemm_register_blocking_opt_param_4];
	add.s32 	%r296, %r16, 6;
	setp.ge.s32 	%p51, %r296, %r376;
	@%p51 bra 	$L__BB1_67;
	ld.param.f32 	%f2539, [sgemm_register_blocking_opt_param_10];
	ld.param.f32 	%f2475, [sgemm_register_blocking_opt_param_9];
	ld.global.f32 	%f2311, [%rd3+24];
	mul.f32 	%f2312, %f2475, %f2686;
	fma.rn.f32 	%f2313, %f2539, %f2311, %f2312;
	st.global.f32 	[%rd3+24], %f2313;
$L__BB1_67:
	ld.param.u32 	%r377, [sgemm_register_blocking_opt_param_4];
	add.s32 	%r297, %r16, 7;
	setp.ge.s32 	%p52, %r297, %r377;
	@%p52 bra 	$L__BB1_69;
	ld.param.f32 	%f2540, [sgemm_register_blocking_opt_param_10];
	ld.param.f32 	%f2476, [sgemm_register_blocking_opt_param_9];
	ld.global.f32 	%f2314, [%rd3+28];
	mul.f32 	%f2315, %f2476, %f2685;
	fma.rn.f32 	%f2316, %f2540, %f2314, %f2315;
	st.global.f32 	[%rd3+28], %f2316;
$L__BB1_69:
	ld.param.u32 	%r352, [sgemm_register_blocking_opt_param_3];
	add.s32 	%r42, %r15, 2;
	setp.ge.s32 	%p53, %r42, %r352;
	@%p53 bra 	$L__BB1_86;
	ld.param.u32 	%r439, [sgemm_register_blocking_opt_param_8];
	ld.param.u32 	%r378, [sgemm_register_blocking_opt_param_4];
	mul.lo.s32 	%r43, %r42, %r439;
	setp.ge.s32 	%p54, %r16, %r378;
	@%p54 bra 	$L__BB1_72;
	ld.param.f32 	%f2541, [sgemm_register_blocking_opt_param_10];
	ld.param.f32 	%f2477, [sgemm_register_blocking_opt_param_9];
	add.s32 	%r298, %r16, %r43;
	mul.wide.s32 	%rd51, %r298, 4;
	add.s64 	%rd52, %rd2, %rd51;
	ld.global.f32 	%f2317, [%rd52];
	mul.f32 	%f2318, %f2477, %f2684;
	fma.rn.f32 	%f2319, %f2541, %f2317, %f2318;
	st.global.f32 	[%rd52], %f2319;
$L__BB1_72:
	ld.param.u32 	%r379, [sgemm_register_blocking_opt_param_4];
	add.s32 	%r299, %r16, 1;
	setp.ge.s32 	%p55, %r299, %r379;
	cvt.s64.s32 	%rd53, %r43;
	cvt.u64.u32 	%rd54, %r16;
	add.s64 	%rd55, %rd54, %rd53;
	shl.b64 	%rd56, %rd55, 2;
	add.s64 	%rd4, %rd2, %rd56;
	@%p55 bra 	$L__BB1_74;
	ld.param.f32 	%f2542, [sgemm_register_blocking_opt_param_10];
	ld.param.f32 	%f2478, [sgemm_register_blocking_opt_param_9];
	ld.global.f32 	%f2320, [%rd4+4];
	mul.f32 	%f2321, %f2478, %f2683;
	fma.rn.f32 	%f2322, %f2542, %f2320, %f2321;
	st.global.f32 	[%rd4+4], %f2322;
$L__BB1_74:
	ld.param.u32 	%r380, [sgemm_register_blocking_opt_param_4];
	add.s32 	%r300, %r16, 2;
	setp.ge.s32 	%p56, %r300, %r380;
	@%p56 bra 	$L__BB1_76;
	ld.param.f32 	%f2543, [sgemm_register_blocking_opt_param_10];
	ld.param.f32 	%f2479, [sgemm_register_blocking_opt_param_9];
	ld.global.f32 	%f2323, [%rd4+8];
	mul.f32 	%f2324, %f2479, %f2682;
	fma.rn.f32 	%f2325, %f2543, %f2323, %f2324;
	st.global.f32 	[%rd4+8], %f2325;
$L__BB1_76:
	ld.param.u32 	%r381, [sgemm_register_blocking_opt_param_4];
	add.s32 	%r301, %r16, 3;
	setp.ge.s32 	%p57, %r301, %r381;
	@%p57 bra 	$L__BB1_78;
	ld.param.f32 	%f2544, [sgemm_register_blocking_opt_param_10];
	ld.param.f32 	%f2480, [sgemm_register_blocking_opt_param_9];
	ld.global.f32 	%f2326, [%rd4+12];
	mul.f32 	%f2327, %f2480, %f2681;
	fma.rn.f32 	%f2328, %f2544, %f2326, %f2327;
	st.global.f32 	[%rd4+12], %f2328;
$L__BB1_78:
	ld.param.u32 	%r382, [sgemm_register_blocking_opt_param_4];
	add.s32 	%r302, %r16, 4;
	setp.ge.s32 	%p58, %r302, %r382;
	@%p58 bra 	$L__BB1_80;
	ld.param.f32 	%f2545, [sgemm_register_blocking_opt_param_10];
	ld.param.f32 	%f2481, [sgemm_register_blocking_opt_param_9];
	ld.global.f32 	%f2329, [%rd4+16];
	mul.f32 	%f2330, %f2481, %f2680;
	fma.rn.f32 	%f2331, %f2545, %f2329, %f2330;
	st.global.f32 	[%rd4+16], %f2331;
$L__BB1_80:
	ld.param.u32 	%r383, [sgemm_register_blocking_opt_param_4];
	add.s32 	%r303, %r16, 5;
	setp.ge.s32 	%p59, %r303, %r383;
	@%p59 bra 	$L__BB1_82;
	ld.param.f32 	%f2546, [sgemm_register_blocking_opt_param_10];
	ld.param.f32 	%f2482, [sgemm_register_blocking_opt_param_9];
	ld.global.f32 	%f2332, [%rd4+20];
	mul.f32 	%f2333, %f2482, %f2679;
	fma.rn.f32 	%f2334, %f2546, %f2332, %f2333;
	st.global.f32 	[%rd4+20], %f2334;
$L__BB1_82:
	ld.param.u32 	%r384, [sgemm_register_blocking_opt_param_4];
	add.s32 	%r304, %r16, 6;
	setp.ge.s32 	%p60, %r304, %r384;
	@%p60 bra 	$L__BB1_84;
	ld.param.f32 	%f2547, [sgemm_register_blocking_opt_param_10];
	ld.param.f32 	%f2483, [sgemm_register_blocking_opt_param_9];
	ld.global.f32 	%f2335, [%rd4+24];
	mul.f32 	%f2336, %f2483, %f2678;
	fma.rn.f32 	%f2337, %f2547, %f2335, %f2336;
	st.global.f32 	[%rd4+24], %f2337;
$L__BB1_84:
	ld.param.u32 	%r385, [sgemm_register_blocking_opt_param_4];
	add.s32 	%r305, %r16, 7;
	setp.ge.s32 	%p61, %r305, %r385;
	@%p61 bra 	$L__BB1_86;
	ld.param.f32 	%f2548, [sgemm_register_blocking_opt_param_10];
	ld.param.f32 	%f2484, [sgemm_register_blocking_opt_param_9];
	ld.global.f32 	%f2338, [%rd4+28];
	mul.f32 	%f2339, %f2484, %f2677;
	fma.rn.f32 	%f2340, %f2548, %f2338, %f2339;
	st.global.f32 	[%rd4+28], %f2340;
$L__BB1_86:
	ld.param.u32 	%r353, [sgemm_register_blocking_opt_param_3];
	add.s32 	%r44, %r15, 3;
	setp.ge.s32 	%p62, %r44, %r353;
	@%p62 bra 	$L__BB1_103;
	ld.param.u32 	%r440, [sgemm_register_blocking_opt_param_8];
	ld.param.u32 	%r386, [sgemm_register_blocking_opt_param_4];
	mul.lo.s32 	%r45, %r44, %r440;
	setp.ge.s32 	%p63, %r16, %r386;
	@%p63 bra 	$L__BB1_89;
	ld.param.f32 	%f2549, [sgemm_register_blocking_opt_param_10];
	ld.param.f32 	%f2485, [sgemm_register_blocking_opt_param_9];
	add.s32 	%r306, %r16, %r45;
	mul.wide.s32 	%rd57, %r306, 4;
	add.s64 	%rd58, %rd2, %rd57;
	ld.global.f32 	%f2341, [%rd58];
	mul.f32 	%f2342, %f2485, %f2676;
	fma.rn.f32 	%f2343, %f2549, %f2341, %f2342;
	st.global.f32 	[%rd58], %f2343;
$L__BB1_89:
	ld.param.u32 	%r387, [sgemm_register_blocking_opt_param_4];
	add.s32 	%r307, %r16, 1;
	setp.ge.s32 	%p64, %r307, %r387;
	cvt.s64.s32 	%rd59, %r45;
	cvt.u64.u32 	%rd60, %r16;
	add.s64 	%rd61, %rd60, %rd59;
	shl.b64 	%rd62, %rd61, 2;
	add.s64 	%rd5, %rd2, %rd62;
	@%p64 bra 	$L__BB1_91;
	ld.param.f32 	%f2550, [sgemm_register_blocking_opt_param_10];
	ld.param.f32 	%f2486, [sgemm_register_blocking_opt_param_9];
	ld.global.f32 	%f2344, [%rd5+4];
	mul.f32 	%f2345, %f2486, %f2675;
	fma.rn.f32 	%f2346, %f2550, %f2344, %f2345;
	st.global.f32 	[%rd5+4], %f2346;
$L__BB1_91:
	ld.param.u32 	%r388, [sgemm_register_blocking_opt_param_4];
	add.s32 	%r308, %r16, 2;
	setp.ge.s32 	%p65, %r308, %r388;
	@%p65 bra 	$L__BB1_93;
	ld.param.f32 	%f2551, [sgemm_register_blocking_opt_param_10];
	ld.param.f32 	%f2487, [sgemm_register_blocking_opt_param_9];
	ld.global.f32 	%f2347, [%rd5+8];
	mul.f32 	%f2348, %f2487, %f2674;
	fma.rn.f32 	%f2349, %f2551, %f2347, %f2348;
	st.global.f32 	[%rd5+8], %f2349;
$L__BB1_93:
	ld.param.u32 	%r389, [sgemm_register_blocking_opt_param_4];
	add.s32 	%r309, %r16, 3;
	setp.ge.s32 	%p66, %r309, %r389;
	@%p66 bra 	$L__BB1_95;
	ld.param.f32 	%f2552, [sgemm_register_blocking_opt_param_10];
	ld.param.f32 	%f2488, [sgemm_register_blocking_opt_param_9];
	ld.global.f32 	%f2350, [%rd5+12];
	mul.f32 	%f2351, %f2488, %f2673;
	fma.rn.f32 	%f2352, %f2552, %f2350, %f2351;
	st.global.f32 	[%rd5+12], %f2352;
$L__BB1_95:
	ld.param.u32 	%r390, [sgemm_register_blocking_opt_param_4];
	add.s32 	%r310, %r16, 4;
	setp.ge.s32 	%p67, %r310, %r390;
	@%p67 bra 	$L__BB1_97;
	ld.param.f32 	%f2553, [sgemm_register_blocking_opt_param_10];
	ld.param.f32 	%f2489, [sgemm_register_blocking_opt_param_9];
	ld.global.f32 	%f2353, [%rd5+16];
	mul.f32 	%f2354, %f2489, %f2672;
	fma.rn.f32 	%f2355, %f2553, %f2353, %f2354;
	st.global.f32 	[%rd5+16], %f2355;
$L__BB1_97:
	ld.param.u32 	%r391, [sgemm_register_blocking_opt_param_4];
	add.s32 	%r311, %r16, 5;
	setp.ge.s32 	%p68, %r311, %r391;
	@%p68 bra 	$L__BB1_99;
	ld.param.f32 	%f2554, [sgemm_register_blocking_opt_param_10];
	ld.param.f32 	%f2490, [sgemm_register_blocking_opt_param_9];
	ld.global.f32 	%f2356, [%rd5+20];
	mul.f32 	%f2357, %f2490, %f2671;
	fma.rn.f32 	%f2358, %f2554, %f2356, %f2357;
	st.global.f32 	[%rd5+20], %f2358;
$L__BB1_99:
	ld.param.u32 	%r392, [sgemm_register_blocking_opt_param_4];
	add.s32 	%r312, %r16, 6;
	setp.ge.s32 	%p69, %r312, %r392;
	@%p69 bra 	$L__BB1_101;
	ld.param.f32 	%f2555, [sgemm_register_blocking_opt_param_10];
	ld.param.f32 	%f2491, [sgemm_register_blocking_opt_param_9];
	ld.global.f32 	%f2359, [%rd5+24];
	mul.f32 	%f2360, %f2491, %f2670;
	fma.rn.f32 	%f2361, %f2555, %f2359, %f2360;
	st.global.f32 	[%rd5+24], %f2361;
$L__BB1_101:
	ld.param.u32 	%r393, [sgemm_register_blocking_opt_param_4];
	add.s32 	%r313, %r16, 7;
	setp.ge.s32 	%p70, %r313, %r393;
	@%p70 bra 	$L__BB1_103;
	ld.param.f32 	%f2556, [sgemm_register_blocking_opt_param_10];
	ld.param.f32 	%f2492, [sgemm_register_blocking_opt_param_9];
	ld.global.f32 	%f2362, [%rd5+28];
	mul.f32 	%f2363, %f2492, %f2669;
	fma.rn.f32 	%f2364, %f2556, %f2362, %f2363;
	st.global.f32 	[%rd5+28], %f2364;
$L__BB1_103:
	ld.param.u32 	%r354, [sgemm_register_blocking_opt_param_3];
	add.s32 	%r46, %r15, 4;
	setp.ge.s32 	%p71, %r46, %r354;
	@%p71 bra 	$L__BB1_120;
	ld.param.u32 	%r441, [sgemm_register_blocking_opt_param_8];
	ld.param.u32 	%r394, [sgemm_register_blocking_opt_param_4];
	mul.lo.s32 	%r47, %r46, %r441;
	setp.ge.s32 	%p72, %r16, %r394;
	@%p72 bra 	$L__BB1_106;
	ld.param.f32 	%f2557, [sgemm_register_blocking_opt_param_10];
	ld.param.f32 	%f2493, [sgemm_register_blocking_opt_param_9];
	add.s32 	%r314, %r16, %r47;
	mul.wide.s32 	%rd63, %r314, 4;
	add.s64 	%rd64, %rd2, %rd63;
	ld.global.f32 	%f2365, [%rd64];
	mul.f32 	%f2366, %f2493, %f2668;
	fma.rn.f32 	%f2367, %f2557, %f2365, %f2366;
	st.global.f32 	[%rd64], %f2367;
$L__BB1_106:
	ld.param.u32 	%r395, [sgemm_register_blocking_opt_param_4];
	add.s32 	%r315, %r16, 1;
	setp.ge.s32 	%p73, %r315, %r395;
	cvt.s64.s32 	%rd65, %r47;
	cvt.u64.u32 	%rd66, %r16;
	add.s64 	%rd67, %rd66, %rd65;
	shl.b64 	%rd68, %rd67, 2;
	add.s64 	%rd6, %rd2, %rd68;
	@%p73 bra 	$L__BB1_108;
	ld.param.f32 	%f2558, [sgemm_register_blocking_opt_param_10];
	ld.param.f32 	%f2494, [sgemm_register_blocking_opt_param_9];
	ld.global.f32 	%f2368, [%rd6+4];
	mul.f32 	%f2369, %f2494, %f2667;
	fma.rn.f32 	%f2370, %f2558, %f2368, %f2369;
	st.global.f32 	[%rd6+4], %f2370;
$L__BB1_108:
	ld.param.u32 	%r396, [sgemm_register_blocking_opt_param_4];
	add.s32 	%r316, %r16, 2;
	setp.ge.s32 	%p74, %r316, %r396;
	@%p74 bra 	$L__BB1_110;
	ld.param.f32 	%f2559, [sgemm_register_blocking_opt_param_10];
	ld.param.f32 	%f2495, [sgemm_register_blocking_opt_param_9];
	ld.global.f32 	%f2371, [%rd6+8];
	mul.f32 	%f2372, %f2495, %f2666;
	fma.rn.f32 	%f2373, %f2559, %f2371, %f2372;
	st.global.f32 	[%rd6+8], %f2373;
$L__BB1_110:
	ld.param.u32 	%r397, [sgemm_register_blocking_opt_param_4];
	add.s32 	%r317, %r16, 3;
	setp.ge.s32 	%p75, %r317, %r397;
	@%p75 bra 	$L__BB1_112;
	ld.param.f32 	%f2560, [sgemm_register_blocking_opt_param_10];
	ld.param.f32 	%f2496, [sgemm_register_blocking_opt_param_9];
	ld.global.f32 	%f2374, [%rd6+12];
	mul.f32 	%f2375, %f2496, %f2665;
	fma.rn.f32 	%f2376, %f2560, %f2374, %f2375;
	st.global.f32 	[%rd6+12], %f2376;
$L__BB1_112:
	ld.param.u32 	%r398, [sgemm_register_blocking_opt_param_4];
	add.s32 	%r318, %r16, 4;
	setp.ge.s32 	%p76, %r318, %r398;
	@%p76 bra 	$L__BB1_114;
	ld.param.f32 	%f2561, [sgemm_register_blocking_opt_param_10];
	ld.param.f32 	%f2497, [sgemm_register_blocking_opt_param_9];
	ld.global.f32 	%f2377, [%rd6+16];
	mul.f32 	%f2378, %f2497, %f2664;
	fma.rn.f32 	%f2379, %f2561, %f2377, %f2378;
	st.global.f32 	[%rd6+16], %f2379;
$L__BB1_114:
	ld.param.u32 	%r399, [sgemm_register_blocking_opt_param_4];
	add.s32 	%r319, %r16, 5;
	setp.ge.s32 	%p77, %r319, %r399;
	@%p77 bra 	$L__BB1_116;
	ld.param.f32 	%f2562, [sgemm_register_blocking_opt_param_10];
	ld.param.f32 	%f2498, [sgemm_register_blocking_opt_param_9];
	ld.global.f32 	%f2380, [%rd6+20];
	mul.f32 	%f2381, %f2498, %f2663;
	fma.rn.f32 	%f2382, %f2562, %f2380, %f2381;
	st.global.f32 	[%rd6+20], %f2382;
$L__BB1_116:
	ld.param.u32 	%r400, [sgemm_register_blocking_opt_param_4];
	add.s32 	%r320, %r16, 6;
	setp.ge.s32 	%p78, %r320, %r400;
	@%p78 bra 	$L__BB1_118;
	ld.param.f32 	%f2563, [sgemm_register_blocking_opt_param_10];
	ld.param.f32 	%f2499, [sgemm_register_blocking_opt_param_9];
	ld.global.f32 	%f2383, [%rd6+24];
	mul.f32 	%f2384, %f2499, %f2662;
	fma.rn.f32 	%f2385, %f2563, %f2383, %f2384;
	st.global.f32 	[%rd6+24], %f2385;
$L__BB1_118:
	ld.param.u32 	%r401, [sgemm_register_blocking_opt_param_4];
	add.s32 	%r321, %r16, 7;
	setp.ge.s32 	%p79, %r321, %r401;
	@%p79 bra 	$L__BB1_120;
	ld.param.f32 	%f2564, [sgemm_register_blocking_opt_param_10];
	ld.param.f32 	%f2500, [sgemm_register_blocking_opt_param_9];
	ld.global.f32 	%f2386, [%rd6+28];
	mul.f32 	%f2387, %f2500, %f2661;
	fma.rn.f32 	%f2388, %f2564, %f2386, %f2387;
	st.global.f32 	[%rd6+28], %f2388;
$L__BB1_120:
	ld.param.u32 	%r355, [sgemm_register_blocking_opt_param_3];
	add.s32 	%r48, %r15, 5;
	setp.ge.s32 	%p80, %r48, %r355;
	@%p80 bra 	$L__BB1_137;
	ld.param.u32 	%r442, [sgemm_register_blocking_opt_param_8];
	ld.param.u32 	%r402, [sgemm_register_blocking_opt_param_4];
	mul.lo.s32 	%r49, %r48, %r442;
	setp.ge.s32 	%p81, %r16, %r402;
	@%p81 bra 	$L__BB1_123;
	ld.param.f32 	%f2565, [sgemm_register_blocking_opt_param_10];
	ld.param.f32 	%f2501, [sgemm_register_blocking_opt_param_9];
	add.s32 	%r322, %r16, %r49;
	mul.wide.s32 	%rd69, %r322, 4;
	add.s64 	%rd70, %rd2, %rd69;
	ld.global.f32 	%f2389, [%rd70];
	mul.f32 	%f2390, %f2501, %f2660;
	fma.rn.f32 	%f2391, %f2565, %f2389, %f2390;
	st.global.f32 	[%rd70], %f2391;
$L__BB1_123:
	ld.param.u32 	%r403, [sgemm_register_blocking_opt_param_4];
	add.s32 	%r323, %r16, 1;
	setp.ge.s32 	%p82, %r323, %r403;
	cvt.s64.s32 	%rd71, %r49;
	cvt.u64.u32 	%rd72, %r16;
	add.s64 	%rd73, %rd72, %rd71;
	shl.b64 	%rd74, %rd73, 2;
	add.s64 	%rd7, %rd2, %rd74;
	@%p82 bra 	$L__BB1_125;
	ld.param.f32 	%f2566, [sgemm_register_blocking_opt_param_10];
	ld.param.f32 	%f2502, [sgemm_register_blocking_opt_param_9];
	ld.global.f32 	%f2392, [%rd7+4];
	mul.f32 	%f2393, %f2502, %f2659;
	fma.rn.f32 	%f2394, %f2566, %f2392, %f2393;
	st.global.f32 	[%rd7+4], %f2394;
$L__BB1_125:
	ld.param.u32 	%r404, [sgemm_register_blocking_opt_param_4];
	add.s32 	%r324, %r16, 2;
	setp.ge.s32 	%p83, %r324, %r404;
	@%p83 bra 	$L__BB1_127;
	ld.param.f32 	%f2567, [sgemm_register_blocking_opt_param_10];
	ld.param.f32 	%f2503, [sgemm_register_blocking_opt_param_9];
	ld.global.f32 	%f2395, [%rd7+8];
	mul.f32 	%f2396, %f2503, %f2658;
	fma.rn.f32 	%f2397, %f2567, %f2395, %f2396;
	st.global.f32 	[%rd7+8], %f2397;
$L__BB1_127:
	ld.param.u32 	%r405, [sgemm_register_blocking_opt_param_4];
	add.s32 	%r325, %r16, 3;
	setp.ge.s32 	%p84, %r325, %r405;
	@%p84 bra 	$L__BB1_129;
	ld.param.f32 	%f2568, [sgemm_register_blocking_opt_param_10];
	ld.param.f32 	%f2504, [sgemm_register_blocking_opt_param_9];
	ld.global.f32 	%f2398, [%rd7+12];
	mul.f32 	%f2399, %f2504, %f2657;
	fma.rn.f32 	%f2400, %f2568, %f2398, %f2399;
	st.global.f32 	[%rd7+12], %f2400;
$L__BB1_129:
	ld.param.u32 	%r406, [sgemm_register_blocking_opt_param_4];
	add.s32 	%r326, %r16, 4;
	setp.ge.s32 	%p85, %r326, %r406;
	@%p85 bra 	$L__BB1_131;
	ld.param.f32 	%f2569, [sgemm_register_blocking_opt_param_10];
	ld.param.f32 	%f2505, [sgemm_register_blocking_opt_param_9];
	ld.global.f32 	%f2401, [%rd7+16];
	mul.f32 	%f2402, %f2505, %f2656;
	fma.rn.f32 	%f2403, %f2569, %f2401, %f2402;
	st.global.f32 	[%rd7+16], %f2403;
$L__BB1_131:
	ld.param.u32 	%r407, [sgemm_register_blocking_opt_param_4];
	add.s32 	%r327, %r16, 5;
	setp.ge.s32 	%p86, %r327, %r407;
	@%p86 bra 	$L__BB1_133;
	ld.param.f32 	%f2570, [sgemm_register_blocking_opt_param_10];
	ld.param.f32 	%f2506, [sgemm_register_blocking_opt_param_9];
	ld.global.f32 	%f2404, [%rd7+20];
	mul.f32 	%f2405, %f2506, %f2655;
	fma.rn.f32 	%f2406, %f2570, %f2404, %f2405;
	st.global.f32 	[%rd7+20], %f2406;
$L__BB1_133:
	ld.param.u32 	%r408, [sgemm_register_blocking_opt_param_4];
	add.s32 	%r328, %r16, 6;
	setp.ge.s32 	%p87, %r328, %r408;
	@%p87 bra 	$L__BB1_135;
	ld.param.f32 	%f2571, [sgemm_register_blocking_opt_param_10];
	ld.param.f32 	%f2507, [sgemm_register_blocking_opt_param_9];
	ld.global.f32 	%f2407, [%rd7+24];
	mul.f32 	%f2408, %f2507, %f2654;
	fma.rn.f32 	%f2409, %f2571, %f2407, %f2408;
	st.global.f32 	[%rd7+24], %f2409;
$L__BB1_135:
	ld.param.u32 	%r409, [sgemm_register_blocking_opt_param_4];
	add.s32 	%r329, %r16, 7;
	setp.ge.s32 	%p88, %r329, %r409;
	@%p88 bra 	$L__BB1_137;
	ld.param.f32 	%f2572, [sgemm_register_blocking_opt_param_10];
	ld.param.f32 	%f2508, [sgemm_register_blocking_opt_param_9];
	ld.global.f32 	%f2410, [%rd7+28];
	mul.f32 	%f2411, %f2508, %f2653;
	fma.rn.f32 	%f2412, %f2572, %f2410, %f2411;
	st.global.f32 	[%rd7+28], %f2412;
$L__BB1_137:
	ld.param.u32 	%r356, [sgemm_register_blocking_opt_param_3];
	add.s32 	%r50, %r15, 6;
	setp.ge.s32 	%p89, %r50, %r356;
	@%p89 bra 	$L__BB1_154;
	ld.param.u32 	%r443, [sgemm_register_blocking_opt_param_8];
	ld.param.u32 	%r410, [sgemm_register_blocking_opt_param_4];
	mul.lo.s32 	%r51, %r50, %r443;
	setp.ge.s32 	%p90, %r16, %r410;
	@%p90 bra 	$L__BB1_140;
	ld.param.f32 	%f2573, [sgemm_register_blocking_opt_param_10];
	ld.param.f32 	%f2509, [sgemm_register_blocking_opt_param_9];
	add.s32 	%r330, %r16, %r51;
	mul.wide.s32 	%rd75, %r330, 4;
	add.s64 	%rd76, %rd2, %rd75;
	ld.global.f32 	%f2413, [%rd76];
	mul.f32 	%f2414, %f2509, %f2701;
	fma.rn.f32 	%f2415, %f2573, %f2413, %f2414;
	st.global.f32 	[%rd76], %f2415;
$L__BB1_140:
	ld.param.u32 	%r411, [sgemm_register_blocking_opt_param_4];
	add.s32 	%r331, %r16, 1;
	setp.ge.s32 	%p91, %r331, %r411;
	cvt.s64.s32 	%rd77, %r51;
	cvt.u64.u32 	%rd78, %r16;
	add.s64 	%rd79, %rd78, %rd77;
	shl.b64 	%rd80, %rd79, 2;
	add.s64 	%rd8, %rd2, %rd80;
	@%p91 bra 	$L__BB1_142;
	ld.param.f32 	%f2574, [sgemm_register_blocking_opt_param_10];
	ld.param.f32 	%f2510, [sgemm_register_blocking_opt_param_9];
	ld.global.f32 	%f2416, [%rd8+4];
	mul.f32 	%f2417, %f2510, %f2702;
	fma.rn.f32 	%f2418, %f2574, %f2416, %f2417;
	st.global.f32 	[%rd8+4], %f2418;
$L__BB1_142:
	ld.param.u32 	%r412, [sgemm_register_blocking_opt_param_4];
	add.s32 	%r332, %r16, 2;
	setp.ge.s32 	%p92, %r332, %r412;
	@%p92 bra 	$L__BB1_144;
	ld.param.f32 	%f2575, [sgemm_register_blocking_opt_param_10];
	ld.param.f32 	%f2511, [sgemm_register_blocking_opt_param_9];
	ld.global.f32 	%f2419, [%rd8+8];
	mul.f32 	%f2420, %f2511, %f2703;
	fma.rn.f32 	%f2421, %f2575, %f2419, %f2420;
	st.global.f32 	[%rd8+8], %f2421;
$L__BB1_144:
	ld.param.u32 	%r413, [sgemm_register_blocking_opt_param_4];
	add.s32 	%r333, %r16, 3;
	setp.ge.s32 	%p93, %r333, %r413;
	@%p93 bra 	$L__BB1_146;
	ld.param.f32 	%f2576, [sgemm_register_blocking_opt_param_10];
	ld.param.f32 	%f2512, [sgemm_register_blocking_opt_param_9];
	ld.global.f32 	%f2422, [%rd8+12];
	mul.f32 	%f2423, %f2512, %f2704;
	fma.rn.f32 	%f2424, %f2576, %f2422, %f2423;
	st.global.f32 	[%rd8+12], %f2424;
$L__BB1_146:
	ld.param.u32 	%r414, [sgemm_register_blocking_opt_param_4];
	add.s32 	%r334, %r16, 4;
	setp.ge.s32 	%p94, %r334, %r414;
	@%p94 bra 	$L__BB1_148;
	ld.param.f32 	%f2577, [sgemm_register_blocking_opt_param_10];
	ld.param.f32 	%f2513, [sgemm_register_blocking_opt_param_9];
	ld.global.f32 	%f2425, [%rd8+16];
	mul.f32 	%f2426, %f2513, %f2705;
	fma.rn.f32 	%f2427, %f2577, %f2425, %f2426;
	st.global.f32 	[%rd8+16], %f2427;
$L__BB1_148:
	ld.param.u32 	%r415, [sgemm_register_blocking_opt_param_4];
	add.s32 	%r335, %r16, 5;
	setp.ge.s32 	%p95, %r335, %r415;
	@%p95 bra 	$L__BB1_150;
	ld.param.f32 	%f2578, [sgemm_register_blocking_opt_param_10];
	ld.param.f32 	%f2514, [sgemm_register_blocking_opt_param_9];
	ld.global.f32 	%f2428, [%rd8+20];
	mul.f32 	%f2429, %f2514, %f2706;
	fma.rn.f32 	%f2430, %f2578, %f2428, %f2429;
	st.global.f32 	[%rd8+20], %f2430;
$L__BB1_150:
	ld.param.u32 	%r416, [sgemm_register_blocking_opt_param_4];
	add.s32 	%r336, %r16, 6;
	setp.ge.s32 	%p96, %r336, %r416;
	@%p96 bra 	$L__BB1_152;
	ld.param.f32 	%f2579, [sgemm_register_blocking_opt_param_10];
	ld.param.f32 	%f2515, [sgemm_register_blocking_opt_param_9];
	ld.global.f32 	%f2431, [%rd8+24];
	mul.f32 	%f2432, %f2515, %f2707;
	fma.rn.f32 	%f2433, %f2579, %f2431, %f2432;
	st.global.f32 	[%rd8+24], %f2433;
$L__BB1_152:
	ld.param.u32 	%r417, [sgemm_register_blocking_opt_param_4];
	add.s32 	%r337, %r16, 7;
	setp.ge.s32 	%p97, %r337, %r417;
	@%p97 bra 	$L__BB1_154;
	ld.param.f32 	%f2580, [sgemm_register_blocking_opt_param_10];
	ld.param.f32 	%f2516, [sgemm_register_blocking_opt_param_9];
	ld.global.f32 	%f2434, [%rd8+28];
	mul.f32 	%f2435, %f2516, %f2708;
	fma.rn.f32 	%f2436, %f2580, %f2434, %f2435;
	st.global.f32 	[%rd8+28], %f2436;
$L__BB1_154:
	ld.param.u32 	%r357, [sgemm_register_blocking_opt_param_3];
	add.s32 	%r52, %r15, 7;
	setp.ge.s32 	%p98, %r52, %r357;
	@%p98 bra 	$L__BB1_171;
	ld.param.u32 	%r444, [sgemm_register_blocking_opt_param_8];
	ld.param.u32 	%r418, [sgemm_register_blocking_opt_param_4];
	mul.lo.s32 	%r53, %r52, %r444;
	setp.ge.s32 	%p99, %r16, %r418;
	@%p99 bra 	$L__BB1_157;
	ld.param.f32 	%f2581, [sgemm_register_blocking_opt_param_10];
	ld.param.f32 	%f2517, [sgemm_register_blocking_opt_param_9];
	add.s32 	%r338, %r16, %r53;
	mul.wide.s32 	%rd81, %r338, 4;
	add.s64 	%rd82, %rd2, %rd81;
	ld.global.f32 	%f2437, [%rd82];
	mul.f32 	%f2438, %f2517, %f2709;
	fma.rn.f32 	%f2439, %f2581, %f2437, %f2438;
	st.global.f32 	[%rd82], %f2439;
$L__BB1_157:
	ld.param.u32 	%r419, [sgemm_register_blocking_opt_param_4];
	add.s32 	%r339, %r16, 1;
	setp.ge.s32 	%p100, %r339, %r419;
	cvt.s64.s32 	%rd83, %r53;
	cvt.u64.u32 	%rd84, %r16;
	add.s64 	%rd85, %rd84, %rd83;
	shl.b64 	%rd86, %rd85, 2;
	add.s64 	%rd9, %rd2, %rd86;
	@%p100 bra 	$L__BB1_159;
	ld.param.f32 	%f2582, [sgemm_register_blocking_opt_param_10];
	ld.param.f32 	%f2518, [sgemm_register_blocking_opt_param_9];
	ld.global.f32 	%f2440, [%rd9+4];
	mul.f32 	%f2441, %f2518, %f2710;
	fma.rn.f32 	%f2442, %f2582, %f2440, %f2441;
	st.global.f32 	[%rd9+4], %f2442;
$L__BB1_159:
	ld.param.u32 	%r420, [sgemm_register_blocking_opt_param_4];
	add.s32 	%r340, %r16, 2;
	setp.ge.s32 	%p101, %r340, %r420;
	@%p101 bra 	$L__BB1_161;
	ld.param.f32 	%f2583, [sgemm_register_blocking_opt_param_10];
	ld.param.f32 	%f2519, [sgemm_register_blocking_opt_param_9];
	ld.global.f32 	%f2443, [%rd9+8];
	mul.f32 	%f2444, %f2519, %f2711;
	fma.rn.f32 	%f2445, %f2583, %f2443, %f2444;
	st.global.f32 	[%rd9+8], %f2445;
$L__BB1_161:
	ld.param.u32 	%r421, [sgemm_register_blocking_opt_param_4];
	add.s32 	%r341, %r16, 3;
	setp.ge.s32 	%p102, %r341, %r421;
	@%p102 bra 	$L__BB1_163;
	ld.param.f32 	%f2584, [sgemm_register_blocking_opt_param_10];
	ld.param.f32 	%f2520, [sgemm_register_blocking_opt_param_9];
	ld.global.f32 	%f2446, [%rd9+12];
	mul.f32 	%f2447, %f2520, %f2712;
	fma.rn.f32 	%f2448, %f2584, %f2446, %f2447;
	st.global.f32 	[%rd9+12], %f2448;
$L__BB1_163:
	ld.param.u32 	%r422, [sgemm_register_blocking_opt_param_4];
	add.s32 	%r342, %r16, 4;
	setp.ge.s32 	%p103, %r342, %r422;
	@%p103 bra 	$L__BB1_165;
	ld.param.f32 	%f2585, [sgemm_register_blocking_opt_param_10];
	ld.param.f32 	%f2521, [sgemm_register_blocking_opt_param_9];
	ld.global.f32 	%f2449, [%rd9+16];
	mul.f32 	%f2450, %f2521, %f2713;
	fma.rn.f32 	%f2451, %f2585, %f2449, %f2450;
	st.global.f32 	[%rd9+16], %f2451;
$L__BB1_165:
	ld.param.u32 	%r423, [sgemm_register_blocking_opt_param_4];
	add.s32 	%r343, %r16, 5;
	setp.ge.s32 	%p104, %r343, %r423;
	@%p104 bra 	$L__BB1_167;
	ld.param.f32 	%f2586, [sgemm_register_blocking_opt_param_10];
	ld.param.f32 	%f2522, [sgemm_register_blocking_opt_param_9];
	ld.global.f32 	%f2452, [%rd9+20];
	mul.f32 	%f2453, %f2522, %f2714;
	fma.rn.f32 	%f2454, %f2586, %f2452, %f2453;
	st.global.f32 	[%rd9+20], %f2454;
$L__BB1_167:
	ld.param.u32 	%r424, [sgemm_register_blocking_opt_param_4];
	add.s32 	%r344, %r16, 6;
	setp.ge.s32 	%p105, %r344, %r424;
	@%p105 bra 	$L__BB1_169;
	ld.param.f32 	%f2587, [sgemm_register_blocking_opt_param_10];
	ld.param.f32 	%f2523, [sgemm_register_blocking_opt_param_9];
	ld.global.f32 	%f2455, [%rd9+24];
	mul.f32 	%f2456, %f2523, %f2715;
	fma.rn.f32 	%f2457, %f2587, %f2455, %f2456;
	st.global.f32 	[%rd9+24], %f2457;
$L__BB1_169:
	ld.param.u32 	%r425, [sgemm_register_blocking_opt_param_4];
	add.s32 	%r345, %r16, 7;
	setp.ge.s32 	%p106, %r345, %r425;
	@%p106 bra 	$L__BB1_171;
	ld.param.f32 	%f2588, [sgemm_register_blocking_opt_param_10];
	ld.param.f32 	%f2524, [sgemm_register_blocking_opt_param_9];
	ld.global.f32 	%f2458, [%rd9+28];
	mul.f32 	%f2459, %f2524, %f2716;
	fma.rn.f32 	%f2460, %f2588, %f2458, %f2459;
	st.global.f32 	[%rd9+28], %f2460;
$L__BB1_171:
	ret;

}


// ===== COMPILED SASS (sm_100) =====

	.target	sm_100

	.elftype	@"ET_EXEC"


//--------------------- .note.nv.tkinfo           --------------------------
	.section	.note.nv.tkinfo,"",@"SHT_NOTE"
	.sectionflags	@"SHF_NOTE_NV_TKINFO"
	.tkinfo
        /*0018*/ 	.word	0x00000002
        /*0030*/ 	.string	""
        /*0030*/ 	.string	"ptxas"
        /*0030*/ 	.string	"Cuda compilation tools, release 13.0, V13.0.88"
        /*0030*/ 	.string	"Build cuda_13.0.r13.0/compiler.36424714_0"
        /*0030*/ 	.string	"-arch sm_100 -m 64 "



//--------------------- .note.nv.cuinfo           --------------------------
	.section	.note.nv.cuinfo,"",@"SHT_NOTE"
	.sectionflags	@"SHF_NOTE_NV_CUINFO"
        /*0018*/ 	.short	0x0002
        /*001a*/ 	.short	0x0064
        /*001c*/ 	.short	0x0082
	.zero		2


//--------------------- .nv.info                  --------------------------
	.section	.nv.info,"",@"SHT_CUDA_INFO"
	.align	4


	//----- nvinfo : EIATTR_REGCOUNT
	.align		4
        /*0000*/ 	.byte	0x04, 0x2f
        /*0002*/ 	.short	(.L_1 - .L_0)
	.align		4
.L_0:
        /*0004*/ 	.word	index@(sgemm_register_blocking)
        /*0008*/ 	.word	0x000000a6


	//----- nvinfo : EIATTR_FRAME_SIZE
	.align		4
.L_1:
        /*000c*/ 	.byte	0x04, 0x11
        /*000e*/ 	.short	(.L_3 - .L_2)
	.align		4
.L_2:
        /*0010*/ 	.word	index@(sgemm_register_blocking)
        /*0014*/ 	.word	0x00000000


	//----- nvinfo : EIATTR_REGCOUNT
	.align		4
.L_3:
        /*0018*/ 	.byte	0x04, 0x2f
        /*001a*/ 	.short	(.L_5 - .L_4)
	.align		4
.L_4:
        /*001c*/ 	.word	index@(sgemm_register_blocking_opt)
        /*0020*/ 	.word	0x00000080


	//----- nvinfo : EIATTR_FRAME_SIZE
	.align		4
.L_5:
        /*0024*/ 	.byte	0x04, 0x11
        /*0026*/ 	.short	(.L_7 - .L_6)
	.align		4
.L_6:
        /*0028*/ 	.word	index@(sgemm_register_blocking_opt)
        /*002c*/ 	.word	0x00000000


	//----- nvinfo : EIATTR_MIN_STACK_SIZE
	.align		4
.L_7:
        /*0030*/ 	.byte	0x04, 0x12
        /*0032*/ 	.short	(.L_9 - .L_8)
	.align		4
.L_8:
        /*0034*/ 	.word	index@(sgemm_register_blocking_opt)
        /*0038*/ 	.word	0x00000000


	//----- nvinfo : EIATTR_MIN_STACK_SIZE
	.align		4
.L_9:
        /*003c*/ 	.byte	0x04, 0x12
        /*003e*/ 	.short	(.L_11 - .L_10)
	.align		4
.L_10:
        /*0040*/ 	.word	index@(sgemm_register_blocking)
        /*0044*/ 	.word	0x00000000
.L_11:


//--------------------- .nv.compat                --------------------------
	.section	.nv.compat,"",@"SHT_CUDA_COMPAT_INFO"
	.align	4
        /*0000*/ 	.byte	0x02, 0x09, 0x00, 0x00, 0x02, 0x02, 0x01, 0x00, 0x02, 0x05, 0x05, 0x00, 0x03, 0x07, 0x01, 0x01
        /*0010*/ 	.byte	0x02, 0x03, 0x00, 0x00, 0x02, 0x06, 0x01, 0x00, 0x04, 0x0b, 0x08, 0x00, 0x09, 0x00, 0x00, 0x00
        /*0020*/ 	.byte	0x00, 0x00, 0x00, 0x00


//--------------------- .nv.info.sgemm_register_blocking_opt --------------------------
	.section	.nv.info.sgemm_register_blocking_opt,"",@"SHT_CUDA_INFO"
	.sectionflags	@""
	.align	4


	//----- nvinfo : EIATTR_CUDA_API_VERSION
	.align		4
        /*0000*/ 	.byte	0x04, 0x37
        /*0002*/ 	.short	(.L_13 - .L_12)
.L_12:
        /*0004*/ 	.word	0x00000082


	//----- nvinfo : EIATTR_KPARAM_INFO
	.align		4
.L_13:
        /*0008*/ 	.byte	0x04, 0x17
        /*000a*/ 	.short	(.L_15 - .L_14)
.L_14:
        /*000c*/ 	.word	0x00000000
        /*0010*/ 	.short	0x000a
        /*0012*/ 	.short	0x0034
        /*0014*/ 	.byte	0x00, 0xf0, 0x11, 0x00


	//----- nvinfo : EIATTR_KPARAM_INFO
	.align		4
.L_15:
        /*0018*/ 	.byte	0x04, 0x17
        /*001a*/ 	.short	(.L_17 - .L_16)
.L_16:
        /*001c*/ 	.word	0x00000000
        /*0020*/ 	.short	0x0009
        /*0022*/ 	.short	0x0030
        /*0024*/ 	.byte	0x00, 0xf0, 0x11, 0x00


	//----- nvinfo : EIATTR_KPARAM_INFO
	.align		4
.L_17:
        /*0028*/ 	.byte	0x04, 0x17
        /*002a*/ 	.short	(.L_19 - .L_18)
.L_18:
        /*002c*/ 	.word	0x00000000
        /*0030*/ 	.short	0x0008
        /*0032*/ 	.short	0x002c
        /*0034*/ 	.byte	0x00, 0xf0, 0x11, 0x00


	//----- nvinfo : EIATTR_KPARAM_INFO
	.align		4
.L_19:
        /*0038*/ 	.byte	0x04, 0x17
        /*003a*/ 	.short	(.L_21 - .L_20)
.L_20:
        /*003c*/ 	.word	0x00000000
        /*0040*/ 	.short	0x0007
        /*0042*/ 	.short	0x0028
        /*0044*/ 	.byte	0x00, 0xf0, 0x11, 0x00


	//----- nvinfo : EIATTR_KPARAM_INFO
	.align		4
.L_21:
        /*0048*/ 	.byte	0x04, 0x17
        /*004a*/ 	.short	(.L_23 - .L_22)
.L_22:
        /*004c*/ 	.word	0x00000000
        /*0050*/ 	.short	0x0006
        /*0052*/ 	.short	0x0024
        /*0054*/ 	.byte	0x00, 0xf0, 0x11, 0x00


	//----- nvinfo : EIATTR_KPARAM_INFO
	.align		4
.L_23:
        /*0058*/ 	.byte	0x04, 0x17
        /*005a*/ 	.short	(.L_25 - .L_24)
.L_24:
        /*005c*/ 	.word	0x00000000
        /*0060*/ 	.short	0x0005
        /*0062*/ 	.short	0x0020
        /*0064*/ 	.byte	0x00, 0xf0, 0x11, 0x00


	//----- nvinfo : EIATTR_KPARAM_INFO
	.align		4
.L_25:
        /*0068*/ 	.byte	0x04, 0x17
        /*006a*/ 	.short	(.L_27 - .L_26)
.L_26:
        /*006c*/ 	.word	0x00000000
        /*0070*/ 	.short	0x0004
        /*0072*/ 	.short	0x001c
        /*0074*/ 	.byte	0x00, 0xf0, 0x11, 0x00


	//----- nvinfo : EIATTR_KPARAM_INFO
	.align		4
.L_27:
        /*0078*/ 	.byte	0x04, 0x17
        /*007a*/ 	.short	(.L_29 - .L_28)
.L_28:
        /*007c*/ 	.word	0x00000000
        /*0080*/ 	.short	0x0003
        /*0082*/ 	.short	0x0018
        /*0084*/ 	.byte	0x00, 0xf0, 0x11, 0x00


	//----- nvinfo : EIATTR_KPARAM_INFO
	.align		4
.L_29:
        /*0088*/ 	.byte	0x04, 0x17
        /*008a*/ 	.short	(.L_31 - .L_30)
.L_30:
        /*008c*/ 	.word	0x00000000
        /*0090*/ 	.short	0x0002
        /*0092*/ 	.short	0x0010
        /*0094*/ 	.byte	0x00, 0xf5, 0x21, 0x00


	//----- nvinfo : EIATTR_KPARAM_INFO
	.align		4
.L_31:
        /*0098*/ 	.byte	0x04, 0x17
        /*009a*/ 	.short	(.L_33 - .L_32)
.L_32:
        /*009c*/ 	.word	0x00000000
        /*00a0*/ 	.short	0x0001
        /*00a2*/ 	.short	0x0008
        /*00a4*/ 	.byte	0x00, 0xf5, 0x21, 0x00


	//----- nvinfo : EIATTR_KPARAM_INFO
	.align		4
.L_33:
        /*00a8*/ 	.byte	0x04, 0x17
        /*00aa*/ 	.short	(.L_35 - .L_34)
.L_34:
        /*00ac*/ 	.word	0x00000000
        /*00b0*/ 	.short	0x0000
        /*00b2*/ 	.short	0x0000
        /*00b4*/ 	.byte	0x00, 0xf5, 0x21, 0x00


	//----- nvinfo : EIATTR_SPARSE_MMA_MASK
	.align		4
.L_35:
        /*00b8*/ 	.byte	0x03, 0x50
        /*00ba*/ 	.short	0x0000


	//----- nvinfo : EIATTR_MAXREG_COUNT
	.align		4
        /*00bc*/ 	.byte	0x03, 0x1b
        /*00be*/ 	.short	0x00ff


	//----- nvinfo : EIATTR_NUM_BARRIERS
	.align		4
        /*00c0*/ 	.byte	0x02, 0x4c
        /*00c2*/ 	.byte	0x01
	.zero		1


	//----- nvinfo : EIATTR_MERCURY_ISA_VERSION
	.align		4
        /*00c4*/ 	.byte	0x03, 0x5f
        /*00c6*/ 	.short	0x0101


	//----- nvinfo : EIATTR_UNUSED_LOAD_BYTE_OFFSET
	.align		4
        /*00c8*/ 	.byte	0x04, 0x44
        /*00ca*/ 	.short	(.L_37 - .L_36)


	//   ....[0]....
.L_36:
        /*00cc*/ 	.word	0x000013f0
        /*00d0*/ 	.word	0x0000fff0


	//   ....[1]....
        /*00d4*/ 	.word	0x00001420
        /*00d8*/ 	.word	0x0000fff0


	//   ....[2]....
        /*00dc*/ 	.word	0x00001430
        /*00e0*/ 	.word	0x0000ff0f


	//   ....[3]....
        /*00e4*/ 	.word	0x00001450
        /*00e8*/ 	.word	0x0000fff0


	//   ....[4]....
        /*00ec*/ 	.word	0x00001460
        /*00f0*/ 	.word	0x0000f0ff


	//   ....[5]....
        /*00f4*/ 	.word	0x00001600
        /*00f8*/ 	.word	0x0000ff0f


	//   ....[6]....
        /*00fc*/ 	.word	0x00001650
        /*0100*/ 	.word	0x0000f0ff


	//   ....[7]....
        /*0104*/ 	.word	0x00001f30
        /*0108*/ 	.word	0x00000fff


	//   ....[8]....
        /*010c*/ 	.word	0x00002780
        /*0110*/ 	.word	0x0000fff0


	//   ....[9]....
        /*0114*/ 	.word	0x00002a00
        /*0118*/ 	.word	0x00000fff


	//   ....[10]....
        /*011c*/ 	.word	0x00002a50
        /*0120*/ 	.word	0x00000fff


	//   ....[11]....
        /*0124*/ 	.word	0x00003160
        /*0128*/ 	.word	0x00000fff


	//   ....[12]....
        /*012c*/ 	.word	0x000046d0
        /*0130*/ 	.word	0x0000fff0


	//   ....[13]....
        /*0134*/ 	.word	0x000046e0
        /*0138*/ 	.word	0x0000ff0f


	//   ....[14]....
        /*013c*/ 	.word	0x000046f0
        /*0140*/ 	.word	0x0000f0ff


	//   ....[15]....
        /*0144*/ 	.word	0x00004780
        /*0148*/ 	.word	0x0000fff0


	//   ....[16]....
        /*014c*/ 	.word	0x00004810
        /*0150*/ 	.word	0x0000ff0f


	//   ....[17]....
        /*0154*/ 	.word	0x000048b0
        /*0158*/ 	.word	0x0000f0ff


	//   ....[18]....
        /*015c*/ 	.word	0x000048f0
        /*0160*/ 	.word	0x0000fff0


	//   ....[19]....
        /*0164*/ 	.word	0x00005170
        /*0168*/ 	.word	0x00000fff


	//   ....[20]....
        /*016c*/ 	.word	0x00005a10
        /*0170*/ 	.word	0x0000fff0


	//   ....[21]....
        /*0174*/ 	.word	0x00005c80
        /*0178*/ 	.word	0x00000fff


	//   ....[22]....
        /*017c*/ 	.word	0x00005d00
        /*0180*/ 	.word	0x00000fff


	//   ....[23]....
        /*0184*/ 	.word	0x000064a0
        /*0188*/ 	.word	0x00000fff


	//----- nvinfo : EIATTR_VRC_CTA_INIT_COUNT
	.align		4
.L_37:
        /*018c*/ 	.byte	0x02, 0x4a
	.zero		1
	.zero		1


	//----- nvinfo : EIATTR_EXIT_INSTR_OFFSETS
	.align		4
        /*0190*/ 	.byte	0x04, 0x1c
        /*0192*/ 	.short	(.L_39 - .L_38)


	//   ....[0]....
.L_38:
        /*0194*/ 	.word	0x00008990


	//   ....[1]....
        /*0198*/ 	.word	0x00008d70


	//   ....[2]....
        /*019c*/ 	.word	0x00008dd0


	//----- nvinfo : EIATTR_CRS_STACK_SIZE
	.align		4
.L_39:
        /*01a0*/ 	.byte	0x04, 0x1e
        /*01a2*/ 	.short	(.L_41 - .L_40)
.L_40:
        /*01a4*/ 	.word	0x00000000


	//----- nvinfo : EIATTR_CBANK_PARAM_SIZE
	.align		4
.L_41:
        /*01a8*/ 	.byte	0x03, 0x19
        /*01aa*/ 	.short	0x0038


	//----- nvinfo : EIATTR_PARAM_CBANK
	.align		4
        /*01ac*/ 	.byte	0x04, 0x0a
        /*01ae*/ 	.short	(.L_43 - .L_42)
	.align		4
.L_42:
        /*01b0*/ 	.word	index@(.nv.constant0.sgemm_register_blocking_opt)
        /*01b4*/ 	.short	0x0380
        /*01b6*/ 	.short	0x0038


	//----- nvinfo : EIATTR_SW_WAR
	.align		4
.L_43:
        /*01b8*/ 	.byte	0x04, 0x36
        /*01ba*/ 	.short	(.L_45 - .L_44)
.L_44:
        /*01bc*/ 	.word	0x00000008
.L_45:


//--------------------- .nv.info.sgemm_register_blocking --------------------------
	.section	.nv.info.sgemm_register_blocking,"",@"SHT_CUDA_INFO"
	.sectionflags	@""
	.align	4


	//----- nvinfo : EIATTR_CUDA_API_VERSION
	.align		4
        /*0000*/ 	.byte	0x04, 0x37
        /*0002*/ 	.short	(.L_47 - .L_46)
.L_46:
        /*0004*/ 	.word	0x00000082


	//----- nvinfo : EIATTR_KPARAM_INFO
	.align		4
.L_47:
        /*0008*/ 	.byte	0x04, 0x17
        /*000a*/ 	.short	(.L_49 - .L_48)
.L_48:
        /*000c*/ 	.word	0x00000000
        /*0010*/ 	.short	0x000a
        /*0012*/ 	.short	0x0034
        /*0014*/ 	.byte	0x00, 0xf0, 0x11, 0x00


	//----- nvinfo : EIATTR_KPARAM_INFO
	.align		4
.L_49:
        /*0018*/ 	.byte	0x04, 0x17
        /*001a*/ 	.short	(.L_51 - .L_50)
.L_50:
        /*001c*/ 	.word	0x00000000
        /*0020*/ 	.short	0x0009
        /*0022*/ 	.short	0x0030
        /*0024*/ 	.byte	0x00, 0xf0, 0x11, 0x00


	//----- nvinfo : EIATTR_KPARAM_INFO
	.align		4
.L_51:
        /*0028*/ 	.byte	0x04, 0x17
        /*002a*/ 	.short	(.L_53 - .L_52)
.L_52:
        /*002c*/ 	.word	0x00000000
        /*0030*/ 	.short	0x0008
        /*0032*/ 	.short	0x002c
        /*0034*/ 	.byte	0x00, 0xf0, 0x11, 0x00


	//----- nvinfo : EIATTR_KPARAM_INFO
	.align		4
.L_53:
        /*0038*/ 	.byte	0x04, 0x17
        /*003a*/ 	.short	(.L_55 - .L_54)
.L_54:
        /*003c*/ 	.word	0x00000000
        /*0040*/ 	.short	0x0007
        /*0042*/ 	.short	0x0028
        /*0044*/ 	.byte	0x00, 0xf0, 0x11, 0x00


	//----- nvinfo : EIATTR_KPARAM_INFO
	.align		4
.L_55:
        /*0048*/ 	.byte	0x04, 0x17
        /*004a*/ 	.short	(.L_57 - .L_56)
.L_56:
        /*004c*/ 	.word	0x00000000
        /*0050*/ 	.short	0x0006
        /*0052*/ 	.short	0x0024
        /*0054*/ 	.byte	0x00, 0xf0, 0x11, 0x00


	//----- nvinfo : EIATTR_KPARAM_INFO
	.align		4
.L_57:
        /*0058*/ 	.byte	0x04, 0x17
        /*005a*/ 	.short	(.L_59 - .L_58)
.L_58:
        /*005c*/ 	.word	0x00000000
        /*0060*/ 	.short	0x0005
        /*0062*/ 	.short	0x0020
        /*0064*/ 	.byte	0x00, 0xf0, 0x11, 0x00


	//----- nvinfo : EIATTR_KPARAM_INFO
	.align		4
.L_59:
        /*0068*/ 	.byte	0x04, 0x17
        /*006a*/ 	.short	(.L_61 - .L_60)
.L_60:
        /*006c*/ 	.word	0x00000000
        /*0070*/ 	.short	0x0004
        /*0072*/ 	.short	0x001c
        /*0074*/ 	.byte	0x00, 0xf0, 0x11, 0x00


	//----- nvinfo : EIATTR_KPARAM_INFO
	.align		4
.L_61:
        /*0078*/ 	.byte	0x04, 0x17
        /*007a*/ 	.short	(.L_63 - .L_62)
.L_62:
        /*007c*/ 	.word	0x00000000
        /*0080*/ 	.short	0x0003
        /*0082*/ 	.short	0x0018
        /*0084*/ 	.byte	0x00, 0xf0, 0x11, 0x00


	//----- nvinfo : EIATTR_KPARAM_INFO
	.align		4
.L_63:
        /*0088*/ 	.byte	0x04, 0x17
        /*008a*/ 	.short	(.L_65 - .L_64)
.L_64:
        /*008c*/ 	.word	0x00000000
        /*0090*/ 	.short	0x0002
        /*0092*/ 	.short	0x0010
        /*0094*/ 	.byte	0x00, 0xf5, 0x21, 0x00


	//----- nvinfo : EIATTR_KPARAM_INFO
	.align		4
.L_65:
        /*0098*/ 	.byte	0x04, 0x17
        /*009a*/ 	.short	(.L_67 - .L_66)
.L_66:
        /*009c*/ 	.word	0x00000000
        /*00a0*/ 	.short	0x0001
        /*00a2*/ 	.short	0x0008
        /*00a4*/ 	.byte	0x00, 0xf5, 0x21, 0x00


	//----- nvinfo : EIATTR_KPARAM_INFO
	.align		4
.L_67:
        /*00a8*/ 	.byte	0x04, 0x17
        /*00aa*/ 	.short	(.L_69 - .L_68)
.L_68:
        /*00ac*/ 	.word	0x00000000
        /*00b0*/ 	.short	0x0000
        /*00b2*/ 	.short	0x0000
        /*00b4*/ 	.byte	0x00, 0xf5, 0x21, 0x00


	//----- nvinfo : EIATTR_SPARSE_MMA_MASK
	.align		4
.L_69:
        /*00b8*/ 	.byte	0x03, 0x50
        /*00ba*/ 	.short	0x0000


	//----- nvinfo : EIATTR_MAXREG_COUNT
	.align		4
        /*00bc*/ 	.byte	0x03, 0x1b
        /*00be*/ 	.short	0x00ff


	//----- nvinfo : EIATTR_NUM_BARRIERS
	.align		4
        /*00c0*/ 	.byte	0x02, 0x4c
        /*00c2*/ 	.byte	0x01
	.zero		1


	//----- nvinfo : EIATTR_MERCURY_ISA_VERSION
	.align		4
        /*00c4*/ 	.byte	0x03, 0x5f
        /*00c6*/ 	.short	0x0101


	//----- nvinfo : EIATTR_VRC_CTA_INIT_COUNT
	.align		4
        /*00c8*/ 	.byte	0x02, 0x4a
	.zero		1
	.zero		1


	//----- nvinfo : EIATTR_EXIT_INSTR_OFFSETS
	.align		4
        /*00cc*/ 	.byte	0x04, 0x1c
        /*00ce*/ 	.short	(.L_71 - .L_70)


	//   ....[0]....
.L_70:
        /*00d0*/ 	.word	0x00005f60


	//   ....[1]....
        /*00d4*/ 	.word	0x00006340


	//   ....[2]....
        /*00d8*/ 	.word	0x000063a0


	//----- nvinfo : EIATTR_CRS_STACK_SIZE
	.align		4
.L_71:
        /*00dc*/ 	.byte	0x04, 0x1e
        /*00de*/ 	.short	(.L_73 - .L_72)
.L_72:
        /*00e0*/ 	.word	0x00000000


	//----- nvinfo : EIATTR_CBANK_PARAM_SIZE
	.align		4
.L_73:
        /*00e4*/ 	.byte	0x03, 0x19
        /*00e6*/ 	.short	0x0038


	//----- nvinfo : EIATTR_PARAM_CBANK
	.align		4
        /*00e8*/ 	.byte	0x04, 0x0a
        /*00ea*/ 	.short	(.L_75 - .L_74)
	.align		4
.L_74:
        /*00ec*/ 	.word	index@(.nv.constant0.sgemm_register_blocking)
        /*00f0*/ 	.short	0x0380
        /*00f2*/ 	.short	0x0038


	//----- nvinfo : EIATTR_SW_WAR
	.align		4
.L_75:
        /*00f4*/ 	.byte	0x04, 0x36
        /*00f6*/ 	.short	(.L_77 - .L_76)
.L_76:
        /*00f8*/ 	.word	0x00000008
.L_77:


//--------------------- .nv.callgraph             --------------------------
	.section	.nv.callgraph,"",@"SHT_CUDA_CALLGRAPH"
	.align	4
	.sectionentsize	8
	.align		4
        /*0000*/ 	.word	0x00000000
	.align		4
        /*0004*/ 	.word	0xffffffff
	.align		4
        /*0008*/ 	.word	0x00000000
	.align		4
        /*000c*/ 	.word	0xfffffffe
	.align		4
        /*0010*/ 	.word	0x00000000
	.align		4
        /*0014*/ 	.word	0xfffffffd
	.align		4
        /*0018*/ 	.word	0x00000000
	.align		4
        /*001c*/ 	.word	0xfffffffc


//--------------------- .text.sgemm_register_blocking_opt --------------------------
	.section	.text.sgemm_register_blocking_opt,"ax",@progbits
	.align	128
        .global         sgemm_register_blocking_opt
        .type           sgemm_register_blocking_opt,@function
        .size           sgemm_register_blocking_opt,(.L_x_102 - sgemm_register_blocking_opt)
        .other          sgemm_register_blocking_opt,@"STO_CUDA_ENTRY STV_DEFAULT"
sgemm_register_blocking_opt:
.text.sgemm_register_blocking_opt:
[----:B------:R-:W-:Y:S01]  /*0000*/  LDC R1, c[0x0][0x37c] ;  /* 0x0000df00ff017b82 */ /* 0x000fe20000000800 */
[----:B------:R-:W0:Y:S01]  /*0010*/  LDCU UR7, c[0x0][0x3a0] ;  /* 0x00007400ff0777ac */ /* 0x000e220008000800 */
[----:B------:R-:W1:Y:S01]  /*0020*/  S2R R3, SR_TID.X ;  /* 0x0000000000037919 */ /* 0x000e620000002100 */
[----:B------:R-:W-:Y:S01]  /*0030*/  HFMA2 R15, -RZ, RZ, 0, 0 ;  /* 0x00000000ff0f7431 */ /* 0x000fe200000001ff */
[----:B------:R-:W-:Y:S01]  /*0040*/  CS2R R98, SRZ ;  /* 0x0000000000627805 */ /* 0x000fe2000001ff00 */
[----:B------:R-:W-:Y:S01]  /*0050*/  HFMA2 R112, -RZ, RZ, 0, 0 ;  /* 0x00000000ff707431 */ /* 0x000fe200000001ff */
[----:B------:R-:W2:Y:S01]  /*0060*/  S2R R0, SR_TID.Y ;  /* 0x0000000000007919 */ /* 0x000ea20000002200 */
[----:B------:R-:W-:Y:S01]  /*0070*/  HFMA2 R110, -RZ, RZ, 0, 0 ;  /* 0x00000000ff6e7431 */ /* 0x000fe200000001ff */
[----:B------:R-:W-:Y:S01]  /*0080*/  CS2R R18, SRZ ;  /* 0x0000000000127805 */ /* 0x000fe2000001ff00 */
        /* <DEDUP_REMOVED lines=10> */
[----:B0-----:R-:W-:Y:S01]  /*0130*/  UISETP.GE.AND UP0, UPT, UR7, 0x1, UPT ;  /* 0x000000010700788c */ /* 0x001fe2000bf06270 */
[----:B------:R-:W-:-:S02]  /*0140*/  CS2R R92, SRZ ;  /* 0x00000000005c7805 */ /* 0x000fc4000001ff00 */
[----:B------:R-:W-:Y:S02]  /*0150*/  CS2R R90, SRZ ;  /* 0x00000000005a7805 */ /* 0x000fe4000001ff00 */
[----:B------:R-:W-:Y:S02]  /*0160*/  CS2R R78, SRZ ;  /* 0x00000000004e7805 */ /* 0x000fe4000001ff00 */
[----:B------:R-:W-:Y:S02]  /*0170*/  CS2R R68, SRZ ;  /* 0x0000000000447805 */ /* 0x000fe4000001ff00 */
[----:B------:R-:W-:Y:S02]  /*0180*/  MOV R104, RZ ;  /* 0x000000ff00687202 */ /* 0x000fe40000000f00 */
[----:B------:R-:W-:Y:S02]  /*0190*/  CS2R R86, SRZ ;  /* 0x0000000000567805 */ /* 0x000fe4000001ff00 */
[----:B------:R-:W-:-:S02]  /*01a0*/  CS2R R72, SRZ ;  /* 0x0000000000487805 */ /* 0x000fc4000001ff00 */
[----:B------:R-:W-:Y:S02]  /*01b0*/  CS2R R74, SRZ ;  /* 0x00000000004a7805 */ /* 0x000fe4000001ff00 */
[----:B------:R-:W-:Y:S02]  /*01c0*/  MOV R55, RZ ;  /* 0x000000ff00377202 */ /* 0x000fe40000000f00 */
[----:B------:R-:W-:Y:S02]  /*01d0*/  CS2R R88, SRZ ;  /* 0x0000000000587805 */ /* 0x000fe4000001ff00 */
[----:B------:R-:W-:Y:S02]  /*01e0*/  CS2R R84, SRZ ;  /* 0x0000000000547805 */ /* 0x000fe4000001ff00 */
[----:B------:R-:W-:Y:S02]  /*01f0*/  MOV R118, RZ ;  /* 0x000000ff00767202 */ /* 0x000fe40000000f00 */
[----:B------:R-:W-:-:S02]  /*0200*/  CS2R R100, SRZ ;  /* 0x0000000000647805 */ /* 0x000fc4000001ff00 */
[----:B------:R-:W-:Y:S02]  /*0210*/  MOV R39, RZ ;  /* 0x000000ff00277202 */ /* 0x000fe40000000f00 */
[----:B------:R-:W-:Y:S02]  /*0220*/  CS2R R102, SRZ ;  /* 0x0000000000667805 */ /* 0x000fe4000001ff00 */
[----:B------:R-:W-:Y:S02]  /*0230*/  CS2R R30, SRZ ;  /* 0x00000000001e7805 */ /* 0x000fe4000001ff00 */
[----:B------:R-:W-:Y:S02]  /*0240*/  MOV R124, RZ ;  /* 0x000000ff007c7202 */ /* 0x000fe40000000f00 */
[----:B------:R-:W-:Y:S02]  /*0250*/  CS2R R40, SRZ ;  /* 0x0000000000287805 */ /* 0x000fe4000001ff00 */
[----:B------:R-:W-:-:S02]  /*0260*/  MOV R122, RZ ;  /* 0x000000ff007a7202 */ /* 0x000fc40000000f00 */
[----:B------:R-:W-:Y:S02]  /*0270*/  CS2R R22, SRZ ;  /* 0x0000000000167805 */ /* 0x000fe4000001ff00 */
[----:B------:R-:W-:Y:S02]  /*0280*/  CS2R R70, SRZ ;  /* 0x0000000000467805 */ /* 0x000fe4000001ff00 */
[----:B------:R-:W-:Y:S02]  /*0290*/  CS2R R76, SRZ ;  /* 0x00000000004c7805 */ /* 0x000fe4000001ff00 */
[----:B------:R-:W-:Y:S02]  /*02a0*/  CS2R R82, SRZ ;  /* 0x0000000000527805 */ /* 0x000fe4000001ff00 */
[----:B------:R-:W-:Y:S01]  /*02b0*/  MOV R108, RZ ;  /* 0x000000ff006c7202 */ /* 0x000fe20000000f00 */
[----:B------:R-:W0:Y:S01]  /*02c0*/  LDCU.64 UR8, c[0x0][0x358] ;  /* 0x00006b00ff0877ac */ /* 0x000e220008000a00 */
[----:B------:R-:W-:Y:S01]  /*02d0*/  MOV R120, RZ ;  /* 0x000000ff00787202 */ /* 0x000fe20000000f00 */
[----:B------:R-:W3:Y:S01]  /*02e0*/  LDCU UR5, c[0x0][0x360] ;  /* 0x00006c00ff0577ac */ /* 0x000ee20008000800 */
[----:B-12---:R-:W-:Y:S05]  /*02f0*/  BRA.U !UP0, `(.L_x_0) ;  /* 0x0000006508a47547 */ /* 0x006fea000b800000 */
[----:B------:R-:W1:Y:S01]  /*0300*/  S2UR UR4, SR_CTAID.Y ;  /* 0x00000000000479c3 */ /* 0x000e620000002600 */
[----:B------:R-:W2:Y:S01]  /*0310*/  LDCU UR6, c[0x0][0x360] ;  /* 0x00006c00ff0677ac */ /* 0x000ea20008000800 */
[--C-:B---3--:R-:W-:Y:S01]  /*0320*/  IMAD R2, R0, UR5, R3.reuse ;  /* 0x0000000500027c24 */ /* 0x108fe2000f8e0203 */
[----:B------:R-:W-:Y:S01]  /*0330*/  BSSY.RECONVERGENT B0, `(.L_x_1) ;  /* 0x0000024000007945 */ /* 0x000fe20003800200 */
[----:B------:R-:W3:Y:S03]  /*0340*/  LDCU UR10, c[0x0][0x3a4] ;  /* 0x00007480ff0a77ac */ /* 0x000ee60008000800 */
[----:B------:R-:W-:Y:S01]  /*0350*/  LOP3.LUT R48, R2, 0x7, RZ, 0xc0, !PT ;  /* 0x0000000702307812 */ /* 0x000fe200078ec0ff */
[----:B--2---:R-:W-:Y:S01]  /*0360*/  IMAD R4, R0, UR6, R3 ;  /* 0x0000000600047c24 */ /* 0x004fe2000f8e0203 */
[----:B-1----:R-:W-:-:S04]  /*0370*/  USHF.L.U32 UR4, UR4, 0x7, URZ ;  /* 0x0000000704047899 */ /* 0x002fc800080006ff */
[----:B------:R-:W-:Y:S02]  /*0380*/  ISETP.GT.U32.AND P0, PT, R4, 0x3ff, PT ;  /* 0x000003ff0400780c */ /* 0x000fe40003f04070 */
[----:B------:R-:W-:-:S04]  /*0390*/  LEA.HI R49, R2, UR4, RZ, 0x1d ;  /* 0x0000000402317c11 */ /* 0x000fc8000f8fe8ff */
[C---:B------:R-:W-:Y:S02]  /*03a0*/  IADD3 R7, PT, PT, R49.reuse, 0x60, RZ ;  /* 0x0000006031077810 */ /* 0x040fe40007ffe0ff */
[C---:B------:R-:W-:Y:S02]  /*03b0*/  IADD3 R51, PT, PT, R49.reuse, 0x40, RZ ;  /* 0x0000004031337810 */ /* 0x040fe40007ffe0ff */
[C---:B------:R-:W-:Y:S01]  /*03c0*/  IADD3 R5, PT, PT, R49.reuse, 0x20, RZ ;  /* 0x0000002031057810 */ /* 0x040fe20007ffe0ff */
[--C-:B---3--:R-:W-:Y:S02]  /*03d0*/  IMAD R49, R49, UR10, R48.reuse ;  /* 0x0000000a31317c24 */ /* 0x108fe4000f8e0230 */
[--C-:B------:R-:W-:Y:S02]  /*03e0*/  IMAD R52, R7, UR10, R48.reuse ;  /* 0x0000000a07347c24 */ /* 0x100fe4000f8e0230 */
[--C-:B------:R-:W-:Y:S02]  /*03f0*/  IMAD R51, R51, UR10, R48.reuse ;  /* 0x0000000a33337c24 */ /* 0x100fe4000f8e0230 */
[----:B------:R-:W-:Y:S01]  /*0400*/  IMAD R50, R5, UR10, R48 ;  /* 0x0000000a05327c24 */ /* 0x000fe2000f8e0230 */
[----:B------:R-:W-:Y:S06]  /*0410*/  @P0 BRA `(.L_x_2) ;  /* 0x0000000000540947 */ /* 0x000fec0003800000 */
[----:B------:R-:W1:Y:S01]  /*0420*/  LDCU UR5, c[0x0][0x360] ;  /* 0x00006c00ff0577ac */ /* 0x000e620008000800 */
[----:B------:R-:W-:Y:S01]  /*0430*/  ISETP.GE.AND P0, PT, R48, UR7, PT ;  /* 0x0000000730007c0c */ /* 0x000fe2000bf06270 */
[----:B------:R-:W-:Y:S01]  /*0440*/  HFMA2 R6, -RZ, RZ, 0, 0 ;  /* 0x00000000ff067431 */ /* 0x000fe200000001ff */
[----:B------:R-:W2:Y:S01]  /*0450*/  LDCU UR6, c[0x0][0x398] ;  /* 0x00007300ff0677ac */ /* 0x000ea20008000800 */
[----:B-1----:R-:W-:-:S05]  /*0460*/  IMAD R4, R0, UR5, R3 ;  /* 0x0000000500047c24 */ /* 0x002fca000f8e0203 */
[----:B------:R-:W-:-:S04]  /*0470*/  LEA.HI R4, R4, UR4, RZ, 0x1d ;  /* 0x0000000404047c11 */ /* 0x000fc8000f8fe8ff */
[----:B--2---:R-:W-:-:S13]  /*0480*/  ISETP.GE.OR P0, PT, R4, UR6, P0 ;  /* 0x0000000604007c0c */ /* 0x004fda0008706670 */
[----:B------:R-:W1:Y:S02]  /*0490*/  @!P0 LDC.64 R4, c[0x0][0x380] ;  /* 0x0000e000ff048b82 */ /* 0x000e640000000a00 */
[----:B-1----:R-:W-:-:S05]  /*04a0*/  @!P0 IMAD.WIDE R4, R49, 0x4, R4 ;  /* 0x0000000431048825 */ /* 0x002fca00078e0204 */
[----:B0-----:R-:W2:Y:S01]  /*04b0*/  @!P0 LDG.E.CONSTANT R6, desc[UR8][R4.64] ;  /* 0x0000000804068981 */ /* 0x001ea2000c1e9900 */
[----:B------:R-:W0:Y:S01]  /*04c0*/  LDCU UR5, c[0x0][0x360] ;  /* 0x00006c00ff0577ac */ /* 0x000e220008000800 */
[----:B------:R-:W1:Y:S01]  /*04d0*/  S2UR UR6, SR_CgaCtaId ;  /* 0x00000000000679c3 */ /* 0x000e620000008800 */
[----:B0-----:R-:W-:Y:S01]  /*04e0*/  IMAD R7, R0, UR5, R3 ;  /* 0x0000000500077c24 */ /* 0x001fe2000f8e0203 */
[----:B------:R-:W-:-:S04]  /*04f0*/  UMOV UR5, 0x400 ;  /* 0x0000040000057882 */ /* 0x000fc80000000000 */
[----:B------:R-:W-:Y:S01]  /*0500*/  SHF.L.U32 R8, R7, 0x2, RZ ;  /* 0x0000000207087819 */ /* 0x000fe200000006ff */
[----:B-1----:R-:W-:Y:S01]  /*0510*/  ULEA UR5, UR6, UR5, 0x18 ;  /* 0x0000000506057291 */ /* 0x002fe2000f8ec0ff */
[----:B------:R-:W-:Y:S02]  /*0520*/  SHF.R.U32.HI R7, RZ, 0x3, R7 ;  /* 0x00000003ff077819 */ /* 0x000fe40000011607 */
[----:B------:R-:W-:-:S04]  /*0530*/  LOP3.LUT R8, R8, 0x1c, RZ, 0xc0, !PT ;  /* 0x0000001c08087812 */ /* 0x000fc800078ec0ff */
[----:B------:R-:W-:-:S05]  /*0540*/  IADD3 R8, PT, PT, R8, UR5, RZ ;  /* 0x0000000508087c10 */ /* 0x000fca000fffe0ff */
[----:B------:R-:W-:-:S05]  /*0550*/  IMAD R7, R7, 0x24, R8 ;  /* 0x0000002407077824 */ /* 0x000fca00078e0208 */
[----:B--2---:R1:W-:Y:S02]  /*0560*/  STS [R7], R6 ;  /* 0x0000000607007388 */ /* 0x0043e40000000800 */
.L_x_2:
[----:B0-----:R-:W-:Y:S05]  /*0570*/  BSYNC.RECONVERGENT B0 ;  /* 0x0000000000007941 */ /* 0x001fea0003800200 */
.L_x_1:
[----:B------:R-:W0:Y:S01]  /*0580*/  LDCU UR5, c[0x0][0x360] ;  /* 0x00006c00ff0577ac */ /* 0x000e220008000800 */
[----:B------:R-:W-:Y:S01]  /*0590*/  BSSY.RECONVERGENT B0, `(.L_x_3) ;  /* 0x000001a000007945 */ /* 0x000fe20003800200 */
[----:B0-----:R-:W-:-:S05]  /*05a0*/  IMAD R4, R0, UR5, R3 ;  /* 0x0000000500047c24 */ /* 0x001fca000f8e0203 */
[----:B------:R-:W-:-:S13]  /*05b0*/  ISETP.GT.U32.AND P0, PT, R4, 0x2ff, PT ;  /* 0x000002ff0400780c */ /* 0x000fda0003f04070 */
[----:B------:R-:W-:Y:S05]  /*05c0*/  @P0 BRA `(.L_x_4) ;  /* 0x0000000000580947 */ /* 0x000fea0003800000 */
[----:B------:R-:W0:Y:S01]  /*05d0*/  LDCU UR5, c[0x0][0x360] ;  /* 0x00006c00ff0577ac */ /* 0x000e220008000800 */
[----:B------:R-:W-:Y:S02]  /*05e0*/  ISETP.GE.AND P0, PT, R48, UR7, PT ;  /* 0x0000000730007c0c */ /* 0x000fe4000bf06270 */
[----:B-1----:R-:W-:Y:S01]  /*05f0*/  MOV R6, RZ ;  /* 0x000000ff00067202 */ /* 0x002fe20000000f00 */
[----:B------:R-:W1:Y:S01]  /*0600*/  LDCU UR6, c[0x0][0x398] ;  /* 0x00007300ff0677ac */ /* 0x000e620008000800 */
[----:B0-----:R-:W-:-:S05]  /*0610*/  IMAD R4, R0, UR5, R3 ;  /* 0x0000000500047c24 */ /* 0x001fca000f8e0203 */
[----:B------:R-:W-:-:S04]  /*0620*/  LEA.HI R4, R4, UR4, RZ, 0x1d ;  /* 0x0000000404047c11 */ /* 0x000fc8000f8fe8ff */
[----:B------:R-:W-:-:S04]  /*0630*/  IADD3 R4, PT, PT, R4, 0x20, RZ ;  /* 0x0000002004047810 */ /* 0x000fc80007ffe0ff */
[----:B-1----:R-:W-:-:S13]  /*0640*/  ISETP.GE.OR P0, PT, R4, UR6, P0 ;  /* 0x0000000604007c0c */ /* 0x002fda0008706670 */
[----:B------:R-:W0:Y:S02]  /*0650*/  @!P0 LDC.64 R4, c[0x0][0x380] ;  /* 0x0000e000ff048b82 */ /* 0x000e240000000a00 */
[----:B0-----:R-:W-:-:S05]  /*0660*/  @!P0 IMAD.WIDE R4, R50, 0x4, R4 ;  /* 0x0000000432048825 */ /* 0x001fca00078e0204 */
[----:B------:R-:W2:Y:S01]  /*0670*/  @!P0 LDG.E.CONSTANT R6, desc[UR8][R4.64] ;  /* 0x0000000804068981 */ /* 0x000ea2000c1e9900 */
        /* <DEDUP_REMOVED lines=10> */
[----:B--2---:R0:W-:Y:S02]  /*0720*/  STS [R7+0x480], R6 ;  /* 0x0004800607007388 */ /* 0x0041e40000000800 */
.L_x_4:
[----:B------:R-:W-:Y:S05]  /*0730*/  BSYNC.RECONVERGENT B0 ;  /* 0x0000000000007941 */ /* 0x000fea0003800200 */
.L_x_3:
[----:B------:R-:W2:Y:S01]  /*0740*/  LDCU UR5, c[0x0][0x360] ;  /* 0x00006c00ff0577ac */ /* 0x000ea20008000800 */
[----:B------:R-:W-:Y:S01]  /*0750*/  BSSY.RECONVERGENT B0, `(.L_x_5) ;  /* 0x000001a000007945 */ /* 0x000fe20003800200 */
[----:B--2---:R-:W-:-:S05]  /*0760*/  IMAD R4, R0, UR5, R3 ;  /* 0x0000000500047c24 */ /* 0x004fca000f8e0203 */
[----:B------:R-:W-:-:S13]  /*0770*/  ISETP.GT.U32.AND P0, PT, R4, 0x1ff, PT ;  /* 0x000001ff0400780c */ /* 0x000fda0003f04070 */
[----:B------:R-:W-:Y:S05]  /*0780*/  @P0 BRA `(.L_x_6) ;  /* 0x0000000000580947 */ /* 0x000fea0003800000 */
[----:B------:R-:W2:Y:S01]  /*0790*/  LDCU UR5, c[0x0][0x360] ;  /* 0x00006c00ff0577ac */ /* 0x000ea20008000800 */
[----:B------:R-:W-:Y:S01]  /*07a0*/  ISETP.GE.AND P0, PT, R48, UR7, PT ;  /* 0x0000000730007c0c */ /* 0x000fe2000bf06270 */
[----:B01----:R-:W-:Y:S01]  /*07b0*/  HFMA2 R6, -RZ, RZ, 0, 0 ;  /* 0x00000000ff067431 */ /* 0x003fe200000001ff */
[----:B------:R-:W0:Y:S01]  /*07c0*/  LDCU UR6, c[0x0][0x398] ;  /* 0x00007300ff0677ac */ /* 0x000e220008000800 */
[----:B--2---:R-:W-:-:S05]  /*07d0*/  IMAD R4, R0, UR5, R3 ;  /* 0x0000000500047c24 */ /* 0x004fca000f8e0203 */
[----:B------:R-:W-:-:S04]  /*07e0*/  LEA.HI R4, R4, UR4, RZ, 0x1d ;  /* 0x0000000404047c11 */ /* 0x000fc8000f8fe8ff */
[----:B------:R-:W-:-:S04]  /*07f0*/  IADD3 R4, PT, PT, R4, 0x40, RZ ;  /* 0x0000004004047810 */ /* 0x000fc80007ffe0ff */
[----:B0-----:R-:W-:-:S13]  /*0800*/  ISETP.GE.OR P0, PT, R4, UR6, P0 ;  /* 0x0000000604007c0c */ /* 0x001fda0008706670 */
        /* <DEDUP_REMOVED lines=14> */
.L_x_6:
[----:B------:R-:W-:Y:S05]  /*08f0*/  BSYNC.RECONVERGENT B0 ;  /* 0x0000000000007941 */ /* 0x000fea0003800200 */
.L_x_5:
[----:B------:R-:W3:Y:S01]  /*0900*/  LDCU UR5, c[0x0][0x360] ;  /* 0x00006c00ff0577ac */ /* 0x000ee20008000800 */
[----:B------:R-:W4:Y:S01]  /*0910*/  S2R R12, SR_CTAID.X ;  /* 0x00000000000c7919 */ /* 0x000f220000002500 */
[----:B------:R-:W-:Y:S01]  /*0920*/  BSSY.RECONVERGENT B0, `(.L_x_7) ;  /* 0x000001a000007945 */ /* 0x000fe20003800200 */
[----:B---3--:R-:W-:-:S05]  /*0930*/  IMAD R4, R0, UR5, R3 ;  /* 0x0000000500047c24 */ /* 0x008fca000f8e0203 */
[----:B------:R-:W-:-:S13]  /*0940*/  ISETP.GT.U32.AND P0, PT, R4, 0xff, PT ;  /* 0x000000ff0400780c */ /* 0x000fda0003f04070 */
[----:B----4-:R-:W-:Y:S05]  /*0950*/  @P0 BRA `(.L_x_8) ;  /* 0x0000000000580947 */ /* 0x010fea0003800000 */
[----:B------:R-:W3:Y:S01]  /*0960*/  LDCU UR5, c[0x0][0x360] ;  /* 0x00006c00ff0577ac */ /* 0x000ee20008000800 */
[----:B------:R-:W-:Y:S02]  /*0970*/  ISETP.GE.AND P0, PT, R48, UR7, PT ;  /* 0x0000000730007c0c */ /* 0x000fe4000bf06270 */
[----:B012---:R-:W-:Y:S01]  /*0980*/  MOV R6, RZ ;  /* 0x000000ff00067202 */ /* 0x007fe20000000f00 */
[----:B------:R-:W0:Y:S01]  /*0990*/  LDCU UR6, c[0x0][0x398] ;  /* 0x00007300ff0677ac */ /* 0x000e220008000800 */
[----:B---3--:R-:W-:-:S05]  /*09a0*/  IMAD R4, R0, UR5, R3 ;  /* 0x0000000500047c24 */ /* 0x008fca000f8e0203 */
        /* <DEDUP_REMOVED lines=17> */
.L_x_8:
[----:B------:R-:W-:Y:S05]  /*0ac0*/  BSYNC.RECONVERGENT B0 ;  /* 0x0000000000007941 */ /* 0x000fea0003800200 */
.L_x_7:
[----:B------:R-:W4:Y:S01]  /*0ad0*/  LDCU UR4, c[0x0][0x360] ;  /* 0x00006c00ff0477ac */ /* 0x000f220008000800 */
[----:B------:R-:W5:Y:S01]  /*0ae0*/  LDC R54, c[0x0][0x3a8] ;  /* 0x0000ea00ff367b82 */ /* 0x000f620000000800 */
[----:B------:R-:W-:Y:S01]  /*0af0*/  SHF.L.U32 R9, R12, 0x7, RZ ;  /* 0x000000070c097819 */ /* 0x000fe200000006ff */
[----:B------:R-:W-:Y:S01]  /*0b00*/  BSSY.RECONVERGENT B0, `(.L_x_9) ;  /* 0x000001f000007945 */ /* 0x000fe20003800200 */
[----:B------:R-:W-:Y:S02]  /*0b10*/  SHF.R.U32.HI R53, RZ, 0x7, R2 ;  /* 0x00000007ff357819 */ /* 0x000fe40000011602 */
[----:B------:R-:W-:Y:S01]  /*0b20*/  LOP3.LUT R2, R2, 0x7f, RZ, 0xc0, !PT ;  /* 0x0000007f02027812 */ /* 0x000fe200078ec0ff */
[----:B----4-:R-:W-:-:S05]  /*0b30*/  IMAD R4, R0, UR4, R3 ;  /* 0x0000000400047c24 */ /* 0x010fca000f8e0203 */
[----:B------:R-:W-:Y:S01]  /*0b40*/  ISETP.GT.U32.AND P0, PT, R4, 0x3ff, PT ;  /* 0x000003ff0400780c */ /* 0x000fe20003f04070 */
[----:B-----5:R-:W-:-:S05]  /*0b50*/  IMAD R57, R53, R54, R9 ;  /* 0x0000003635397224 */ /* 0x020fca00078e0209 */
[----:B------:R-:W-:-:S07]  /*0b60*/  IADD3 R57, PT, PT, R2, R57, RZ ;  /* 0x0000003902397210 */ /* 0x000fce0007ffe0ff */
[----:B------:R-:W-:Y:S05]  /*0b70*/  @P0 BRA `(.L_x_10) ;  /* 0x00000000005c0947 */ /* 0x000fea0003800000 */
[----:B------:R-:W4:Y:S01]  /*0b80*/  LDCU UR4, c[0x0][0x360] ;  /* 0x00006c00ff0477ac */ /* 0x000f220008000800 */
[----:B0123--:R-:W-:Y:S01]  /*0b90*/  HFMA2 R6, -RZ, RZ, 0, 0 ;  /* 0x00000000ff067431 */ /* 0x00ffe200000001ff */
[----:B------:R-:W0:Y:S01]  /*0ba0*/  LDCU UR5, c[0x0][0x39c] ;  /* 0x00007380ff0577ac */ /* 0x000e220008000800 */
[----:B----4-:R-:W-:-:S05]  /*0bb0*/  IMAD R4, R0, UR4, R3 ;  /* 0x0000000400047c24 */ /* 0x010fca000f8e0203 */
[----:B------:R-:W-:-:S04]  /*0bc0*/  LOP3.LUT R4, R4, 0x7f, RZ, 0xc0, !PT ;  /* 0x0000007f04047812 */ /* 0x000fc800078ec0ff */
[----:B------:R-:W-:-:S04]  /*0bd0*/  LEA R4, R12, R4, 0x7 ;  /* 0x000000040c047211 */ /* 0x000fc800078e38ff */
[----:B0-----:R-:W-:-:S04]  /*0be0*/  ISETP.GE.AND P0, PT, R4, UR5, PT ;  /* 0x0000000504007c0c */ /* 0x001fc8000bf06270 */
[----:B------:R-:W-:-:S13]  /*0bf0*/  ISETP.GE.OR P0, PT, R53, UR7, P0 ;  /* 0x0000000735007c0c */ /* 0x000fda0008706670 */
[----:B------:R-:W0:Y:S02]  /*0c00*/  @!P0 LDC.64 R4, c[0x0][0x388] ;  /* 0x0000e200ff048b82 */ /* 0x000e240000000a00 */
[----:B0-----:R-:W-:-:S05]  /*0c10*/  @!P0 IMAD.WIDE R4, R57, 0x4, R4 ;  /* 0x0000000439048825 */ /* 0x001fca00078e0204 */
[----:B------:R-:W2:Y:S01]  /*0c20*/  @!P0 LDG.E.CONSTANT R6, desc[UR8][R4.64] ;  /* 0x0000000804068981 */ /* 0x000ea2000c1e9900 */
[----:B------:R-:W0:Y:S01]  /*0c30*/  LDCU UR4, c[0x0][0x360] ;  /* 0x00006c00ff0477ac */ /* 0x000e220008000800 */
[----:B------:R-:W1:Y:S01]  /*0c40*/  S2UR UR5, SR_CgaCtaId ;  /* 0x00000000000579c3 */ /* 0x000e620000008800 */
[----:B0-----:R-:W-:Y:S01]  /*0c50*/  IMAD R7, R0, UR4, R3 ;  /* 0x0000000400077c24 */ /* 0x001fe2000f8e0203 */
[----:B------:R-:W-:Y:S02]  /*0c60*/  UMOV UR4, 0x400 ;  /* 0x0000040000047882 */ /* 0x000fe40000000000 */
[----:B------:R-:W-:Y:S02]  /*0c70*/  UIADD3 UR4, UPT, UPT, UR4, 0x1200, URZ ;  /* 0x0000120004047890 */ /* 0x000fe4000fffe0ff */
[----:B------:R-:W-:Y:S02]  /*0c80*/  SHF.L.U32 R8, R7, 0x2, RZ ;  /* 0x0000000207087819 */ /* 0x000fe400000006ff */
[----:B-1----:R-:W-:Y:S01]  /*0c90*/  ULEA UR4, UR5, UR4, 0x18 ;  /* 0x0000000405047291 */ /* 0x002fe2000f8ec0ff */
[----:B------:R-:W-:-:S02]  /*0ca0*/  SHF.R.U32.HI R7, RZ, 0x7, R7 ;  /* 0x00000007ff077819 */ /* 0x000fc40000011607 */
[----:B------:R-:W-:-:S04]  /*0cb0*/  LOP3.LUT R8, R8, 0x1fc, RZ, 0xc0, !PT ;  /* 0x000001fc08087812 */ /* 0x000fc800078ec0ff */
[----:B------:R-:W-:-:S05]  /*0cc0*/  IADD3 R8, PT, PT, R8, UR4, RZ ;  /* 0x0000000408087c10 */ /* 0x000fca000fffe0ff */
[----:B------:R-:W-:-:S05]  /*0cd0*/  IMAD R7, R7, 0x204, R8 ;  /* 0x0000020407077824 */ /* 0x000fca00078e0208 */
[----:B--2---:R4:W-:Y:S02]  /*0ce0*/  STS [R7], R6 ;  /* 0x0000000607007388 */ /* 0x0049e40000000800 */
.L_x_10:
[----:B------:R-:W-:Y:S05]  /*0cf0*/  BSYNC.RECONVERGENT B0 ;  /* 0x0000000000007941 */ /* 0x000fea0003800200 */
.L_x_9:
[----:B------:R-:W5:Y:S01]  /*0d00*/  LDCU UR4, c[0x0][0x360] ;  /* 0x00006c00ff0477ac */ /* 0x000f620008000800 */
[----:B------:R-:W-:Y:S01]  /*0d10*/  IADD3 R4, PT, PT, R53, 0x2, RZ ;  /* 0x0000000235047810 */ /* 0x000fe20007ffe0ff */
[----:B------:R-:W-:Y:S04]  /*0d20*/  BSSY.RECONVERGENT B0, `(.L_x_11) ;  /* 0x000001d000007945 */ /* 0x000fe80003800200 */
[----:B01234-:R-:W-:-:S05]  /*0d30*/  IMAD R7, R4, R54, R9 ;  /* 0x0000003604077224 */ /* 0x01ffca00078e0209 */
[----:B------:R-:W-:Y:S01]  /*0d40*/  IADD3 R7, PT, PT, R2, R7, RZ ;  /* 0x0000000702077210 */ /* 0x000fe20007ffe0ff */
[----:B-----5:R-:W-:-:S05]  /*0d50*/  IMAD R5, R0, UR4, R3 ;  /* 0x0000000400057c24 */ /* 0x020fca000f8e0203 */
[----:B------:R-:W-:-:S13]  /*0d60*/  ISETP.GT.U32.AND P0, PT, R5, 0x2ff, PT ;  /* 0x000002ff0500780c */ /* 0x000fda0003f04070 */
[----:B------:R-:W-:Y:S05]  /*0d70*/  @P0 BRA `(.L_x_12) ;  /* 0x00000000005c0947 */ /* 0x000fea0003800000 */
[----:B------:R-:W0:Y:S01]  /*0d80*/  LDCU UR4, c[0x0][0x360] ;  /* 0x00006c00ff0477ac */ /* 0x000e220008000800 */
[----:B------:R-:W-:Y:S01]  /*0d90*/  MOV R6, RZ ;  /* 0x000000ff00067202 */ /* 0x000fe20000000f00 */
[----:B------:R-:W1:Y:S01]  /*0da0*/  LDCU UR5, c[0x0][0x39c] ;  /* 0x00007380ff0577ac */ /* 0x000e620008000800 */
[----:B0-----:R-:W-:-:S05]  /*0db0*/  IMAD R5, R0, UR4, R3 ;  /* 0x0000000400057c24 */ /* 0x001fca000f8e0203 */
[----:B------:R-:W-:-:S04]  /*0dc0*/  LOP3.LUT R5, R5, 0x7f, RZ, 0xc0, !PT ;  /* 0x0000007f05057812 */ /* 0x000fc800078ec0ff */
[----:B------:R-:W-:-:S04]  /*0dd0*/  LEA R5, R12, R5, 0x7 ;  /* 0x000000050c057211 */ /* 0x000fc800078e38ff */
[----:B-1----:R-:W-:-:S04]  /*0de0*/  ISETP.GE.AND P0, PT, R5, UR5, PT ;  /* 0x0000000505007c0c */ /* 0x002fc8000bf06270 */
        /* <DEDUP_REMOVED lines=15> */
[----:B--2---:R0:W-:Y:S02]  /*0ee0*/  STS [R11+0x408], R6 ;  /* 0x000408060b007388 */ /* 0x0041e40000000800 */
.L_x_12:
[----:B------:R-:W-:Y:S05]  /*0ef0*/  BSYNC.RECONVERGENT B0 ;  /* 0x0000000000007941 */ /* 0x000fea0003800200 */
.L_x_11:
[----:B------:R-:W1:Y:S01]  /*0f00*/  LDCU UR4, c[0x0][0x360] ;  /* 0x00006c00ff0477ac */ /* 0x000e620008000800 */
[----:B------:R-:W2:Y:S01]  /*0f10*/  S2R R13, SR_CgaCtaId ;  /* 0x00000000000d7919 */ /* 0x000ea20000008800 */
[----:B------:R-:W-:Y:S01]  /*0f20*/  IADD3 R4, PT, PT, R53, 0x4, RZ ;  /* 0x0000000435047810 */ /* 0x000fe20007ffe0ff */
[----:B------:R-:W-:Y:S04]  /*0f30*/  BSSY.RECONVERGENT B0, `(.L_x_13) ;  /* 0x000001d000007945 */ /* 0x000fe80003800200 */
[----:B------:R-:W-:-:S05]  /*0f40*/  IMAD R59, R4, R54, R9 ;  /* 0x00000036043b7224 */ /* 0x000fca00078e0209 */
[----:B------:R-:W-:Y:S01]  /*0f50*/  IADD3 R59, PT, PT, R2, R59, RZ ;  /* 0x0000003b023b7210 */ /* 0x000fe20007ffe0ff */
[----:B-1----:R-:W-:-:S05]  /*0f60*/  IMAD R5, R0, UR4, R3 ;  /* 0x0000000400057c24 */ /* 0x002fca000f8e0203 */
[----:B------:R-:W-:-:S13]  /*0f70*/  ISETP.GT.U32.AND P0, PT, R5, 0x1ff, PT ;  /* 0x000001ff0500780c */ /* 0x000fda0003f04070 */
[----:B--2---:R-:W-:Y:S05]  /*0f80*/  @P0 BRA `(.L_x_14) ;  /* 0x00000000005c0947 */ /* 0x004fea0003800000 */
[----:B------:R-:W1:Y:S01]  /*0f90*/  LDCU UR4, c[0x0][0x360] ;  /* 0x00006c00ff0477ac */ /* 0x000e620008000800 */
[----:B0-----:R-:W-:Y:S01]  /*0fa0*/  HFMA2 R6, -RZ, RZ, 0, 0 ;  /* 0x00000000ff067431 */ /* 0x001fe200000001ff */
[----:B------:R-:W0:Y:S01]  /*0fb0*/  LDCU UR5, c[0x0][0x39c] ;  /* 0x00007380ff0577ac */ /* 0x000e220008000800 */
[----:B-1----:R-:W-:-:S05]  /*0fc0*/  IMAD R5, R0, UR4, R3 ;  /* 0x0000000400057c24 */ /* 0x002fca000f8e0203 */
        /* <DEDUP_REMOVED lines=19> */
.L_x_14:
[----:B------:R-:W-:Y:S05]  /*1100*/  BSYNC.RECONVERGENT B0 ;  /* 0x0000000000007941 */ /* 0x000fea0003800200 */
.L_x_13:
[----:B------:R-:W2:Y:S01]  /*1110*/  LDCU UR4, c[0x0][0x360] ;  /* 0x00006c00ff0477ac */ /* 0x000ea20008000800 */
[----:B------:R-:W-:Y:S01]  /*1120*/  MOV R4, 0x400 ;  /* 0x0000040000047802 */ /* 0x000fe20000000f00 */
[----:B------:R-:W-:Y:S01]  /*1130*/  BSSY.RECONVERGENT B0, `(.L_x_15) ;  /* 0x0000025000007945 */ /* 0x000fe20003800200 */
[----:B01----:R-:W-:Y:S02]  /*1140*/  IADD3 R6, PT, PT, R53, 0x6, RZ ;  /* 0x0000000635067810 */ /* 0x003fe40007ffe0ff */
[----:B------:R-:W-:Y:S01]  /*1150*/  IADD3 R8, PT, PT, R4, 0x1200, RZ ;  /* 0x0000120004087810 */ /* 0x000fe20007ffe0ff */
[----:B--2---:R-:W-:Y:S01]  /*1160*/  IMAD R5, R0, UR4, R3 ;  /* 0x0000000400057c24 */ /* 0x004fe2000f8e0203 */
[----:B------:R-:W-:-:S04]  /*1170*/  UIADD3 UR4, UPT, UPT, UR7, 0x7, URZ ;  /* 0x0000000707047890 */ /* 0x000fc8000fffe0ff */
[----:B------:R-:W-:Y:S01]  /*1180*/  ISETP.GT.U32.AND P0, PT, R5, 0xff, PT ;  /* 0x000000ff0500780c */ /* 0x000fe20003f04070 */
[----:B------:R-:W-:Y:S01]  /*1190*/  IMAD R5, R6, R54, R9 ;  /* 0x0000003606057224 */ /* 0x000fe200078e0209 */
[C---:B------:R-:W-:Y:S01]  /*11a0*/  LEA R9, R13.reuse, R4, 0x18 ;  /* 0x000000040d097211 */ /* 0x040fe200078ec0ff */
[----:B------:R-:W-:Y:S01]  /*11b0*/  USHF.R.U32.HI UR4, URZ, 0x3, UR4 ;  /* 0x00000003ff047899 */ /* 0x000fe20008011604 */
[----:B------:R-:W-:Y:S02]  /*11c0*/  LEA R4, R13, R8, 0x18 ;  /* 0x000000080d047211 */ /* 0x000fe400078ec0ff */
[----:B------:R-:W-:Y:S01]  /*11d0*/  IADD3 R5, PT, PT, R2, R5, RZ ;  /* 0x0000000502057210 */ /* 0x000fe20007ffe0ff */
[----:B------:R-:W-:Y:S01]  /*11e0*/  IMAD R2, R0, 0x120, R9 ;  /* 0x0000012000027824 */ /* 0x000fe200078e0209 */
[----:B------:R-:W-:-:S05]  /*11f0*/  LEA R4, R3, R4, 0x5 ;  /* 0x0000000403047211 */ /* 0x000fca00078e28ff */
[----:B------:R-:W-:Y:S05]  /*1200*/  @P0 BRA `(.L_x_16) ;  /* 0x00000000005c0947 */ /* 0x000fea0003800000 */
[----:B------:R-:W0:Y:S01]  /*1210*/  LDCU UR5, c[0x0][0x360] ;  /* 0x00006c00ff0577ac */ /* 0x000e220008000800 */
[----:B------:R-:W1:Y:S01]  /*1220*/  LDCU UR6, c[0x0][0x39c] ;  /* 0x00007380ff0677ac */ /* 0x000e620008000800 */
[----:B0-----:R-:W-:-:S05]  /*1230*/  IMAD R8, R0, UR5, R3 ;  /* 0x0000000500087c24 */ /* 0x001fca000f8e0203 */
[----:B------:R-:W-:-:S04]  /*1240*/  LOP3.LUT R8, R8, 0x7f, RZ, 0xc0, !PT ;  /* 0x0000007f08087812 */ /* 0x000fc800078ec0ff */
[----:B------:R-:W-:-:S04]  /*1250*/  LEA R8, R12, R8, 0x7 ;  /* 0x000000080c087211 */ /* 0x000fc800078e38ff */
[----:B-1----:R-:W-:-:S04]  /*1260*/  ISETP.GE.AND P0, PT, R8, UR6, PT ;  /* 0x0000000608007c0c */ /* 0x002fc8000bf06270 */
[----:B------:R-:W-:Y:S02]  /*1270*/  ISETP.GE.OR P0, PT, R6, UR7, P0 ;  /* 0x0000000706007c0c */ /* 0x000fe40008706670 */
[----:B------:R-:W-:-:S11]  /*1280*/  MOV R6, RZ ;  /* 0x000000ff00067202 */ /* 0x000fd60000000f00 */
        /* <DEDUP_REMOVED lines=15> */
.L_x_16:
[----:B------:R-:W-:Y:S05]  /*1380*/  BSYNC.RECONVERGENT B0 ;  /* 0x0000000000007941 */ /* 0x000fea0003800200 */
.L_x_15:
[----:B------:R-:W-:Y:S01]  /*1390*/  BAR.SYNC.DEFER_BLOCKING 0x0 ;  /* 0x0000000000007b1d */ /* 0x000fe20000010000 */
[----:B------:R-:W-:-:S04]  /*13a0*/  UIADD3 UR4, UPT, UPT, -UR4, 0x1, URZ ;  /* 0x0000000104047890 */ /* 0x000fc8000fffe1ff */
[----:B------:R-:W-:Y:S01]  /*13b0*/  UISETP.NE.AND UP0, UPT, UR4, URZ, UPT ;  /* 0x000000ff0400728c */ /* 0x000fe2000bf05270 */
[----:B------:R-:W-:Y:S04]  /*13c0*/  LDS.128 R44, [R2] ;  /* 0x00000000022c7984 */ /* 0x000fe80000000c00 */
[----:B------:R-:W1:Y:S04]  /*13d0*/  LDS.128 R72, [R4] ;  /* 0x0000000004487984 */ /* 0x000e680000000c00 */
[----:B------:R-:W2:Y:S04]  /*13e0*/  LDS.128 R40, [R4+0x10] ;  /* 0x0000100004287984 */ /* 0x000ea80000000c00 */
[----:B------:R-:W3:Y:S04]  /*13f0*/  LDS.128 R16, [R4+0x200] ;  /* 0x0002000004107984 */ /* 0x000ee80000000c00 */
[----:B------:R-:W4:Y:S04]  /*1400*/  LDS.128 R64, [R4+0x210] ;  /* 0x0002100004407984 */ /* 0x000f280000000c00 */
[----:B------:R-:W5:Y:S04]  /*1410*/  LDS R108, [R4+0x220] ;  /* 0x00022000046c7984 */ /* 0x000f680000000800 */
[----:B------:R-:W5:Y:S04]  /*1420*/  LDS.128 R68, [R2+0x20] ;  /* 0x0000200002447984 */ /* 0x000f680000000c00 */
[----:B0-----:R-:W0:Y:S04]  /*1430*/  LDS.128 R8, [R2+0x40] ;  /* 0x0000400002087984 */ /* 0x001e280000000c00 */
[----:B------:R-:W0:Y:S04]  /*1440*/  LDS.128 R36, [R2+0x90] ;  /* 0x0000900002247984 */ /* 0x000e280000000c00 */
[----:B------:R-:W0:Y:S04]  /*1450*/  LDS.128 R60, [R2+0xb0] ;  /* 0x0000b000023c7984 */ /* 0x000e280000000c00 */
[----:B------:R-:W-:Y:S01]  /*1460*/  LDS.128 R28, [R2+0xf0] ;  /* 0x0000f000021c7984 */ /* 0x000fe20000000c00 */
[C---:B-1----:R-:W-:Y:S01]  /*1470*/  FFMA R6, R44.reuse, R72, RZ ;  /* 0x000000482c067223 */ /* 0x042fe200000000ff */
[C---:B------:R-:W-:Y:S01]  /*1480*/  FFMA R12, R44.reuse, R73, RZ ;  /* 0x000000492c0c7223 */ /* 0x040fe200000000ff */
[C---:B------:R-:W-:Y:S01]  /*1490*/  FFMA R14, R44.reuse, R74, RZ ;  /* 0x0000004a2c0e7223 */ /* 0x040fe200000000ff */
[C---:B------:R-:W-:Y:S01]  /*14a0*/  FFMA R87, R44.reuse, R75, RZ ;  /* 0x0000004b2c577223 */ /* 0x040fe200000000ff */
[C---:B--2---:R-:W-:Y:S01]  /*14b0*/  FFMA R20, R44.reuse, R40, RZ ;  /* 0x000000282c147223 */ /* 0x044fe200000000ff */
[C---:B------:R-:W-:Y:S01]  /*14c0*/  FFMA R91, R44.reuse, R41, RZ ;  /* 0x000000292c5b7223 */ /* 0x040fe200000000ff */
[C---:B------:R-:W-:Y:S01]  /*14d0*/  FFMA R22, R44.reuse, R42, RZ ;  /* 0x0000002a2c167223 */ /* 0x040fe200000000ff */
[----:B------:R-:W-:Y:S01]  /*14e0*/  FFMA R13, R44, R43, RZ ;  /* 0x0000002b2c0d7223 */ /* 0x000fe200000000ff */
[----:B---3--:R-:W-:Y:S01]  /*14f0*/  FFMA R81, R17, R45, R6 ;  /* 0x0000002d11517223 */ /* 0x008fe20000000006 */
[C---:B------:R-:W-:Y:S01]  /*1500*/  FFMA R85, R45.reuse, R18, R12 ;  /* 0x000000122d557223 */ /* 0x040fe2000000000c */
[C---:B------:R-:W-:Y:S01]  /*1510*/  FFMA R89, R45.reuse, R19, R14 ;  /* 0x000000132d597223 */ /* 0x040fe2000000000e */
[----:B------:R-:W-:Y:S01]  /*1520*/  LDS.128 R76, [R4+0x410] ;  /* 0x00041000044c7984 */ /* 0x000fe20000000c00 */
[----:B----4-:R-:W-:Y:S01]  /*1530*/  FFMA R87, R64, R45, R87 ;  /* 0x0000002d40577223 */ /* 0x010fe20000000057 */
[C---:B------:R-:W-:Y:S01]  /*1540*/  FFMA R113, R45.reuse, R65, R20 ;  /* 0x000000412d717223 */ /* 0x040fe20000000014 */
[C---:B------:R-:W-:Y:S01]  /*1550*/  FFMA R91, R45.reuse, R66, R91 ;  /* 0x000000422d5b7223 */ /* 0x040fe2000000005b */
[----:B------:R-:W-:Y:S01]  /*1560*/  FFMA R55, R45, R67, R22 ;  /* 0x000000432d377223 */ /* 0x000fe20000000016 */
[----:B-----5:R-:W-:Y:S01]  /*1570*/  FFMA R45, R108, R45, R13 ;  /* 0x0000002d6c2d7223 */ /* 0x020fe2000000000d */
[C---:B------:R-:W-:Y:S01]  /*1580*/  FFMA R13, R69.reuse, R73, RZ ;  /* 0x00000049450d7223 */ /* 0x040fe200000000ff */
[C---:B------:R-:W-:Y:S01]  /*1590*/  FFMA R15, R69.reuse, R75, RZ ;  /* 0x0000004b450f7223 */ /* 0x040fe200000000ff */
[C---:B------:R-:W-:Y:S01]  /*15a0*/  FFMA R21, R69.reuse, R41, RZ ;  /* 0x0000002945157223 */ /* 0x040fe200000000ff */
[C---:B------:R-:W-:Y:S01]  /*15b0*/  FFMA R100, R69.reuse, R72, RZ ;  /* 0x0000004845647223 */ /* 0x040fe200000000ff */
[----:B------:R-:W-:Y:S01]  /*15c0*/  FFMA R92, R70, R18, R13 ;  /* 0x00000012465c7223 */ /* 0x000fe2000000000d */
[----:B------:R-:W-:Y:S01]  /*15d0*/  FFMA R6, R64, R70, R15 ;  /* 0x0000004640067223 */ /* 0x000fe2000000000f */
[C---:B0-----:R-:W-:Y:S01]  /*15e0*/  FFMA R24, R10.reuse, R40, RZ ;  /* 0x000000280a187223 */ /* 0x041fe200000000ff */
[----:B------:R-:W-:Y:S01]  /*15f0*/  FFMA R26, R10, R42, RZ ;  /* 0x0000002a0a1a7223 */ /* 0x000fe200000000ff */
[----:B------:R-:W0:Y:S01]  /*1600*/  LDS.128 R12, [R2+0xd0] ;  /* 0x0000d000020c7984 */ /* 0x000e220000000c00 */
[----:B------:R-:W-:Y:S01]  /*1610*/  FFMA R86, R69, R74, RZ ;  /* 0x0000004a45567223 */ /* 0x000fe200000000ff */
[C---:B------:R-:W-:Y:S01]  /*1620*/  FFMA R115, R11.reuse, R65, R24 ;  /* 0x000000410b737223 */ /* 0x040fe20000000018 */
[----:B------:R-:W-:Y:S01]  /*1630*/  FFMA R83, R11, R67, R26 ;  /* 0x000000430b537223 */ /* 0x000fe2000000001a */
[C---:B------:R-:W-:Y:S01]  /*1640*/  FFMA R82, R69.reuse, R40, RZ ;  /* 0x0000002845527223 */ /* 0x040fe200000000ff */
[----:B------:R-:W1:Y:S01]  /*1650*/  LDS.128 R24, [R2+0x60] ;  /* 0x0000600002187984 */ /* 0x000e620000000c00 */
[C---:B------:R-:W-:Y:S01]  /*1660*/  FFMA R90, R69.reuse, R42, RZ ;  /* 0x0000002a455a7223 */ /* 0x040fe200000000ff */
[----:B------:R-:W-:Y:S01]  /*1670*/  FFMA R69, R69, R43, RZ ;  /* 0x0000002b45457223 */ /* 0x000fe200000000ff */
[----:B------:R-:W-:Y:S01]  /*1680*/  FFMA R68, R70, R66, R21 ;  /* 0x0000004246447223 */ /* 0x000fe20000000015 */
[C---:B------:R-:W-:Y:S01]  /*1690*/  FFMA R16, R10.reuse, R72, RZ ;  /* 0x000000480a107223 */ /* 0x040fe200000000ff */
[C---:B------:R-:W-:Y:S01]  /*16a0*/  FFMA R20, R10.reuse, R73, RZ ;  /* 0x000000490a147223 */ /* 0x040fe200000000ff */
[C---:B------:R-:W-:Y:S01]  /*16b0*/  FFMA R22, R10.reuse, R74, RZ ;  /* 0x0000004a0a167223 */ /* 0x040fe200000000ff */
[C---:B------:R-:W-:Y:S01]  /*16c0*/  FFMA R21, R10.reuse, R43, RZ ;  /* 0x0000002b0a157223 */ /* 0x040fe200000000ff */
[C---:B------:R-:W-:Y:S01]  /*16d0*/  FFMA R9, R10.reuse, R75, RZ ;  /* 0x0000004b0a097223 */ /* 0x040fe200000000ff */
[----:B------:R-:W-:Y:S01]  /*16e0*/  FFMA R99, R10, R41, RZ ;  /* 0x000000290a637223 */ /* 0x000fe200000000ff */
[C---:B------:R-:W-:Y:S01]  /*16f0*/  FFMA R32, R36.reuse, R42, RZ ;  /* 0x0000002a24207223 */ /* 0x040fe200000000ff */
[----:B------:R-:W-:Y:S01]  /*1700*/  FFMA R10, R36, R72, RZ ;  /* 0x00000048240a7223 */ /* 0x000fe200000000ff */
[C---:B------:R-:W-:Y:S01]  /*1710*/  FFMA R94, R108.reuse, R70, R69 ;  /* 0x000000466c5e7223 */ /* 0x040fe20000000045 */
[----:B------:R-:W-:Y:S01]  /*1720*/  FFMA R69, R17, R11, R16 ;  /* 0x0000000b11457223 */ /* 0x000fe20000000010 */
[C---:B------:R-:W-:Y:S01]  /*1730*/  FFMA R121, R11.reuse, R18, R20 ;  /* 0x000000120b797223 */ /* 0x040fe20000000014 */
[----:B------:R-:W-:Y:S01]  /*1740*/  FFMA R105, R11, R19, R22 ;  /* 0x000000130b697223 */ /* 0x000fe20000000016 */
[----:B------:R-:W-:Y:S01]  /*1750*/  FFMA R44, R108, R11, R21 ;  /* 0x0000000b6c2c7223 */ /* 0x000fe20000000015 */
[C---:B------:R-:W-:Y:S01]  /*1760*/  FFMA R16, R36.reuse, R73, RZ ;  /* 0x0000004924107223 */ /* 0x040fe200000000ff */
[C---:B------:R-:W-:Y:S01]  /*1770*/  FFMA R20, R36.reuse, R74, RZ ;  /* 0x0000004a24147223 */ /* 0x040fe200000000ff */
[----:B------:R-:W-:Y:S01]  /*1780*/  FFMA R22, R36, R40, RZ ;  /* 0x0000002824167223 */ /* 0x000fe200000000ff */
[----:B------:R-:W-:Y:S01]  /*1790*/  FFMA R95, R37, R67, R32 ;  /* 0x00000043255f7223 */ /* 0x000fe20000000020 */
[C---:B------:R-:W-:Y:S01]  /*17a0*/  FFMA R21, R61.reuse, R73, RZ ;  /* 0x000000493d157223 */ /* 0x040fe200000000ff */
[----:B------:R-:W-:Y:S01]  /*17b0*/  FFMA R23, R61, R75, RZ ;  /* 0x0000004b3d177223 */ /* 0x000fe200000000ff */
[----:B------:R-:W-:Y:S01]  /*17c0*/  FFMA R103, R17, R37, R10 ;  /* 0x0000002511677223 */ /* 0x000fe2000000000a */
[C---:B------:R-:W-:Y:S01]  /*17d0*/  FFMA R122, R61.reuse, R72, RZ ;  /* 0x000000483d7a7223 */ /* 0x040fe200000000ff */
[C---:B------:R-:W-:Y:S01]  /*17e0*/  FFMA R10, R61.reuse, R74, RZ ;  /* 0x0000004a3d0a7223 */ /* 0x040fe200000000ff */
[C---:B------:R-:W-:Y:S01]  /*17f0*/  FFMA R56, R61.reuse, R40, RZ ;  /* 0x000000283d387223 */ /* 0x040fe200000000ff */
[----:B------:R-:W-:Y:S01]  /*1800*/  FFMA R98, R61, R42, RZ ;  /* 0x0000002a3d627223 */ /* 0x000fe200000000ff */
[----:B------:R-:W-:Y:S01]  /*1810*/  FFMA R9, R64, R11, R9 ;  /* 0x0000000b40097223 */ /* 0x000fe20000000009 */
[----:B------:R-:W-:Y:S01]  /*1820*/  FFMA R99, R11, R66, R99 ;  /* 0x000000420b637223 */ /* 0x000fe20000000063 */
[C---:B------:R-:W-:Y:S01]  /*1830*/  FFMA R107, R36.reuse, R75, RZ ;  /* 0x0000004b246b7223 */ /* 0x040fe200000000ff */
[C---:B------:R-:W-:Y:S01]  /*1840*/  FFMA R117, R36.reuse, R41, RZ ;  /* 0x0000002924757223 */ /* 0x040fe200000000ff */
[----:B------:R-:W-:Y:S01]  /*1850*/  FFMA R93, R36, R43, RZ ;  /* 0x0000002b245d7223 */ /* 0x000fe200000000ff */
[C---:B------:R-:W-:Y:S01]  /*1860*/  FFMA R101, R37.reuse, R18, R16 ;  /* 0x0000001225657223 */ /* 0x040fe20000000010 */
[----:B------:R-:W-:Y:S01]  /*1870*/  FFMA R11, R37, R19, R20 ;  /* 0x00000013250b7223 */ /* 0x000fe20000000014 */
[C---:B0-----:R-:W-:Y:S01]  /*1880*/  FFMA R13, R61.reuse, R41, RZ ;  /* 0x000000293d0d7223 */ /* 0x041fe200000000ff */
[C---:B------:R-:W-:Y:S01]  /*1890*/  FFMA R32, R14.reuse, R72, RZ ;  /* 0x000000480e207223 */ /* 0x040fe200000000ff */
[C---:B------:R-:W-:Y:S01]  /*18a0*/  FFMA R34, R14.reuse, R73, RZ ;  /* 0x000000490e227223 */ /* 0x040fe200000000ff */
[C---:B------:R-:W-:Y:S01]  /*18b0*/  FFMA R33, R14.reuse, R41, RZ ;  /* 0x000000290e217223 */ /* 0x040fe200000000ff */
[-C--:B------:R-:W-:Y:S01]  /*18c0*/  FFMA R35, R14, R43.reuse, RZ ;  /* 0x0000002b0e237223 */ /* 0x080fe200000000ff */
[----:B------:R-:W-:Y:S01]  /*18d0*/  FFMA R61, R61, R43, RZ ;  /* 0x0000002b3d3d7223 */ /* 0x000fe200000000ff */
[----:B------:R-:W-:Y:S01]  /*18e0*/  FFMA R60, R62, R66, R13 ;  /* 0x000000423e3c7223 */ /* 0x000fe2000000000d */
[C---:B------:R-:W-:Y:S01]  /*18f0*/  FFMA R112, R14.reuse, R74, RZ ;  /* 0x0000004a0e707223 */ /* 0x040fe200000000ff */
[C---:B------:R-:W-:Y:S01]  /*1900*/  FFMA R13, R14.reuse, R75, RZ ;  /* 0x0000004b0e0d7223 */ /* 0x040fe200000000ff */
[C---:B------:R-:W-:Y:S01]  /*1910*/  FFMA R58, R14.reuse, R40, RZ ;  /* 0x000000280e3a7223 */ /* 0x040fe200000000ff */
[----:B-1----:R-:W-:Y:S01]  /*1920*/  FFMA R26, R14, R42, RZ ;  /* 0x0000002a0e1a7223 */ /* 0x002fe200000000ff */
[----:B------:R-:W-:Y:S01]  /*1930*/  FFMA R119, R37, R65, R22 ;  /* 0x0000004125777223 */ /* 0x000fe20000000016 */
[----:B------:R-:W-:Y:S01]  /*1940*/  FFMA R114, R62, R18, R21 ;  /* 0x000000123e727223 */ /* 0x000fe20000000015 */
[----:B------:R-:W-:Y:S01]  /*1950*/  FFMA R16, R64, R62, R23 ;  /* 0x0000003e40107223 */ /* 0x000fe20000000017 */
[-C--:B------:R-:W-:Y:S01]  /*1960*/  FFMA R123, R17, R15.reuse, R32 ;  /* 0x0000000f117b7223 */ /* 0x080fe20000000020 */
[----:B------:R-:W0:Y:S01]  /*1970*/  LDS.128 R20, [R2+0x70] ;  /* 0x0000700002147984 */ /* 0x000e220000000c00 */
[C---:B------:R-:W-:Y:S01]  /*1980*/  FFMA R14, R15.reuse, R18, R34 ;  /* 0x000000120f0e7223 */ /* 0x040fe20000000022 */
[----:B------:R-:W-:Y:S01]  /*1990*/  FFMA R80, R15, R66, R33 ;  /* 0x000000420f507223 */ /* 0x000fe20000000021 */
[----:B------:R-:W-:Y:S01]  /*19a0*/  FFMA R84, R108, R15, R35 ;  /* 0x0000000f6c547223 */ /* 0x000fe20000000023 */
[----:B------:R-:W-:Y:S01]  /*19b0*/  FFMA R100, R17, R70, R100 ;  /* 0x0000004611647223 */ /* 0x000fe20000000064 */
[C---:B------:R-:W-:Y:S01]  /*19c0*/  FFMA R86, R70.reuse, R19, R86 ;  /* 0x0000001346567223 */ /* 0x040fe20000000056 */
[C---:B------:R-:W-:Y:S01]  /*19d0*/  FFMA R82, R70.reuse, R65, R82 ;  /* 0x0000004146527223 */ /* 0x040fe20000000052 */
[----:B------:R-:W-:Y:S01]  /*19e0*/  FFMA R90, R70, R67, R90 ;  /* 0x00000043465a7223 */ /* 0x000fe2000000005a */
[----:B------:R-:W-:Y:S01]  /*19f0*/  FFMA R104, R108, R62, R61 ;  /* 0x0000003e6c687223 */ /* 0x000fe2000000003d */
[----:B------:R-:W1:Y:S01]  /*1a00*/  LDS.128 R32, [R2+0x100] ;  /* 0x0001000002207984 */ /* 0x000e620000000c00 */
[-C--:B------:R-:W-:Y:S01]  /*1a10*/  FFMA R107, R64, R37.reuse, R107 ;  /* 0x00000025406b7223 */ /* 0x080fe2000000006b */
[----:B------:R-:W-:Y:S01]  /*1a20*/  FFMA R117, R37, R66, R117 ;  /* 0x0000004225757223 */ /* 0x000fe20000000075 */
[----:B------:R-:W-:Y:S01]  /*1a30*/  FFMA R93, R108, R37, R93 ;  /* 0x000000256c5d7223 */ /* 0x000fe2000000005d */
[C---:B------:R-:W-:Y:S01]  /*1a40*/  FFMA R112, R15.reuse, R19, R112 ;  /* 0x000000130f707223 */ /* 0x040fe20000000070 */
[----:B------:R-:W-:Y:S01]  /*1a50*/  FFMA R70, R64, R15, R13 ;  /* 0x0000000f40467223 */ /* 0x000fe2000000000d */
[C---:B------:R-:W-:Y:S01]  /*1a60*/  FFMA R58, R15.reuse, R65, R58 ;  /* 0x000000410f3a7223 */ /* 0x040fe2000000003a */
[----:B------:R-:W-:Y:S01]  /*1a70*/  FFMA R61, R15, R67, R26 ;  /* 0x000000430f3d7223 */ /* 0x000fe2000000001a */
[-C--:B------:R-:W-:Y:S01]  /*1a80*/  FFMA R125, R27, R72.reuse, RZ ;  /* 0x000000481b7d7223 */ /* 0x080fe200000000ff */
[----:B------:R-:W-:Y:S01]  /*1a90*/  FFMA R109, R31, R72, RZ ;  /* 0x000000481f6d7223 */ /* 0x000fe200000000ff */
[-C--:B------:R-:W-:Y:S01]  /*1aa0*/  FFMA R30, R27, R73.reuse, RZ ;  /* 0x000000491b1e7223 */ /* 0x080fe200000000ff */
[----:B------:R-:W-:Y:S01]  /*1ab0*/  FFMA R97, R31, R73, RZ ;  /* 0x000000491f617223 */ /* 0x000fe200000000ff */
[-C--:B------:R-:W-:Y:S01]  /*1ac0*/  FFMA R26, R27, R74.reuse, RZ ;  /* 0x0000004a1b1a7223 */ /* 0x080fe200000000ff */
[----:B------:R-:W-:Y:S01]  /*1ad0*/  FFMA R110, R31, R74, RZ ;  /* 0x0000004a1f6e7223 */ /* 0x000fe200000000ff */
[-C--:B------:R-:W-:Y:S01]  /*1ae0*/  FFMA R124, R27, R75.reuse, RZ ;  /* 0x0000004b1b7c7223 */ /* 0x080fe200000000ff */
[----:B------:R-:W-:Y:S01]  /*1af0*/  FFMA R15, R31, R75, RZ ;  /* 0x0000004b1f0f7223 */ /* 0x000fe200000000ff */
[----:B------:R-:W2:Y:S01]  /*1b00*/  LDS.64 R36, [R4+0x408] ;  /* 0x0004080004247984 */ /* 0x000ea20000000a00 */
        /* <DEDUP_REMOVED lines=8> */
[----:B------:R-:W3:Y:S01]  /*1b90*/  LDS.128 R72, [R2+0xe0] ;  /* 0x0000e00002487984 */ /* 0x000ee20000000c00 */
[----:B------:R-:W-:Y:S01]  /*1ba0*/  FFMA R122, R17, R62, R122 ;  /* 0x0000003e117a7223 */ /* 0x000fe2000000007a */
[C---:B------:R-:W-:Y:S01]  /*1bb0*/  FFMA R10, R62.reuse, R19, R10 ;  /* 0x000000133e0a7223 */ /* 0x040fe2000000000a */
[C---:B------:R-:W-:Y:S01]  /*1bc0*/  FFMA R56, R62.reuse, R65, R56 ;  /* 0x000000413e387223 */ /* 0x040fe20000000038 */
[----:B------:R-:W4:Y:S01]  /*1bd0*/  LDS.128 R40, [R2+0x50] ;  /* 0x0000500002287984 */ /* 0x000f220000000c00 */
[----:B------:R-:W-:Y:S01]  /*1be0*/  FFMA R98, R62, R67, R98 ;  /* 0x000000433e627223 */ /* 0x000fe20000000062 */
[C---:B0-----:R-:W-:Y:S01]  /*1bf0*/  FFMA R125, R20.reuse, R17, R125 ;  /* 0x00000011147d7223 */ /* 0x041fe2000000007d */
[C---:B------:R-:W-:Y:S01]  /*1c00*/  FFMA R30, R20.reuse, R18, R30 ;  /* 0x00000012141e7223 */ /* 0x040fe2000000001e */
[C---:B------:R-:W-:Y:S01]  /*1c10*/  FFMA R26, R20.reuse, R19, R26 ;  /* 0x00000013141a7223 */ /* 0x040fe2000000001a */
[C---:B------:R-:W-:Y:S01]  /*1c20*/  FFMA R124, R20.reuse, R64, R124 ;  /* 0x00000040147c7223 */ /* 0x040fe2000000007c */
[C---:B------:R-:W-:Y:S01]  /*1c30*/  FFMA R96, R20.reuse, R65, R96 ;  /* 0x0000004114607223 */ /* 0x040fe20000000060 */
[C---:B------:R-:W-:Y:S01]  /*1c40*/  FFMA R116, R20.reuse, R66, R111 ;  /* 0x0000004214747223 */ /* 0x040fe2000000006f */
[C---:B------:R-:W-:Y:S01]  /*1c50*/  FFMA R88, R20.reuse, R67, R88 ;  /* 0x0000004314587223 */ /* 0x040fe20000000058 */
[----:B------:R-:W-:Y:S01]  /*1c60*/  FFMA R102, R20, R108, R27 ;  /* 0x0000006c14667223 */ /* 0x000fe2000000001b */
[----:B------:R-:W-:Y:S01]  /*1c70*/  FFMA R91, R46, R79, R91 ;  /* 0x0000004f2e5b7223 */ /* 0x000fe2000000005b */
[C---:B-1----:R-:W-:Y:S01]  /*1c80*/  FFMA R20, R32.reuse, R18, R97 ;  /* 0x0000001220147223 */ /* 0x042fe20000000061 */
[C---:B------:R-:W-:Y:S01]  /*1c90*/  FFMA R18, R32.reuse, R19, R110 ;  /* 0x0000001320127223 */ /* 0x040fe2000000006e */
[C---:B------:R-:W-:Y:S01]  /*1ca0*/  FFMA R118, R32.reuse, R66, R13 ;  /* 0x0000004220767223 */ /* 0x040fe2000000000d */
[C---:B------:R-:W-:Y:S01]  /*1cb0*/  FFMA R62, R32.reuse, R17, R109 ;  /* 0x00000011203e7223 */ /* 0x040fe2000000006d */
[C---:B------:R-:W-:Y:S01]  /*1cc0*/  FFMA R64, R32.reuse, R64, R15 ;  /* 0x0000004020407223 */ /* 0x040fe2000000000f */
[C---:B------:R-:W-:Y:S01]  /*1cd0*/  FFMA R120, R32.reuse, R65, R120 ;  /* 0x0000004120787223 */ /* 0x040fe20000000078 */
[C---:B------:R-:W-:Y:S01]  /*1ce0*/  FFMA R106, R32.reuse, R67, R106 ;  /* 0x00000043206a7223 */ /* 0x040fe2000000006a */
[----:B------:R-:W-:Y:S01]  /*1cf0*/  FFMA R108, R32, R108, R31 ;  /* 0x0000006c206c7223 */ /* 0x000fe2000000001f */
[C---:B------:R-:W-:Y:S01]  /*1d00*/  FFMA R31, R76.reuse, R21, R26 ;  /* 0x000000154c1f7223 */ /* 0x040fe2000000001a */
[----:B------:R-:W-:Y:S01]  /*1d10*/  FFMA R26, R76, R38, R11 ;  /* 0x000000264c1a7223 */ /* 0x000fe2000000000b */
[----:B------:R-:W-:Y:S01]  /*1d20*/  FFMA R11, R21, R77, R124 ;  /* 0x0000004d150b7223 */ /* 0x000fe2000000007c */
[-C--:B------:R-:W-:Y:S01]  /*1d30*/  FFMA R32, R38, R78.reuse, R119 ;  /* 0x0000004e26207223 */ /* 0x080fe20000000077 */
[C---:B------:R-:W-:Y:S01]  /*1d40*/  FFMA R119, R71.reuse, R79, R68 ;  /* 0x0000004f47777223 */ /* 0x040fe20000000044 */
[----:B------:R-:W-:Y:S01]  /*1d50*/  FFMA R10, R76, R63, R10 ;  /* 0x0000003f4c0a7223 */ /* 0x000fe2000000000a */
[-C--:B------:R-:W-:Y:S01]  /*1d60*/  FFMA R82, R71, R78.reuse, R82 ;  /* 0x0000004e47527223 */ /* 0x080fe20000000052 */
[----:B------:R-:W-:Y:S01]  /*1d70*/  FFMA R56, R63, R78, R56 ;  /* 0x0000004e3f387223 */ /* 0x000fe20000000038 */
[C---:B--2---:R-:W-:Y:S01]  /*1d80*/  FFMA R110, R36.reuse, R46, R81 ;  /* 0x0000002e246e7223 */ /* 0x044fe20000000051 */
[C---:B------:R-:W-:Y:S01]  /*1d90*/  FFMA R13, R36.reuse, R71, R100 ;  /* 0x00000047240d7223 */ /* 0x040fe20000000064 */
[----:B------:R-:W-:Y:S01]  /*1da0*/  FFMA R81, R36, R63, R122 ;  /* 0x0000003f24517223 */ /* 0x000fe2000000007a */
[-C--:B------:R-:W-:Y:S01]  /*1db0*/  FFMA R100, R46, R37.reuse, R85 ;  /* 0x000000252e647223 */ /* 0x080fe20000000055 */
[-C--:B------:R-:W-:Y:S01]  /*1dc0*/  FFMA R97, R21, R37.reuse, R30 ;  /* 0x0000002515617223 */ /* 0x080fe2000000001e */
[-C--:B------:R-:W-:Y:S01]  /*1dd0*/  FFMA R101, R38, R37.reuse, R101 ;  /* 0x0000002526657223 */ /* 0x080fe20000000065 */
[-C--:B------:R-:W-:Y:S01]  /*1de0*/  FFMA R85, R63, R37.reuse, R114 ;  /* 0x000000253f557223 */ /* 0x080fe20000000072 */
[----:B------:R-:W-:Y:S01]  /*1df0*/  FFMA R109, R33, R37, R20 ;  /* 0x00000025216d7223 */ /* 0x000fe20000000014 */
[----:B------:R-:W-:Y:S01]  /*1e00*/  FFMA R111, R36, R33, R62 ;  /* 0x00000021246f7223 */ /* 0x000fe2000000003e */
[-C--:B------:R-:W-:Y:S01]  /*1e10*/  FFMA R114, R46, R77.reuse, R87 ;  /* 0x0000004d2e727223 */ /* 0x080fe20000000057 */
[-C--:B------:R-:W-:Y:S01]  /*1e20*/  FFMA R87, R63, R77.reuse, R16 ;  /* 0x0000004d3f577223 */ /* 0x080fe20000000010 */
[----:B---3--:R-:W-:Y:S01]  /*1e30*/  FFMA R27, R72, R77, R70 ;  /* 0x0000004d481b7223 */ /* 0x008fe20000000046 */
[----:B------:R-:W-:Y:S01]  /*1e40*/  FFMA R125, R36, R21, R125 ;  /* 0x00000015247d7223 */ /* 0x000fe2000000007d */
[C---:B----4-:R-:W-:Y:S01]  /*1e50*/  FFMA R122, R40.reuse, R36, R69 ;  /* 0x00000024287a7223 */ /* 0x050fe20000000045 */
[-C--:B------:R-:W-:Y:S01]  /*1e60*/  FFMA R69, R71, R37.reuse, R92 ;  /* 0x0000002547457223 */ /* 0x080fe2000000005c */
[-C--:B------:R-:W-:Y:S01]  /*1e70*/  FFMA R121, R40, R37.reuse, R121 ;  /* 0x0000002528797223 */ /* 0x080fe20000000079 */
[----:B------:R-:W-:Y:S01]  /*1e80*/  FFMA R37, R72, R37, R14 ;  /* 0x0000002548257223 */ /* 0x000fe2000000000e */
[C---:B------:R-:W-:Y:S01]  /*1e90*/  FFMA R62, R40.reuse, R76, R105 ;  /* 0x0000004c283e7223 */ /* 0x040fe20000000069 */
[----:B------:R-:W0:Y:S01]  /*1ea0*/  LDS.64 R14, [R4+0x420] ;  /* 0x00042000040e7984 */ /* 0x000e220000000a00 */
[----:B------:R-:W-:Y:S01]  /*1eb0*/  FFMA R20, R40, R77, R9 ;  /* 0x0000004d28147223 */ /* 0x000fe20000000009 */
[----:B------:R-:W-:Y:S01]  /*1ec0*/  FFMA R105, R76, R33, R18 ;  /* 0x000000214c697223 */ /* 0x000fe20000000012 */
[-C--:B------:R-:W-:Y:S01]  /*1ed0*/  FFMA R9, R38, R77.reuse, R107 ;  /* 0x0000004d26097223 */ /* 0x080fe2000000006b */
[-C--:B------:R-:W-:Y:S01]  /*1ee0*/  FFMA R107, R33, R77.reuse, R64 ;  /* 0x0000004d216b7223 */ /* 0x080fe20000000040 */
[----:B------:R-:W1:Y:S01]  /*1ef0*/  LDS.128 R16, [R4+0x610] ;  /* 0x0006100004107984 */ /* 0x000e620000000c00 */
[----:B------:R-:W-:Y:S01]  /*1f00*/  FFMA R92, R76, R46, R89 ;  /* 0x0000002e4c5c7223 */ /* 0x000fe20000000059 */
[----:B------:R-:W-:Y:S01]  /*1f10*/  FFMA R103, R36, R38, R103 ;  /* 0x0000002624677223 */ /* 0x000fe20000000067 */
[C---:B------:R-:W-:Y:S01]  /*1f20*/  FFMA R123, R72.reuse, R36, R123 ;  /* 0x00000024487b7223 */ /* 0x040fe2000000007b */
[----:B------:R-:W2:Y:S01]  /*1f30*/  LDS.128 R64, [R4+0x620] ;  /* 0x0006200004407984 */ /* 0x000ea20000000c00 */
[----:B------:R-:W-:Y:S01]  /*1f40*/  FFMA R89, R71, R77, R6 ;  /* 0x0000004d47597223 */ /* 0x000fe20000000006 */
[----:B------:R-:W-:Y:S01]  /*1f50*/  FFMA R36, R72, R76, R112 ;  /* 0x0000004c48247223 */ /* 0x000fe20000000070 */
[----:B------:R-:W-:Y:S01]  /*1f60*/  FFMA R77, R38, R79, R117 ;  /* 0x0000004f264d7223 */ /* 0x000fe20000000075 */
[----:B------:R-:W3:Y:S01]  /*1f70*/  LDS R70, [R4+0x60c] ;  /* 0x00060c0004467984 */ /* 0x000ee20000000800 */
[----:B------:R-:W-:Y:S01]  /*1f80*/  FFMA R30, R76, R71, R86 ;  /* 0x000000474c1e7223 */ /* 0x000fe20000000056 */
[-C--:B------:R-:W-:Y:S01]  /*1f90*/  FFMA R112, R46, R78.reuse, R113 ;  /* 0x0000004e2e707223 */ /* 0x080fe20000000071 */
[CC--:B------:R-:W-:Y:S01]  /*1fa0*/  FFMA R68, R40.reuse, R79.reuse, R99 ;  /* 0x0000004f28447223 */ /* 0x0c0fe20000000063 */
[-C--:B------:R-:W-:Y:S01]  /*1fb0*/  FFMA R117, R63, R79.reuse, R60 ;  /* 0x0000004f3f757223 */ /* 0x080fe2000000003c */
[-C--:B------:R-:W-:Y:S01]  /*1fc0*/  FFMA R86, R40, R78.reuse, R115 ;  /* 0x0000004e28567223 */ /* 0x080fe20000000073 */
[CC--:B------:R-:W-:Y:S01]  /*1fd0*/  FFMA R113, R72.reuse, R79.reuse, R80 ;  /* 0x0000004f48717223 */ /* 0x0c0fe20000000050 */
[-C--:B------:R-:W-:Y:S01]  /*1fe0*/  FFMA R115, R21, R79.reuse, R116 ;  /* 0x0000004f15737223 */ /* 0x080fe20000000074 */
[----:B------:R-:W-:Y:S01]  /*1ff0*/  FFMA R80, R33, R79, R118 ;  /* 0x0000004f21507223 */ /* 0x000fe20000000076 */
[-C--:B------:R-:W-:Y:S01]  /*2000*/  FFMA R6, R21, R78.reuse, R96 ;  /* 0x0000004e15067223 */ /* 0x080fe20000000060 */
[-C--:B------:R-:W-:Y:S01]  /*2010*/  FFMA R58, R72, R78.reuse, R58 ;  /* 0x0000004e483a7223 */ /* 0x080fe2000000003a */
[----:B------:R-:W-:Y:S01]  /*2020*/  FFMA R96, R33, R78, R120 ;  /* 0x0000004e21607223 */ /* 0x000fe20000000078 */
[----:B0-----:R-:W-:Y:S01]  /*2030*/  FFMA R60, R14, R46, R55 ;  /* 0x0000002e0e3c7223 */ /* 0x001fe20000000037 */
[-C--:B------:R-:W-:Y:S01]  /*2040*/  FFMA R99, R46, R15.reuse, R45 ;  /* 0x0000000f2e637223 */ /* 0x080fe2000000002d */
[C---:B------:R-:W-:Y:S01]  /*2050*/  FFMA R46, R40.reuse, R14, R83 ;  /* 0x0000000e282e7223 */ /* 0x040fe20000000053 */
[----:B------:R-:W-:Y:S01]  /*2060*/  FFMA R44, R40, R15, R44 ;  /* 0x0000000f282c7223 */ /* 0x000fe2000000002c */
[C---:B------:R-:W-:Y:S01]  /*2070*/  FFMA R88, R14.reuse, R21, R88 ;  /* 0x000000150e587223 */ /* 0x040fe20000000058 */
[-C--:B------:R-:W-:Y:S01]  /*2080*/  FFMA R45, R21, R15.reuse, R102 ;  /* 0x0000000f152d7223 */ /* 0x080fe20000000066 */
[----:B------:R-:W-:Y:S01]  /*2090*/  FFMA R76, R14, R38, R95 ;  /* 0x000000260e4c7223 */ /* 0x000fe2000000005f */
[-C--:B------:R-:W-:Y:S01]  /*20a0*/  FFMA R79, R38, R15.reuse, R93 ;  /* 0x0000000f264f7223 */ /* 0x080fe2000000005d */
[C---:B------:R-:W-:Y:S01]  /*20b0*/  FFMA R102, R72.reuse, R14, R61 ;  /* 0x0000000e48667223 */ /* 0x040fe2000000003d */
[----:B------:R-:W-:Y:S01]  /*20c0*/  FFMA R84, R72, R15, R84 ;  /* 0x0000000f48547223 */ /* 0x000fe20000000054 */
[C---:B------:R-:W-:Y:S01]  /*20d0*/  FFMA R90, R14.reuse, R71, R90 ;  /* 0x000000470e5a7223 */ /* 0x040fe2000000005a */
[C---:B------:R-:W-:Y:S01]  /*20e0*/  FFMA R98, R14.reuse, R63, R98 ;  /* 0x0000003f0e627223 */ /* 0x040fe20000000062 */
[----:B------:R-:W-:Y:S01]  /*20f0*/  FFMA R106, R14, R33, R106 ;  /* 0x000000210e6a7223 */ /* 0x000fe2000000006a */
[----:B------:R-:W-:Y:S01]  /*2100*/  FFMA R108, R33, R15, R108 ;  /* 0x0000000f216c7223 */ /* 0x000fe2000000006c */
[C---:B-1----:R-:W-:Y:S01]  /*2110*/  FFMA R120, R16.reuse, R41, R121 ;  /* 0x0000002910787223 */ /* 0x042fe20000000079 */
[----:B------:R-:W-:Y:S01]  /*2120*/  FFMA R72, R41, R18, R20 ;  /* 0x0000001229487223 */ /* 0x000fe20000000014 */
[-C--:B------:R-:W-:Y:S01]  /*2130*/  FFMA R94, R71, R15.reuse, R94 ;  /* 0x0000000f475e7223 */ /* 0x080fe2000000005e */
[----:B------:R-:W-:Y:S01]  /*2140*/  FFMA R104, R63, R15, R104 ;  /* 0x0000000f3f687223 */ /* 0x000fe20000000068 */
[----:B------:R-:W-:Y:S01]  /*2150*/  FFMA R93, R16, R47, R100 ;  /* 0x0000002f105d7223 */ /* 0x000fe20000000064 */
[C---:B------:R-:W-:Y:S01]  /*2160*/  FFMA R55, R47.reuse, R19, R112 ;  /* 0x000000132f377223 */ /* 0x040fe20000000070 */
[----:B--2---:R-:W-:Y:S01]  /*2170*/  FFMA R33, R47, R65, R60 ;  /* 0x000000412f217223 */ /* 0x004fe2000000003c */
[----:B------:R-:W-:Y:S01]  /*2180*/  FFMA R121, R41, R17, R62 ;  /* 0x0000001129797223 */ /* 0x000fe2000000003e */
[----:B------:R-:W-:Y:S01]  /*2190*/  FFMA R40, R64, R41, R68 ;  /* 0x0000002940287223 */ /* 0x000fe20000000044 */
[----:B------:R-:W-:Y:S01]  /*21a0*/  FFMA R14, R16, R22, R97 ;  /* 0x00000016100e7223 */ /* 0x000fe20000000061 */
[CC--:B------:R-:W-:Y:S01]  /*21b0*/  FFMA R20, R22.reuse, R18.reuse, R11 ;  /* 0x0000001216147223 */ /* 0x0c0fe2000000000b */
[----:B------:R-:W-:Y:S01]  /*21c0*/  FFMA R21, R22, R65, R88 ;  /* 0x0000004116157223 */ /* 0x000fe20000000058 */
[----:B---3--:R-:W-:Y:S01]  /*21d0*/  FFMA R95, R70, R47, R110 ;  /* 0x0000002f465f7223 */ /* 0x008fe2000000006e */
[C---:B------:R-:W-:Y:S01]  /*21e0*/  FFMA R83, R47.reuse, R17, R92 ;  /* 0x000000112f537223 */ /* 0x040fe2000000005c */
[C---:B------:R-:W-:Y:S01]  /*21f0*/  FFMA R114, R47.reuse, R18, R114 ;  /* 0x000000122f727223 */ /* 0x040fe20000000072 */
[----:B------:R-:W-:Y:S01]  /*2200*/  FFMA R112, R64, R47, R91 ;  /* 0x0000002f40707223 */ /* 0x000fe2000000005b */
[-C--:B------:R-:W-:Y:S01]  /*2210*/  FFMA R99, R47, R66.reuse, R99 ;  /* 0x000000422f637223 */ /* 0x080fe20000000063 */
[C---:B------:R-:W-:Y:S01]  /*2220*/  FFMA R71, R41.reuse, R65, R46 ;  /* 0x0000004129477223 */ /* 0x040fe2000000002e */
[-C--:B------:R-:W-:Y:S01]  /*2230*/  FFMA R68, R41, R66.reuse, R44 ;  /* 0x0000004229447223 */ /* 0x080fe2000000002c */
[----:B------:R-:W0:Y:S01]  /*2240*/  LDS.128 R60, [R2+0x30] ;  /* 0x00003000023c7984 */ /* 0x000e220000000c00 */
[CC--:B------:R-:W-:Y:S01]  /*2250*/  FFMA R15, R22.reuse, R17.reuse, R31 ;  /* 0x00000011160f7223 */ /* 0x0c0fe2000000001f */
[C---:B------:R-:W-:Y:S01]  /*2260*/  FFMA R88, R22.reuse, R66, R45 ;  /* 0x0000004216587223 */ /* 0x040fe2000000002d */
[C---:B------:R-:W-:Y:S01]  /*2270*/  FFMA R97, R39.reuse, R17, R26 ;  /* 0x0000001127617223 */ /* 0x040fe2000000001a */
[C---:B------:R-:W-:Y:S01]  /*2280*/  FFMA R100, R39.reuse, R18, R9 ;  /* 0x0000001227647223 */ /* 0x040fe20000000009 */
[CC--:B------:R-:W-:Y:S01]  /*2290*/  FFMA R11, R39.reuse, R19.reuse, R32 ;  /* 0x00000013270b7223 */ /* 0x0c0fe20000000020 */
[----:B------:R-:W-:Y:S01]  /*22a0*/  FFMA R31, R22, R19, R6 ;  /* 0x00000013161f7223 */ /* 0x000fe20000000006 */
[----:B------:R-:W1:Y:S01]  /*22b0*/  LDS.128 R44, [R2+0xc0] ;  /* 0x0000c000022c7984 */ /* 0x000e620000000c00 */
[C---:B------:R-:W-:Y:S01]  /*22c0*/  FFMA R32, R64.reuse, R39, R77 ;  /* 0x0000002740207223 */ /* 0x040fe2000000004d */
[C---:B------:R-:W-:Y:S01]  /*22d0*/  FFMA R9, R39.reuse, R65, R76 ;  /* 0x0000004127097223 */ /* 0x040fe2000000004c */
[----:B------:R-:W-:Y:S01]  /*22e0*/  FFMA R26, R39, R66, R79 ;  /* 0x00000042271a7223 */ /* 0x000fe2000000004f */
[----:B------:R-:W-:Y:S01]  /*22f0*/  FFMA R6, R64, R22, R115 ;  /* 0x0000001640067223 */ /* 0x000fe20000000073 */
[----:B------:R-:W2:Y:S01]  /*2300*/  LDS.128 R76, [R4+0x810] ;  /* 0x00081000044c7984 */ /* 0x000ea20000000c00 */
[-C--:B------:R-:W-:Y:S01]  /*2310*/  FFMA R103, R70, R39.reuse, R103 ;  /* 0x0000002746677223 */ /* 0x080fe20000000067 */
[C---:B------:R-:W-:Y:S01]  /*2320*/  FFMA R101, R16.reuse, R39, R101 ;  /* 0x0000002710657223 */ /* 0x040fe20000000065 */
[----:B------:R-:W-:Y:S01]  /*2330*/  FFMA R67, R16, R73, R37 ;  /* 0x0000004910437223 */ /* 0x000fe20000000025 */
[----:B------:R-:W-:Y:S01]  /*2340*/  FFMA R115, R73, R17, R36 ;  /* 0x0000001149737223 */ /* 0x000fe20000000024 */
[----:B------:R-:W-:Y:S01]  /*2350*/  FFMA R91, R41, R19, R86 ;  /* 0x00000013295b7223 */ /* 0x000fe20000000056 */
[----:B------:R-:W3:Y:S01]  /*2360*/  LDS.128 R36, [R4+0x820] ;  /* 0x0008200004247984 */ /* 0x000ee20000000c00 */
[C---:B------:R-:W-:Y:S01]  /*2370*/  FFMA R92, R73.reuse, R18, R27 ;  /* 0x00000012495c7223 */ /* 0x040fe2000000001b */
[-C--:B------:R-:W-:Y:S01]  /*2380*/  FFMA R86, R64, R73.reuse, R113 ;  /* 0x0000004940567223 */ /* 0x080fe20000000071 */
[----:B------:R-:W-:Y:S01]  /*2390*/  FFMA R123, R70, R73, R123 ;  /* 0x00000049467b7223 */ /* 0x000fe2000000007b */
[C---:B------:R-:W-:Y:S01]  /*23a0*/  FFMA R27, R73.reuse, R19, R58 ;  /* 0x00000013491b7223 */ /* 0x040fe2000000003a */
[C---:B------:R-:W-:Y:S01]  /*23b0*/  FFMA R113, R73.reuse, R65, R102 ;  /* 0x0000004149717223 */ /* 0x040fe20000000066 */
[----:B------:R-:W-:Y:S01]  /*23c0*/  FFMA R84, R73, R66, R84 ;  /* 0x0000004249547223 */ /* 0x000fe20000000054 */
[----:B------:R-:W-:Y:S01]  /*23d0*/  FFMA R58, R34, R18, R107 ;  /* 0x00000012223a7223 */ /* 0x000fe2000000006b */
[----:B------:R-:W-:Y:S01]  /*23e0*/  FFMA R73, R64, R34, R80 ;  /* 0x0000002240497223 */ /* 0x000fe20000000050 */
[C---:B------:R-:W-:Y:S01]  /*23f0*/  FFMA R122, R70.reuse, R41, R122 ;  /* 0x00000029467a7223 */ /* 0x040fe2000000007a */
[----:B------:R-:W-:Y:S01]  /*2400*/  FFMA R125, R70, R22, R125 ;  /* 0x00000016467d7223 */ /* 0x000fe2000000007d */
[----:B------:R-:W-:Y:S01]  /*2410*/  FFMA R102, R16, R34, R109 ;  /* 0x0000002210667223 */ /* 0x000fe2000000006d */
[C---:B------:R-:W-:Y:S01]  /*2420*/  FFMA R107, R34.reuse, R65, R106 ;  /* 0x00000041226b7223 */ /* 0x040fe2000000006a */
[----:B------:R-:W-:Y:S01]  /*2430*/  FFMA R80, R34, R66, R108 ;  /* 0x0000004222507223 */ /* 0x000fe2000000006c */
[----:B------:R-:W-:Y:S01]  /*2440*/  FFMA R111, R70, R34, R111 ;  /* 0x00000022466f7223 */ /* 0x000fe2000000006f */
[C---:B------:R-:W-:Y:S01]  /*2450*/  FFMA R105, R34.reuse, R17, R105 ;  /* 0x0000001122697223 */ /* 0x040fe20000000069 */
        /* <DEDUP_REMOVED lines=9> */
[C---:B-1----:R-:W-:Y:S01]  /*24f0*/  FFMA R69, R44.reuse, R70, R81 ;  /* 0x000000462c457223 */ /* 0x042fe20000000051 */
[C---:B------:R-:W-:Y:S01]  /*2500*/  FFMA R34, R44.reuse, R16, R85 ;  /* 0x000000102c227223 */ /* 0x040fe20000000055 */
[C---:B------:R-:W-:Y:S01]  /*2510*/  FFMA R85, R44.reuse, R17, R10 ;  /* 0x000000112c557223 */ /* 0x040fe2000000000a */
[C---:B------:R-:W-:Y:S01]  /*2520*/  FFMA R60, R44.reuse, R18, R87 ;  /* 0x000000122c3c7223 */ /* 0x040fe20000000057 */
[C---:B------:R-:W-:Y:S01]  /*2530*/  FFMA R70, R44.reuse, R19, R56 ;  /* 0x000000132c467223 */ /* 0x040fe20000000038 */
[C---:B------:R-:W-:Y:S01]  /*2540*/  FFMA R64, R44.reuse, R64, R117 ;  /* 0x000000402c407223 */ /* 0x040fe20000000075 */
[----:B------:R-:W-:Y:S01]  /*2550*/  FFMA R65, R44, R65, R98 ;  /* 0x000000412c417223 */ /* 0x000fe20000000062 */
[----:B--2---:R-:W-:Y:S01]  /*2560*/  FFMA R118, R42, R78, R121 ;  /* 0x0000004e2a767223 */ /* 0x004fe20000000079 */
[----:B------:R-:W0:Y:S01]  /*2570*/  LDS.128 R16, [R2+0x10] ;  /* 0x0000100002107984 */ /* 0x000e220000000c00 */
[----:B------:R-:W-:Y:S01]  /*2580*/  FFMA R121, R23, R77, R14 ;  /* 0x0000004d17797223 */ /* 0x000fe2000000000e */
[----:B------:R-:W-:Y:S01]  /*2590*/  FFMA R104, R44, R66, R104 ;  /* 0x000000422c687223 */ /* 0x000fe20000000068 */
[----:B------:R-:W-:Y:S01]  /*25a0*/  FFMA R90, R61, R78, R41 ;  /* 0x0000004e3d5a7223 */ /* 0x000fe20000000029 */
[C---:B---3--:R-:W-:Y:S01]  /*25b0*/  FFMA R116, R36.reuse, R42, R91 ;  /* 0x0000002a24747223 */ /* 0x048fe2000000005b */
[----:B------:R-:W-:Y:S01]  /*25c0*/  FFMA R14, R23, R78, R15 ;  /* 0x0000004e170e7223 */ /* 0x000fe2000000000f */
[C---:B------:R-:W-:Y:S01]  /*25d0*/  FFMA R81, R61.reuse, R79, R96 ;  /* 0x0000004f3d517223 */ /* 0x040fe20000000060 */
[----:B------:R-:W-:Y:S01]  /*25e0*/  FFMA R56, R36, R61, R13 ;  /* 0x0000003d24387223 */ /* 0x000fe2000000000d */
[----:B------:R-:W-:Y:S01]  /*25f0*/  FFMA R41, R61, R37, R22 ;  /* 0x000000253d297223 */ /* 0x000fe20000000016 */
[----:B------:R-:W-:Y:S01]  /*2600*/  FFMA R125, R76, R23, R125 ;  /* 0x000000174c7d7223 */ /* 0x000fe2000000007d */
[C---:B------:R-:W-:Y:S01]  /*2610*/  FFMA R15, R23.reuse, R79, R20 ;  /* 0x0000004f170f7223 */ /* 0x040fe20000000014 */
[----:B------:R-:W-:Y:S01]  /*2620*/  FFMA R44, R36, R23, R31 ;  /* 0x00000017242c7223 */ /* 0x000fe2000000001f */
[C---:B------:R-:W-:Y:S01]  /*2630*/  FFMA R91, R23.reuse, R37, R6 ;  /* 0x00000025175b7223 */ /* 0x040fe20000000006 */
[C---:B------:R-:W-:Y:S01]  /*2640*/  FFMA R82, R23.reuse, R38, R21 ;  /* 0x0000002617527223 */ /* 0x040fe20000000015 */
[----:B------:R-:W-:Y:S01]  /*2650*/  FFMA R88, R23, R39, R88 ;  /* 0x0000002717587223 */ /* 0x000fe20000000058 */
[----:B------:R-:W-:Y:S01]  /*2660*/  FFMA R89, R61, R77, R106 ;  /* 0x0000004d3d597223 */ /* 0x000fe2000000006a */
[----:B------:R-:W-:Y:S01]  /*2670*/  FFMA R13, R42, R37, R40 ;  /* 0x000000252a0d7223 */ /* 0x000fe20000000028 */
[----:B------:R-:W1:Y:S01]  /*2680*/  LDS.128 R20, [R2+0xa0] ;  /* 0x0000a00002147984 */ /* 0x000e620000000c00 */
[C---:B------:R-:W-:Y:S01]  /*2690*/  FFMA R96, R45.reuse, R78, R85 ;  /* 0x0000004e2d607223 */ /* 0x040fe20000000055 */
[----:B------:R-:W-:Y:S01]  /*26a0*/  FFMA R122, R76, R42, R122 ;  /* 0x0000002a4c7a7223 */ /* 0x000fe2000000007a */
[C---:B------:R-:W-:Y:S01]  /*26b0*/  FFMA R120, R42.reuse, R77, R120 ;  /* 0x0000004d2a787223 */ /* 0x040fe20000000078 */
[C---:B------:R-:W-:Y:S01]  /*26c0*/  FFMA R87, R42.reuse, R79, R72 ;  /* 0x0000004f2a577223 */ /* 0x040fe20000000048 */
[-C--:B------:R-:W-:Y:S01]  /*26d0*/  FFMA R40, R42, R38.reuse, R71 ;  /* 0x000000262a287223 */ /* 0x080fe20000000047 */
[C---:B------:R-:W-:Y:S01]  /*26e0*/  FFMA R85, R45.reuse, R37, R64 ;  /* 0x000000252d557223 */ /* 0x040fe20000000040 */
[----:B------:R-:W-:Y:S01]  /*26f0*/  FFMA R6, R45, R38, R65 ;  /* 0x000000262d067223 */ /* 0x000fe20000000041 */
[----:B------:R-:W-:Y:S01]  /*2700*/  FFMA R106, R74, R77, R67 ;  /* 0x0000004d4a6a7223 */ /* 0x000fe20000000043 */
[----:B------:R-:W-:Y:S01]  /*2710*/  FFMA R42, R42, R39, R68 ;  /* 0x000000272a2a7223 */ /* 0x000fe20000000044 */
[-C--:B------:R-:W-:Y:S01]  /*2720*/  FFMA R72, R76, R45.reuse, R69 ;  /* 0x0000002d4c487223 */ /* 0x080fe20000000045 */
[----:B------:R-:W-:Y:S01]  /*2730*/  FFMA R98, R36, R45, R70 ;  /* 0x0000002d24627223 */ /* 0x000fe20000000046 */
[----:B------:R-:W2:Y:S01]  /*2740*/  LDS.128 R64, [R4+0xa20] ;  /* 0x000a200004407984 */ /* 0x000ea20000000c00 */
[C---:B------:R-:W-:Y:S01]  /*2750*/  FFMA R30, R76.reuse, R61, R108 ;  /* 0x0000003d4c1e7223 */ /* 0x040fe2000000006c */
[----:B------:R-:W-:Y:S01]  /*2760*/  FFMA R108, R76, R74, R123 ;  /* 0x0000004a4c6c7223 */ /* 0x000fe2000000007b */
[----:B------:R-:W-:Y:S01]  /*2770*/  FFMA R10, R61, R38, R119 ;  /* 0x000000263d0a7223 */ /* 0x000fe20000000077 */
[----:B------:R-:W3:Y:S01]  /*2780*/  LDS.128 R68, [R4+0xa10] ;  /* 0x000a100004447984 */ /* 0x000ee20000000c00 */
[-C--:B------:R-:W-:Y:S01]  /*2790*/  FFMA R123, R35, R77.reuse, R102 ;  /* 0x0000004d237b7223 */ /* 0x080fe20000000066 */
[C---:B------:R-:W-:Y:S01]  /*27a0*/  FFMA R119, R45.reuse, R77, R34 ;  /* 0x0000004d2d777223 */ /* 0x040fe20000000022 */
[C---:B------:R-:W-:Y:S01]  /*27b0*/  FFMA R117, R45.reuse, R79, R60 ;  /* 0x0000004f2d757223 */ /* 0x040fe2000000003c */
[----:B------:R-:W4:Y:S01]  /*27c0*/  LDS R31, [R4+0xa30] ;  /* 0x000a3000041f7984 */ /* 0x000f220000000800 */
[----:B------:R-:W-:Y:S01]  /*27d0*/  FFMA R110, R45, R39, R104 ;  /* 0x000000272d6e7223 */ /* 0x000fe20000000068 */
[C---:B------:R-:W-:Y:S01]  /*27e0*/  FFMA R102, R35.reuse, R78, R105 ;  /* 0x0000004e23667223 */ /* 0x040fe20000000069 */
[-C--:B------:R-:W-:Y:S01]  /*27f0*/  FFMA R45, R74, R79.reuse, R92 ;  /* 0x0000004f4a2d7223 */ /* 0x080fe2000000005c */
[C---:B------:R-:W-:Y:S01]  /*2800*/  FFMA R105, R35.reuse, R79, R58 ;  /* 0x0000004f23697223 */ /* 0x040fe2000000003a */
[-C--:B------:R-:W-:Y:S01]  /*2810*/  FFMA R92, R76, R35.reuse, R111 ;  /* 0x000000234c5c7223 */ /* 0x080fe2000000006f */
[----:B------:R-:W-:Y:S01]  /*2820*/  FFMA R58, R36, R35, R109 ;  /* 0x00000023243a7223 */ /* 0x000fe2000000006d */
[C---:B------:R-:W-:Y:S01]  /*2830*/  FFMA R73, R35.reuse, R37, R73 ;  /* 0x0000002523497223 */ /* 0x040fe20000000049 */
[C---:B------:R-:W-:Y:S01]  /*2840*/  FFMA R60, R35.reuse, R38, R107 ;  /* 0x00000026233c7223 */ /* 0x040fe2000000006b */
[-C--:B------:R-:W-:Y:S01]  /*2850*/  FFMA R80, R35, R39.reuse, R80 ;  /* 0x0000002723507223 */ /* 0x080fe20000000050 */
[----:B------:R-:W-:Y:S01]  /*2860*/  FFMA R124, R61, R39, R94 ;  /* 0x000000273d7c7223 */ /* 0x000fe2000000005e */
[C---:B0-----:R-:W-:Y:S01]  /*2870*/  FFMA R107, R16.reuse, R76, R95 ;  /* 0x0000004c106b7223 */ /* 0x041fe2000000005f */
[C---:B------:R-:W-:Y:S01]  /*2880*/  FFMA R34, R16.reuse, R36, R55 ;  /* 0x0000002410227223 */ /* 0x040fe20000000037 */
[C---:B------:R-:W-:Y:S01]  /*2890*/  FFMA R35, R16.reuse, R37, R112 ;  /* 0x0000002510237223 */ /* 0x040fe20000000070 */
[----:B------:R-:W-:Y:S01]  /*28a0*/  FFMA R33, R16, R38, R33 ;  /* 0x0000002610217223 */ /* 0x000fe20000000021 */
[----:B------:R-:W-:Y:S01]  /*28b0*/  FFMA R94, R36, R74, R27 ;  /* 0x0000004a245e7223 */ /* 0x000fe2000000001b */
[----:B------:R-:W-:Y:S01]  /*28c0*/  FFMA R95, R16, R77, R93 ;  /* 0x0000004d105f7223 */ /* 0x000fe2000000005d */
[----:B------:R-:W-:Y:S01]  /*28d0*/  FFMA R27, R74, R37, R86 ;  /* 0x000000254a1b7223 */ /* 0x000fe20000000056 */
[CC--:B------:R-:W-:Y:S01]  /*28e0*/  FFMA R93, R16.reuse, R78.reuse, R83 ;  /* 0x0000004e105d7223 */ /* 0x0c0fe20000000053 */
[----:B------:R-:W-:Y:S01]  /*28f0*/  FFMA R61, R16, R79, R114 ;  /* 0x0000004f103d7223 */ /* 0x000fe20000000072 */
[C---:B------:R-:W-:Y:S01]  /*2900*/  FFMA R104, R74.reuse, R78, R115 ;  /* 0x0000004e4a687223 */ /* 0x040fe20000000073 */
[C---:B------:R-:W-:Y:S01]  /*2910*/  FFMA R86, R74.reuse, R38, R113 ;  /* 0x000000264a567223 */ /* 0x040fe20000000071 */
[-C--:B------:R-:W-:Y:S01]  /*2920*/  FFMA R84, R74, R39.reuse, R84 ;  /* 0x000000274a547223 */ /* 0x080fe20000000054 */
        /* <DEDUP_REMOVED lines=8> */
[C---:B--2---:R-:W-:Y:S01]  /*29b0*/  FFMA R55, R17.reuse, R65, R34 ;  /* 0x0000004111377223 */ /* 0x044fe20000000022 */
[C---:B------:R-:W-:Y:S01]  /*29c0*/  FFMA R9, R17.reuse, R66, R35 ;  /* 0x0000004211097223 */ /* 0x040fe20000000023 */
[C---:B------:R-:W-:Y:S01]  /*29d0*/  FFMA R99, R17.reuse, R67, R33 ;  /* 0x0000004311637223 */ /* 0x040fe20000000021 */
[-C--:B------:R-:W-:Y:S01]  /*29e0*/  FFMA R76, R64, R62.reuse, R81 ;  /* 0x0000003e404c7223 */ /* 0x080fe20000000051 */
[----:B---3--:R-:W-:Y:S01]  /*29f0*/  FFMA R77, R17, R71, R93 ;  /* 0x00000047114d7223 */ /* 0x008fe2000000005d */
[----:B------:R-:W0:Y:S01]  /*2a00*/  LDS.128 R32, [R2+0x80] ;  /* 0x0000800002207984 */ /* 0x000e220000000c00 */
[----:B------:R-:W-:Y:S01]  /*2a10*/  FFMA R68, R20, R39, R26 ;  /* 0x0000002714447223 */ /* 0x000fe2000000001a */
[-C--:B------:R-:W-:Y:S01]  /*2a20*/  FFMA R101, R69, R17.reuse, R107 ;  /* 0x0000001145657223 */ /* 0x080fe2000000006b */
[----:B----4-:R-:W-:Y:S01]  /*2a30*/  FFMA R93, R31, R17, R16 ;  /* 0x000000111f5d7223 */ /* 0x010fe20000000010 */
[C---:B------:R-:W-:Y:S01]  /*2a40*/  FFMA R16, R62.reuse, R71, R90 ;  /* 0x000000473e107223 */ /* 0x040fe2000000005a */
[----:B------:R-:W1:Y:S01]  /*2a50*/  LDS.128 R36, [R2+0x110] ;  /* 0x0001100002247984 */ /* 0x000e620000000c00 */
[----:B------:R-:W-:Y:S01]  /*2a60*/  FFMA R30, R69, R62, R30 ;  /* 0x0000003e451e7223 */ /* 0x000fe2000000001e */
[C---:B------:R-:W-:Y:S01]  /*2a70*/  FFMA R26, R62.reuse, R70, R89 ;  /* 0x000000463e1a7223 */ /* 0x040fe20000000059 */
[C---:B------:R-:W-:Y:S01]  /*2a80*/  FFMA R56, R62.reuse, R65, R56 ;  /* 0x000000413e387223 */ /* 0x040fe20000000038 */
[C---:B------:R-:W-:Y:S01]  /*2a90*/  FFMA R90, R62.reuse, R66, R41 ;  /* 0x000000423e5a7223 */ /* 0x040fe20000000029 */
[----:B------:R-:W-:Y:S01]  /*2aa0*/  FFMA R10, R62, R67, R10 ;  /* 0x000000433e0a7223 */ /* 0x000fe2000000000a */
[----:B------:R-:W-:Y:S01]  /*2ab0*/  FFMA R20, R31, R62, R124 ;  /* 0x0000003e1f147223 */ /* 0x000fe2000000007c */
[----:B------:R-:W-:Y:S01]  /*2ac0*/  FFMA R111, R69, R43, R122 ;  /* 0x0000002b456f7223 */ /* 0x000fe2000000007a */
[C---:B------:R-:W-:Y:S01]  /*2ad0*/  FFMA R109, R43.reuse, R70, R120 ;  /* 0x000000462b6d7223 */ /* 0x040fe20000000078 */
[C---:B------:R-:W-:Y:S01]  /*2ae0*/  FFMA R62, R43.reuse, R71, R118 ;  /* 0x000000472b3e7223 */ /* 0x040fe20000000076 */
[C---:B------:R-:W-:Y:S01]  /*2af0*/  FFMA R87, R64.reuse, R43, R87 ;  /* 0x0000002b40577223 */ /* 0x040fe20000000057 */
[C---:B------:R-:W-:Y:S01]  /*2b00*/  FFMA R81, R43.reuse, R65, R116 ;  /* 0x000000412b517223 */ /* 0x040fe20000000074 */
[C---:B------:R-:W-:Y:S01]  /*2b10*/  FFMA R13, R43.reuse, R66, R13 ;  /* 0x000000422b0d7223 */ /* 0x040fe2000000000d */
[----:B------:R-:W-:Y:S01]  /*2b20*/  FFMA R103, R43, R67, R40 ;  /* 0x000000432b677223 */ /* 0x000fe20000000028 */
[----:B------:R-:W-:Y:S01]  /*2b30*/  FFMA R107, R31, R43, R42 ;  /* 0x0000002b1f6b7223 */ /* 0x000fe2000000002a */
[-C--:B------:R-:W-:Y:S01]  /*2b40*/  FFMA R95, R17, R70.reuse, R95 ;  /* 0x00000046115f7223 */ /* 0x080fe2000000005f */
[----:B------:R-:W2:Y:S01]  /*2b50*/  LDS.128 R40, [R4+0xc20] ;  /* 0x000c200004287984 */ /* 0x000ea20000000c00 */
[----:B------:R-:W-:Y:S01]  /*2b60*/  FFMA R79, R64, R17, R61 ;  /* 0x00000011404f7223 */ /* 0x000fe2000000003d */
[C---:B------:R-:W-:Y:S01]  /*2b70*/  FFMA R17, R21.reuse, R71, R78 ;  /* 0x0000004715117223 */ /* 0x040fe2000000004e */
[C---:B------:R-:W-:Y:S01]  /*2b80*/  FFMA R61, R21.reuse, R65, R74 ;  /* 0x00000041153d7223 */ /* 0x040fe2000000004a */
[----:B------:R-:W-:Y:S01]  /*2b90*/  FFMA R97, R21, R67, R100 ;  /* 0x0000004315617223 */ /* 0x000fe20000000064 */
[C---:B------:R-:W-:Y:S01]  /*2ba0*/  FFMA R74, R46.reuse, R70, R119 ;  /* 0x000000462e4a7223 */ /* 0x040fe20000000077 */
[----:B------:R-:W-:Y:S01]  /*2bb0*/  FFMA R78, R46, R71, R96 ;  /* 0x000000472e4e7223 */ /* 0x000fe20000000060 */
[-C--:B------:R-:W-:Y:S01]  /*2bc0*/  FFMA R72, R69, R46.reuse, R72 ;  /* 0x0000002e45487223 */ /* 0x080fe20000000048 */
[----:B------:R-:W-:Y:S01]  /*2bd0*/  FFMA R100, R64, R46, R117 ;  /* 0x0000002e40647223 */ /* 0x000fe20000000075 */
[C---:B------:R-:W-:Y:S01]  /*2be0*/  FFMA R98, R46.reuse, R65, R98 ;  /* 0x000000412e627223 */ /* 0x040fe20000000062 */
[C---:B------:R-:W-:Y:S01]  /*2bf0*/  FFMA R96, R46.reuse, R66, R85 ;  /* 0x000000422e607223 */ /* 0x040fe20000000055 */
[----:B------:R-:W-:Y:S01]  /*2c00*/  FFMA R6, R46, R67, R6 ;  /* 0x000000432e067223 */ /* 0x000fe20000000006 */
[----:B------:R-:W-:Y:S01]  /*2c10*/  FFMA R119, R75, R70, R106 ;  /* 0x000000464b777223 */ /* 0x000fe2000000006a */
[C---:B------:R-:W-:Y:S01]  /*2c20*/  FFMA R89, R31.reuse, R21, R68 ;  /* 0x000000151f597223 */ /* 0x040fe20000000044 */
[----:B------:R-:W-:Y:S01]  /*2c30*/  FFMA R46, R31, R46, R110 ;  /* 0x0000002e1f2e7223 */ /* 0x000fe2000000006e */
[-C--:B------:R-:W-:Y:S01]  /*2c40*/  FFMA R117, R69, R75.reuse, R108 ;  /* 0x0000004b45757223 */ /* 0x080fe2000000006c */
[----:B------:R-:W-:Y:S01]  /*2c50*/  FFMA R106, R64, R75, R45 ;  /* 0x0000004b406a7223 */ /* 0x000fe2000000002d */
[----:B------:R-:W-:Y:S01]  /*2c60*/  FFMA R115, R21, R70, R112 ;  /* 0x0000004615737223 */ /* 0x000fe20000000070 */
[C---:B------:R-:W-:Y:S01]  /*2c70*/  FFMA R110, R75.reuse, R71, R104 ;  /* 0x000000474b6e7223 */ /* 0x040fe20000000068 */
[C---:B0-----:R-:W-:Y:S01]  /*2c80*/  FFMA R35, R75.reuse, R66, R27 ;  /* 0x000000424b237223 */ /* 0x041fe2000000001b */
[C---:B------:R-:W-:Y:S01]  /*2c90*/  FFMA R85, R75.reuse, R65, R94 ;  /* 0x000000414b557223 */ /* 0x040fe2000000005e */
[----:B------:R-:W-:Y:S01]  /*2ca0*/  FFMA R45, R75, R67, R86 ;  /* 0x000000434b2d7223 */ /* 0x000fe20000000056 */
[----:B------:R-:W-:Y:S01]  /*2cb0*/  FFMA R27, R31, R75, R84 ;  /* 0x0000004b1f1b7223 */ /* 0x000fe20000000054 */
[C---:B------:R-:W-:Y:S01]  /*2cc0*/  FFMA R108, R32.reuse, R65, R44 ;  /* 0x00000041206c7223 */ /* 0x040fe2000000002c */
[C---:B------:R-:W-:Y:S01]  /*2cd0*/  FFMA R68, R32.reuse, R31, R88 ;  /* 0x0000001f20447223 */ /* 0x040fe20000000058 */
[----:B------:R-:W-:Y:S01]  /*2ce0*/  FFMA R113, R69, R21, R114 ;  /* 0x0000001545717223 */ /* 0x000fe20000000072 */
        /* <DEDUP_REMOVED lines=11> */
[CC--:B------:R-:W-:Y:S01]  /*2da0*/  FFMA R102, R36.reuse, R66.reuse, R73 ;  /* 0x0000004224667223 */ /* 0x0c0fe20000000049 */
[C---:B------:R-:W-:Y:S01]  /*2db0*/  FFMA R70, R36.reuse, R67, R60 ;  /* 0x0000004324467223 */ /* 0x040fe2000000003c */
[----:B------:R-:W-:Y:S01]  /*2dc0*/  FFMA R11, R21, R66, R11 ;  /* 0x00000042150b7223 */ /* 0x000fe2000000000b */
[----:B------:R-:W0:Y:S01]  /*2dd0*/  LDS.64 R14, [R4+0xc18] ;  /* 0x000c1800040e7984 */ /* 0x000e220000000a00 */
[----:B------:R-:W-:Y:S01]  /*2de0*/  FFMA R36, R36, R31, R80 ;  /* 0x0000001f24247223 */ /* 0x000fe20000000050 */
[C---:B--2---:R-:W-:Y:S01]  /*2df0*/  FFMA R31, R40.reuse, R63, R16 ;  /* 0x0000003f281f7223 */ /* 0x044fe20000000010 */
[----:B------:R-:W-:Y:S01]  /*2e00*/  FFMA R66, R40, R22, R17 ;  /* 0x0000001628427223 */ /* 0x000fe20000000011 */
[----:B------:R-:W-:Y:S01]  /*2e10*/  FFMA R83, R64, R21, R83 ;  /* 0x0000001540537223 */ /* 0x000fe20000000053 */
[----:B------:R-:W1:Y:S01]  /*2e20*/  LDS.64 R16, [R4+0xc30] ;  /* 0x000c300004107984 */ /* 0x000e620000000a00 */
[C---:B------:R-:W-:Y:S01]  /*2e30*/  FFMA R80, R40.reuse, R24, R62 ;  /* 0x0000001828507223 */ /* 0x040fe2000000003e */
[----:B------:R-:W-:Y:S01]  /*2e40*/  FFMA R21, R40, R47, R78 ;  /* 0x0000002f28157223 */ /* 0x000fe2000000004e */
[----:B------:R-:W-:Y:S01]  /*2e50*/  FFMA R58, R24, R42, R81 ;  /* 0x0000002a183a7223 */ /* 0x000fe20000000051 */
[----:B------:R-:W-:Y:S01]  /*2e60*/  FFMA R82, R40, R18, R77 ;  /* 0x0000001228527223 */ /* 0x000fe2000000004d */
[-C--:B------:R-:W-:Y:S01]  /*2e70*/  FFMA R62, R18, R41.reuse, R79 ;  /* 0x00000029123e7223 */ /* 0x080fe2000000004f */
[----:B------:R-:W-:Y:S01]  /*2e80*/  FFMA R78, R22, R41, R83 ;  /* 0x00000029164e7223 */ /* 0x000fe20000000053 */
[-C--:B------:R-:W-:Y:S01]  /*2e90*/  FFMA R60, R18, R42.reuse, R55 ;  /* 0x0000002a123c7223 */ /* 0x080fe20000000037 */
[C---:B------:R-:W-:Y:S01]  /*2ea0*/  FFMA R81, R47.reuse, R42, R98 ;  /* 0x0000002a2f517223 */ /* 0x040fe20000000062 */
[C---:B------:R-:W-:Y:S01]  /*2eb0*/  FFMA R64, R40.reuse, R28, R110 ;  /* 0x0000001c28407223 */ /* 0x040fe2000000006e */
[----:B------:R-:W-:Y:S01]  /*2ec0*/  FFMA R77, R40, R37, R88 ;  /* 0x00000025284d7223 */ /* 0x000fe20000000058 */
[-C--:B------:R-:W-:Y:S01]  /*2ed0*/  FFMA R83, R47, R41.reuse, R100 ;  /* 0x000000292f537223 */ /* 0x080fe20000000064 */
[----:B------:R-:W-:Y:S01]  /*2ee0*/  FFMA R79, R37, R41, R32 ;  /* 0x00000029254f7223 */ /* 0x000fe20000000020 */
[CC--:B------:R-:W-:Y:S01]  /*2ef0*/  FFMA R39, R63.reuse, R42.reuse, R56 ;  /* 0x0000002a3f277223 */ /* 0x0c0fe20000000038 */
[C---:B------:R-:W-:Y:S01]  /*2f00*/  FFMA R55, R63.reuse, R43, R90 ;  /* 0x0000002b3f377223 */ /* 0x040fe2000000005a */
[-C--:B------:R-:W-:Y:S01]  /*2f10*/  FFMA R105, R63, R41.reuse, R76 ;  /* 0x000000293f697223 */ /* 0x080fe2000000004c */
[----:B------:R-:W-:Y:S01]  /*2f20*/  FFMA R88, R24, R41, R87 ;  /* 0x0000002918587223 */ /* 0x000fe20000000057 */
[-C--:B------:R-:W-:Y:S01]  /*2f30*/  FFMA R56, R22, R42.reuse, R61 ;  /* 0x0000002a16387223 */ /* 0x080fe2000000003d */
[-C--:B------:R-:W-:Y:S01]  /*2f40*/  FFMA R32, R28, R42.reuse, R85 ;  /* 0x0000002a1c207223 */ /* 0x080fe20000000055 */
[-C--:B------:R-:W-:Y:S01]  /*2f50*/  FFMA R67, R18, R43.reuse, R9 ;  /* 0x0000002b12437223 */ /* 0x080fe20000000009 */
[-C--:B------:R-:W-:Y:S01]  /*2f60*/  FFMA R110, R24, R43.reuse, R13 ;  /* 0x0000002b186e7223 */ /* 0x080fe2000000000d */
[----:B------:R-:W-:Y:S01]  /*2f70*/  FFMA R90, R22, R43, R11 ;  /* 0x0000002b165a7223 */ /* 0x000fe2000000000b */
[----:B------:R-:W-:Y:S01]  /*2f80*/  FFMA R73, R40, R33, R116 ;  /* 0x0000002128497223 */ /* 0x000fe20000000074 */
[CC--:B------:R-:W-:Y:S01]  /*2f90*/  FFMA R91, R33.reuse, R41.reuse, R112 ;  /* 0x00000029215b7223 */ /* 0x0c0fe20000000070 */
[C---:B------:R-:W-:Y:S01]  /*2fa0*/  FFMA R76, R28.reuse, R41, R106 ;  /* 0x000000291c4c7223 */ /* 0x040fe2000000006a */
[-C--:B------:R-:W-:Y:S01]  /*2fb0*/  FFMA R87, R33, R42.reuse, R108 ;  /* 0x0000002a21577223 */ /* 0x080fe2000000006c */
[----:B------:R-:W-:Y:S01]  /*2fc0*/  FFMA R85, R37, R42, R114 ;  /* 0x0000002a25557223 */ /* 0x000fe20000000072 */
[----:B------:R-:W2:Y:S01]  /*2fd0*/  LDS R69, [R4+0xe1c] ;  /* 0x000e1c0004457984 */ /* 0x000ea20000000800 */
[-C--:B------:R-:W-:Y:S01]  /*2fe0*/  FFMA R61, R33, R43.reuse, R104 ;  /* 0x0000002b213d7223 */ /* 0x080fe20000000068 */
[-C--:B------:R-:W-:Y:S01]  /*2ff0*/  FFMA R13, R47, R43.reuse, R96 ;  /* 0x0000002b2f0d7223 */ /* 0x080fe20000000060 */
[-C--:B------:R-:W-:Y:S01]  /*3000*/  FFMA R11, R28, R43.reuse, R35 ;  /* 0x0000002b1c0b7223 */ /* 0x080fe20000000023 */
[----:B------:R-:W-:-:S02]  /*3010*/  FFMA R9, R37, R43, R102 ;  /* 0x0000002b25097223 */ /* 0x000fc40000000066 */
[----:B------:R-:W3:Y:S01]  /*3020*/  LDS.128 R40, [R4+0xe20] ;  /* 0x000e200004287984 */ /* 0x000ee20000000c00 */
[C---:B0-----:R-:W-:Y:S01]  /*3030*/  FFMA R98, R14.reuse, R24, R111 ;  /* 0x000000180e627223 */ /* 0x041fe2000000006f */
[C---:B------:R-:W-:Y:S01]  /*3040*/  FFMA R100, R14.reuse, R18, R101 ;  /* 0x000000120e647223 */ /* 0x040fe20000000065 */
[C---:B------:R-:W-:Y:S01]  /*3050*/  FFMA R111, R14.reuse, R33, R84 ;  /* 0x000000210e6f7223 */ /* 0x040fe20000000054 */
[C---:B------:R-:W-:Y:S01]  /*3060*/  FFMA R75, R14.reuse, R63, R30 ;  /* 0x0000003f0e4b7223 */ /* 0x040fe2000000001e */
[-C--:B------:R-:W-:Y:S01]  /*3070*/  FFMA R84, R14, R28.reuse, R117 ;  /* 0x0000001c0e547223 */ /* 0x080fe20000000075 */
[-C--:B------:R-:W-:Y:S01]  /*3080*/  FFMA R123, R18, R15.reuse, R95 ;  /* 0x0000000f127b7223 */ /* 0x080fe2000000005f */
[C---:B------:R-:W-:Y:S01]  /*3090*/  FFMA R121, R63.reuse, R15, R26 ;  /* 0x0000000f3f797223 */ /* 0x040fe2000000001a */
[----:B-1----:R-:W-:Y:S01]  /*30a0*/  FFMA R101, R16, R63, R10 ;  /* 0x0000003f10657223 */ /* 0x002fe2000000000a */
[----:B------:R-:W-:Y:S01]  /*30b0*/  FFMA R65, R63, R17, R20 ;  /* 0x000000113f417223 */ /* 0x000fe20000000014 */
[-C--:B------:R-:W-:Y:S01]  /*30c0*/  FFMA R102, R24, R15.reuse, R109 ;  /* 0x0000000f18667223 */ /* 0x080fe2000000006d */
[C---:B------:R-:W-:Y:S01]  /*30d0*/  FFMA R117, R33.reuse, R15, R86 ;  /* 0x0000000f21757223 */ /* 0x040fe20000000056 */
[C---:B------:R-:W-:Y:S01]  /*30e0*/  FFMA R95, R16.reuse, R33, R44 ;  /* 0x00000021105f7223 */ /* 0x040fe2000000002c */
[----:B------:R-:W-:Y:S01]  /*30f0*/  FFMA R63, R33, R17, R68 ;  /* 0x00000011213f7223 */ /* 0x000fe20000000044 */
[-C--:B------:R-:W-:Y:S01]  /*3100*/  FFMA R35, R16, R47.reuse, R6 ;  /* 0x0000002f10237223 */ /* 0x080fe20000000006 */
[----:B------:R-:W-:Y:S01]  /*3110*/  FFMA R71, R14, R47, R72 ;  /* 0x0000002f0e477223 */ /* 0x000fe20000000048 */
[C---:B------:R-:W-:Y:S01]  /*3120*/  FFMA R109, R47.reuse, R15, R74 ;  /* 0x0000000f2f6d7223 */ /* 0x040fe2000000004a */
[----:B------:R-:W-:Y:S01]  /*3130*/  FFMA R33, R47, R17, R46 ;  /* 0x000000112f217223 */ /* 0x000fe2000000002e */
[----:B------:R-:W-:Y:S01]  /*3140*/  FFMA R6, R16, R28, R45 ;  /* 0x0000001c10067223 */ /* 0x000fe2000000002d */
[C---:B------:R-:W-:Y:S01]  /*3150*/  FFMA R96, R14.reuse, R22, R113 ;  /* 0x000000160e607223 */ /* 0x040fe20000000071 */
[----:B------:R-:W0:Y:S01]  /*3160*/  LDS.128 R44, [R4+0xe30] ;  /* 0x000e3000042c7984 */ /* 0x000e220000000c00 */
[----:B------:R-:W-:Y:S01]  /*3170*/  FFMA R113, R14, R37, R92 ;  /* 0x000000250e717223 */ /* 0x000fe2000000005c */
[-C--:B------:R-:W-:Y:S01]  /*3180*/  FFMA R86, R28, R15.reuse, R119 ;  /* 0x0000000f1c567223 */ /* 0x080fe20000000077 */
[-C--:B------:R-:W-:Y:S01]  /*3190*/  FFMA R92, R22, R15.reuse, R115 ;  /* 0x0000000f165c7223 */ /* 0x080fe20000000073 */
[----:B------:R-:W-:Y:S01]  /*31a0*/  FFMA R26, R16, R18, R99 ;  /* 0x00000012101a7223 */ /* 0x000fe20000000063 */
[C---:B------:R-:W-:Y:S01]  /*31b0*/  FFMA R115, R37.reuse, R15, R94 ;  /* 0x0000000f25737223 */ /* 0x040fe2000000005e */
[----:B------:R-:W-:Y:S01]  /*31c0*/  FFMA R93, R18, R17, R93 ;  /* 0x00000011125d7223 */ /* 0x000fe2000000005d */
[C---:B------:R-:W-:Y:S01]  /*31d0*/  FFMA R14, R16.reuse, R24, R103 ;  /* 0x00000018100e7223 */ /* 0x040fe20000000067 */
[----:B------:R-:W-:Y:S01]  /*31e0*/  FFMA R99, R16, R37, R70 ;  /* 0x0000002510637223 */ /* 0x000fe20000000046 */
[-C--:B------:R-:W-:Y:S01]  /*31f0*/  FFMA R24, R24, R17.reuse, R107 ;  /* 0x0000001118187223 */ /* 0x080fe2000000006b */
[----:B------:R-:W-:Y:S01]  /*3200*/  FFMA R10, R16, R22, R97 ;  /* 0x00000016100a7223 */ /* 0x000fe20000000061 */
[-C--:B------:R-:W-:Y:S01]  /*3210*/  FFMA R94, R22, R17.reuse, R89 ;  /* 0x00000011165e7223 */ /* 0x080fe20000000059 */
[-C--:B------:R-:W-:Y:S01]  /*3220*/  FFMA R27, R28, R17.reuse, R27 ;  /* 0x000000111c1b7223 */ /* 0x080fe2000000001b */
[----:B------:R-:W-:Y:S01]  /*3230*/  FFMA R37, R37, R17, R36 ;  /* 0x0000001125257223 */ /* 0x000fe20000000024 */
[C---:B--2---:R-:W-:Y:S01]  /*3240*/  FFMA R30, R69.reuse, R8, R75 ;  /* 0x00000008451e7223 */ /* 0x044fe2000000004b */
[C---:B------:R-:W-:Y:S01]  /*3250*/  FFMA R103, R69.reuse, R19, R100 ;  /* 0x0000001345677223 */ /* 0x040fe20000000064 */
[C---:B------:R-:W-:Y:S01]  /*3260*/  FFMA R75, R69.reuse, R25, R98 ;  /* 0x00000019454b7223 */ /* 0x040fe20000000062 */
[C---:B------:R-:W-:Y:S01]  /*3270*/  FFMA R72, R69.reuse, R34, R111 ;  /* 0x0000002245487223 */ /* 0x040fe2000000006f */
[C---:B------:R-:W-:Y:S01]  /*3280*/  FFMA R15, R69.reuse, R23, R96 ;  /* 0x00000017450f7223 */ /* 0x040fe20000000060 */
[C---:B------:R-:W-:Y:S01]  /*3290*/  FFMA R16, R69.reuse, R12, R71 ;  /* 0x0000000c45107223 */ /* 0x040fe20000000047 */
[CC--:B------:R-:W-:Y:S01]  /*32a0*/  FFMA R17, R69.reuse, R29.reuse, R84 ;  /* 0x0000001d45117223 */ /* 0x0c0fe20000000054 */
[----:B------:R-:W-:Y:S01]  /*32b0*/  FFMA R68, R69, R38, R113 ;  /* 0x0000002645447223 */ /* 0x000fe20000000071 */
[----:B---3--:R-:W-:Y:S01]  /*32c0*/  FFMA R22, R40, R29, R86 ;  /* 0x0000001d28167223 */ /* 0x008fe20000000056 */
[-C--:B------:R-:W-:Y:S01]  /*32d0*/  FFMA R97, R19, R41.reuse, R82 ;  /* 0x0000002913617223 */ /* 0x080fe20000000052 */
[-C--:B------:R-:W-:Y:S01]  /*32e0*/  FFMA R89, R25, R41.reuse, R80 ;  /* 0x0000002919597223 */ /* 0x080fe20000000050 */
[-C--:B------:R-:W-:Y:S01]  /*32f0*/  FFMA R31, R8, R41.reuse, R31 ;  /* 0x00000029081f7223 */ /* 0x080fe2000000001f */
[-C--:B------:R-:W-:Y:S01]  /*3300*/  FFMA R73, R34, R41.reuse, R73 ;  /* 0x0000002922497223 */ /* 0x080fe20000000049 */
[-C--:B------:R-:W-:Y:S01]  /*3310*/  FFMA R69, R23, R41.reuse, R66 ;  /* 0x0000002917457223 */ /* 0x080fe20000000042 */
[-C--:B------:R-:W-:Y:S01]  /*3320*/  FFMA R21, R12, R41.reuse, R21 ;  /* 0x000000290c157223 */ /* 0x080fe20000000015 */
[-C--:B------:R-:W-:Y:S01]  /*3330*/  FFMA R71, R29, R41.reuse, R64 ;  /* 0x000000291d477223 */ /* 0x080fe20000000040 */
[----:B------:R-:W-:Y:S01]  /*3340*/  FFMA R77, R38, R41, R77 ;  /* 0x00000029264d7223 */ /* 0x000fe2000000004d */
[-C--:B------:R-:W-:Y:S01]  /*3350*/  FFMA R86, R34, R42.reuse, R91 ;  /* 0x0000002a22567223 */ /* 0x080fe2000000005b */
[-C--:B------:R-:W-:Y:S01]  /*3360*/  FFMA R80, R12, R42.reuse, R83 ;  /* 0x0000002a0c507223 */ /* 0x080fe20000000053 */
[----:B------:R-:W-:Y:S01]  /*3370*/  FFMA R82, R38, R42, R79 ;  /* 0x0000002a26527223 */ /* 0x000fe2000000004f */
[C---:B------:R-:W-:Y:S01]  /*3380*/  FFMA R106, R40.reuse, R19, R123 ;  /* 0x00000013286a7223 */ /* 0x040fe2000000007b */
[C---:B------:R-:W-:Y:S01]  /*3390*/  FFMA R36, R40.reuse, R8, R121 ;  /* 0x0000000828247223 */ /* 0x040fe20000000079 */
[C---:B------:R-:W-:Y:S01]  /*33a0*/  FFMA R84, R40.reuse, R25, R102 ;  /* 0x0000001928547223 */ /* 0x040fe20000000066 */
[C---:B------:R-:W-:Y:S01]  /*33b0*/  FFMA R74, R40.reuse, R34, R117 ;  /* 0x00000022284a7223 */ /* 0x040fe20000000075 */
[C---:B------:R-:W-:Y:S01]  /*33c0*/  FFMA R20, R40.reuse, R23, R92 ;  /* 0x0000001728147223 */ /* 0x040fe2000000005c */
[C---:B------:R-:W-:Y:S01]  /*33d0*/  FFMA R18, R40.reuse, R12, R109 ;  /* 0x0000000c28127223 */ /* 0x040fe2000000006d */
[----:B------:R-:W-:Y:S01]  /*33e0*/  FFMA R70, R40, R38, R115 ;  /* 0x0000002628467223 */ /* 0x000fe20000000073 */
        /* <DEDUP_REMOVED lines=8> */
[C---:B0-----:R-:W-:Y:S01]  /*3470*/  FFMA R124, R19.reuse, R46, R93 ;  /* 0x0000002e137c7223 */ /* 0x041fe2000000005d */
[-C--:B------:R-:W-:Y:S01]  /*3480*/  FFMA R40, R19, R42.reuse, R62 ;  /* 0x0000002a13287223 */ /* 0x080fe2000000003e */
[----:B------:R-:W-:Y:S01]  /*3490*/  FFMA R78, R23, R42, R78 ;  /* 0x0000002a174e7223 */ /* 0x000fe2000000004e */
[C---:B------:R-:W-:Y:S01]  /*34a0*/  FFMA R122, R44.reuse, R19, R67 ;  /* 0x000000132c7a7223 */ /* 0x040fe20000000043 */
[----:B------:R-:W-:Y:S01]  /*34b0*/  FFMA R43, R19, R45, R26 ;  /* 0x0000002d132b7223 */ /* 0x000fe2000000001a */
[C---:B------:R-:W-:Y:S01]  /*34c0*/  FFMA R116, R44.reuse, R8, R55 ;  /* 0x000000082c747223 */ /* 0x040fe20000000037 */
[----:B------:R-:W-:Y:S01]  /*34d0*/  FFMA R90, R44, R23, R90 ;  /* 0x000000172c5a7223 */ /* 0x000fe2000000005a */
[CC--:B------:R-:W-:Y:S01]  /*34e0*/  FFMA R93, R23.reuse, R45.reuse, R10 ;  /* 0x0000002d175d7223 */ /* 0x0c0fe2000000000a */
[----:B------:R-:W-:Y:S01]  /*34f0*/  FFMA R94, R23, R46, R94 ;  /* 0x0000002e175e7223 */ /* 0x000fe2000000005e */
[CC--:B------:R-:W-:Y:S01]  /*3500*/  FFMA R102, R8.reuse, R42.reuse, R105 ;  /* 0x0000002a08667223 */ /* 0x0c0fe20000000069 */
[-C--:B------:R-:W-:Y:S01]  /*3510*/  FFMA R88, R25, R42.reuse, R88 ;  /* 0x0000002a19587223 */ /* 0x080fe20000000058 */
[----:B------:R-:W-:Y:S01]  /*3520*/  FFMA R76, R29, R42, R76 ;  /* 0x0000002a1d4c7223 */ /* 0x000fe2000000004c */
[C---:B------:R-:W-:Y:S01]  /*3530*/  FFMA R101, R8.reuse, R45, R101 ;  /* 0x0000002d08657223 */ /* 0x040fe20000000065 */
[-C--:B------:R-:W-:Y:S01]  /*3540*/  FFMA R118, R8, R46.reuse, R65 ;  /* 0x0000002e08767223 */ /* 0x080fe20000000041 */
[C---:B------:R-:W-:Y:S01]  /*3550*/  FFMA R110, R44.reuse, R25, R110 ;  /* 0x000000192c6e7223 */ /* 0x040fe2000000006e */
[CC--:B------:R-:W-:Y:S01]  /*3560*/  FFMA R55, R25.reuse, R45.reuse, R14 ;  /* 0x0000002d19377223 */ /* 0x0c0fe2000000000e */
[----:B------:R-:W-:Y:S01]  /*3570*/  FFMA R112, R25, R46, R24 ;  /* 0x0000002e19707223 */ /* 0x000fe20000000018 */
[----:B------:R-:W-:Y:S01]  /*3580*/  FFMA R92, R44, R34, R61 ;  /* 0x000000222c5c7223 */ /* 0x000fe2000000003d */
[CC--:B------:R-:W-:Y:S01]  /*3590*/  FFMA R95, R34.reuse, R45.reuse, R95 ;  /* 0x0000002d225f7223 */ /* 0x0c0fe2000000005f */
[----:B------:R-:W-:Y:S01]  /*35a0*/  FFMA R104, R34, R46, R63 ;  /* 0x0000002e22687223 */ /* 0x000fe2000000003f */
[----:B------:R-:W-:Y:S01]  /*35b0*/  FFMA R96, R44, R12, R13 ;  /* 0x0000000c2c607223 */ /* 0x000fe2000000000d */
[C---:B------:R-:W-:Y:S01]  /*35c0*/  FFMA R19, R12.reuse, R45, R35 ;  /* 0x0000002d0c137223 */ /* 0x040fe20000000023 */
[-C--:B------:R-:W-:Y:S01]  /*35d0*/  FFMA R98, R12, R46.reuse, R33 ;  /* 0x0000002e0c627223 */ /* 0x080fe20000000021 */
[C---:B------:R-:W-:Y:S01]  /*35e0*/  FFMA R100, R44.reuse, R29, R11 ;  /* 0x0000001d2c647223 */ /* 0x040fe2000000000b */
[CC--:B------:R-:W-:Y:S01]  /*35f0*/  FFMA R23, R29.reuse, R45.reuse, R6 ;  /* 0x0000002d1d177223 */ /* 0x0c0fe20000000006 */
[----:B------:R-:W-:Y:S01]  /*3600*/  FFMA R108, R29, R46, R27 ;  /* 0x0000002e1d6c7223 */ /* 0x000fe2000000001b */
[----:B------:R-:W-:Y:S01]  /*3610*/  FFMA R114, R44, R38, R9 ;  /* 0x000000262c727223 */ /* 0x000fe20000000009 */
[C---:B------:R-:W-:Y:S01]  /*3620*/  FFMA R99, R38.reuse, R45, R99 ;  /* 0x0000002d26637223 */ /* 0x040fe20000000063 */
[----:B------:R-:W-:Y:S01]  /*3630*/  FFMA R120, R38, R46, R37 ;  /* 0x0000002e26787223 */ /* 0x000fe20000000025 */
[----:B------:R-:W-:Y:S06]  /*3640*/  BAR.SYNC.DEFER_BLOCKING 0x0 ;  /* 0x0000000000007b1d */ /* 0x000fec0000010000 */
[----:B------:R-:W-:Y:S05]  /*3650*/  BRA.U !UP0, `(.L_x_0) ;  /* 0x0000003108cc7547 */ /* 0x000fea000b800000 */
[C---:B------:R-:W-:Y:S01]  /*3660*/  LEA R5, R54.reuse, R5, 0x3 ;  /* 0x0000000536057211 */ /* 0x040fe200078e18ff */
[----:B------:R-:W0:Y:S01]  /*3670*/  LDCU UR10, c[0x0][0x39c] ;  /* 0x00007380ff0a77ac */ /* 0x000e220008000800 */
[C---:B------:R-:W-:Y:S02]  /*3680*/  LEA R6, R54.reuse, R59, 0x3 ;  /* 0x0000003b36067211 */ /* 0x040fe400078e18ff */
[C---:B------:R-:W-:Y:S01]  /*3690*/  LEA R7, R54.reuse, R7, 0x3 ;  /* 0x0000000736077211 */ /* 0x040fe200078e18ff */
[----:B------:R-:W1:Y:S01]  /*36a0*/  LDCU UR7, c[0x0][0x398] ;  /* 0x00007300ff0777ac */ /* 0x000e620008000800 */
[----:B------:R-:W-:Y:S02]  /*36b0*/  LEA R8, R54, R57, 0x3 ;  /* 0x0000003936087211 */ /* 0x000fe400078e18ff */
[----:B------:R-:W-:Y:S01]  /*36c0*/  IADD3 R9, PT, PT, R53, 0xc, RZ ;  /* 0x0000000c35097810 */ /* 0x000fe20007ffe0ff */
[----:B------:R-:W2:Y:S01]  /*36d0*/  LDCU UR11, c[0x0][0x3a0] ;  /* 0x00007400ff0b77ac */ /* 0x000ea20008000800 */
[----:B------:R-:W-:-:S02]  /*36e0*/  IADD3 R10, PT, PT, R52, 0x8, RZ ;  /* 0x00000008340a7810 */ /* 0x000fc40007ffe0ff */
[----:B------:R-:W-:Y:S02]  /*36f0*/  IADD3 R11, PT, PT, R51, 0x8, RZ ;  /* 0x00000008330b7810 */ /* 0x000fe40007ffe0ff */
[----:B------:R-:W-:Y:S02]  /*3700*/  IADD3 R12, PT, PT, R50, 0x8, RZ ;  /* 0x00000008320c7810 */ /* 0x000fe40007ffe0ff */
[----:B------:R-:W-:Y:S02]  /*3710*/  IADD3 R13, PT, PT, R49, 0x8, RZ ;  /* 0x00000008310d7810 */ /* 0x000fe40007ffe0ff */
[----:B------:R-:W-:-:S07]  /*3720*/  IADD3 R14, PT, PT, R48, 0x8, RZ ;  /* 0x00000008300e7810 */ /* 0x000fce0007ffe0ff */
.L_x_33:
[----:B------:R-:W3:Y:S01]  /*3730*/  LDCU UR5, c[0x0][0x360] ;  /* 0x00006c00ff0577ac */ /* 0x000ee20008000800 */
[----:B------:R-:W-:Y:S01]  /*3740*/  BSSY.RECONVERGENT B0, `(.L_x_17) ;  /* 0x000001e000007945 */ /* 0x000fe20003800200 */
[----:B---3--:R-:W-:Y:S02]  /*3750*/  IMAD R24, R0, UR5, R3 ;  /* 0x0000000500187c24 */ /* 0x008fe4000f8e0203 */
[----:B------:R-:W3:Y:S03]  /*3760*/  S2R R0, SR_TID.Y ;  /* 0x0000000000007919 */ /* 0x000ee60000002200 */
[----:B------:R-:W-:Y:S01]  /*3770*/  ISETP.GT.U32.AND P0, PT, R24, 0x3ff, PT ;  /* 0x000003ff1800780c */ /* 0x000fe20003f04070 */
[----:B------:R-:W4:-:S12]  /*3780*/  S2R R3, SR_TID.X ;  /* 0x0000000000037919 */ /* 0x000f180000002100 */
[----:B------:R-:W-:Y:S05]  /*3790*/  @P0 BRA `(.L_x_18) ;  /* 0x0000000000600947 */ /* 0x000fea0003800000 */
[----:B------:R-:W5:Y:S01]  /*37a0*/  S2R R26, SR_TID.Y ;  /* 0x00000000001a7919 */ /* 0x000f620000002200 */
[----:B------:R-:W0:Y:S01]  /*37b0*/  S2UR UR5, SR_CTAID.Y ;  /* 0x00000000000579c3 */ /* 0x000e220000002600 */
[----:B------:R-:W5:Y:S01]  /*37c0*/  LDCU UR6, c[0x0][0x360] ;  /* 0x00006c00ff0677ac */ /* 0x000f620008000800 */
[----:B--2---:R-:W-:Y:S01]  /*37d0*/  ISETP.GE.AND P0, PT, R14, UR11, PT ;  /* 0x0000000b0e007c0c */ /* 0x004fe2000bf06270 */
[----:B------:R-:W5:Y:S01]  /*37e0*/  S2R R27, SR_TID.X ;  /* 0x00000000001b7919 */ /* 0x000f620000002100 */
[----:B------:R-:W-:Y:S01]  /*37f0*/  HFMA2 R29, -RZ, RZ, 0, 0 ;  /* 0x00000000ff1d7431 */ /* 0x000fe200000001ff */
[----:B0-----:R-:W-:Y:S01]  /*3800*/  USHF.L.U32 UR5, UR5, 0x7, URZ ;  /* 0x0000000705057899 */ /* 0x001fe200080006ff */
[----:B-----5:R-:W-:-:S05]  /*3810*/  IMAD R24, R26, UR6, R27 ;  /* 0x000000061a187c24 */ /* 0x020fca000f8e021b */
[----:B------:R-:W-:-:S04]  /*3820*/  LEA.HI R24, R24, UR5, RZ, 0x1d ;  /* 0x0000000518187c11 */ /* 0x000fc8000f8fe8ff */
        /* <DEDUP_REMOVED lines=15> */
.L_x_18:
[----:B012---:R-:W-:Y:S05]  /*3920*/  BSYNC.RECONVERGENT B0 ;  /* 0x0000000000007941 */ /* 0x007fea0003800200 */
.L_x_17:
[----:B------:R-:W3:Y:S01]  /*3930*/  LDCU UR5, c[0x0][0x360] ;  /* 0x00006c00ff0577ac */ /* 0x000ee20008000800 */
[----:B------:R-:W-:Y:S01]  /*3940*/  BSSY.RECONVERGENT B0, `(.L_x_19) ;  /* 0x000001b000007945 */ /* 0x000fe20003800200 */
[----:B---34-:R-:W-:-:S05]  /*3950*/  IMAD R24, R0, UR5, R3 ;  /* 0x0000000500187c24 */ /* 0x018fca000f8e0203 */
[----:B------:R-:W-:-:S13]  /*3960*/  ISETP.GT.U32.AND P0, PT, R24, 0x2ff, PT ;  /* 0x000002ff1800780c */ /* 0x000fda0003f04070 */
[----:B------:R-:W-:Y:S05]  /*3970*/  @P0 BRA `(.L_x_20) ;  /* 0x00000000005c0947 */ /* 0x000fea0003800000 */
[----:B------:R-:W0:Y:S01]  /*3980*/  S2UR UR5, SR_CTAID.Y ;  /* 0x00000000000579c3 */ /* 0x000e220000002600 */
[----:B------:R-:W1:Y:S01]  /*3990*/  LDCU UR6, c[0x0][0x360] ;  /* 0x00006c00ff0677ac */ /* 0x000e620008000800 */
[----:B------:R-:W-:Y:S02]  /*39a0*/  ISETP.GE.AND P0, PT, R14, UR11, PT ;  /* 0x0000000b0e007c0c */ /* 0x000fe4000bf06270 */
[----:B------:R-:W-:Y:S01]  /*39b0*/  MOV R29, RZ ;  /* 0x000000ff001d7202 */ /* 0x000fe20000000f00 */
[----:B-1----:R-:W-:Y:S01]  /*39c0*/  IMAD R24, R0, UR6, R3 ;  /* 0x0000000600187c24 */ /* 0x002fe2000f8e0203 */
[----:B0-----:R-:W-:-:S06]  /*39d0*/  USHF.L.U32 UR5, UR5, 0x7, URZ ;  /* 0x0000000705057899 */ /* 0x001fcc00080006ff */
[----:B------:R-:W-:-:S04]  /*39e0*/  LEA.HI R24, R24, UR5, RZ, 0x1d ;  /* 0x0000000518187c11 */ /* 0x000fc8000f8fe8ff */
[----:B------:R-:W-:-:S04]  /*39f0*/  IADD3 R24, PT, PT, R24, 0x20, RZ ;  /* 0x0000002018187810 */ /* 0x000fc80007ffe0ff */
[----:B------:R-:W-:-:S13]  /*3a00*/  ISETP.GE.OR P0, PT, R24, UR7, P0 ;  /* 0x0000000718007c0c */ /* 0x000fda0008706670 */
        /* <DEDUP_REMOVED lines=14> */
.L_x_20:
[----:B------:R-:W-:Y:S05]  /*3af0*/  BSYNC.RECONVERGENT B0 ;  /* 0x0000000000007941 */ /* 0x000fea0003800200 */
.L_x_19:
[----:B------:R-:W1:Y:S01]  /*3b00*/  LDCU UR5, c[0x0][0x360] ;  /* 0x00006c00ff0577ac */ /* 0x000e620008000800 */
[----:B------:R-:W-:Y:S01]  /*3b10*/  BSSY.RECONVERGENT B0, `(.L_x_21) ;  /* 0x000001b000007945 */ /* 0x000fe20003800200 */
[----:B-1----:R-:W-:-:S05]  /*3b20*/  IMAD R24, R0, UR5, R3 ;  /* 0x0000000500187c24 */ /* 0x002fca000f8e0203 */
[----:B------:R-:W-:-:S13]  /*3b30*/  ISETP.GT.U32.AND P0, PT, R24, 0x1ff, PT ;  /* 0x000001ff1800780c */ /* 0x000fda0003f04070 */
[----:B------:R-:W-:Y:S05]  /*3b40*/  @P0 BRA `(.L_x_22) ;  /* 0x00000000005c0947 */ /* 0x000fea0003800000 */
[----:B------:R-:W1:Y:S01]  /*3b50*/  S2UR UR5, SR_CTAID.Y ;  /* 0x00000000000579c3 */ /* 0x000e620000002600 */
[----:B------:R-:W2:Y:S01]  /*3b60*/  LDCU UR6, c[0x0][0x360] ;  /* 0x00006c00ff0677ac */ /* 0x000ea20008000800 */
[----:B------:R-:W-:Y:S01]  /*3b70*/  ISETP.GE.AND P0, PT, R14, UR11, PT ;  /* 0x0000000b0e007c0c */ /* 0x000fe2000bf06270 */
[----:B0-----:R-:W-:Y:S02]  /*3b80*/  HFMA2 R29, -RZ, RZ, 0, 0 ;  /* 0x00000000ff1d7431 */ /* 0x001fe400000001ff */
[----:B--2---:R-:W-:Y:S01]  /*3b90*/  IMAD R24, R0, UR6, R3 ;  /* 0x0000000600187c24 */ /* 0x004fe2000f8e0203 */
[----:B-1----:R-:W-:-:S06]  /*3ba0*/  USHF.L.U32 UR5, UR5, 0x7, URZ ;  /* 0x0000000705057899 */ /* 0x002fcc00080006ff */
        /* <DEDUP_REMOVED lines=17> */
.L_x_22:
[----:B------:R-:W-:Y:S05]  /*3cc0*/  BSYNC.RECONVERGENT B0 ;  /* 0x0000000000007941 */ /* 0x000fea0003800200 */
.L_x_21:
[----:B------:R-:W2:Y:S01]  /*3cd0*/  LDCU UR5, c[0x0][0x360] ;  /* 0x00006c00ff0577ac */ /* 0x000ea20008000800 */
[----:B------:R-:W-:Y:S01]  /*3ce0*/  BSSY.RECONVERGENT B0, `(.L_x_23) ;  /* 0x000001b000007945 */ /* 0x000fe20003800200 */
[----:B--2---:R-:W-:-:S05]  /*3cf0*/  IMAD R24, R0, UR5, R3 ;  /* 0x0000000500187c24 */ /* 0x004fca000f8e0203 */
[----:B------:R-:W-:-:S13]  /*3d00*/  ISETP.GT.U32.AND P0, PT, R24, 0xff, PT ;  /* 0x000000ff1800780c */ /* 0x000fda0003f04070 */
[----:B------:R-:W-:Y:S05]  /*3d10*/  @P0 BRA `(.L_x_24) ;  /* 0x00000000005c0947 */ /* 0x000fea0003800000 */
[----:B------:R-:W2:Y:S01]  /*3d20*/  S2UR UR5, SR_CTAID.Y ;  /* 0x00000000000579c3 */ /* 0x000ea20000002600 */
[----:B------:R-:W3:Y:S01]  /*3d30*/  LDCU UR6, c[0x0][0x360] ;  /* 0x00006c00ff0677ac */ /* 0x000ee20008000800 */
[----:B------:R-:W-:Y:S02]  /*3d40*/  ISETP.GE.AND P0, PT, R14, UR11, PT ;  /* 0x0000000b0e007c0c */ /* 0x000fe4000bf06270 */
[----:B01----:R-:W-:Y:S01]  /*3d50*/  MOV R29, RZ ;  /* 0x000000ff001d7202 */ /* 0x003fe20000000f00 */
[----:B---3--:R-:W-:Y:S01]  /*3d60*/  IMAD R24, R0, UR6, R3 ;  /* 0x0000000600187c24 */ /* 0x008fe2000f8e0203 */
[----:B--2---:R-:W-:-:S06]  /*3d70*/  USHF.L.U32 UR5, UR5, 0x7, URZ ;  /* 0x0000000705057899 */ /* 0x004fcc00080006ff */
        /* <DEDUP_REMOVED lines=17> */
.L_x_24:
[----:B------:R-:W-:Y:S05]  /*3e90*/  BSYNC.RECONVERGENT B0 ;  /* 0x0000000000007941 */ /* 0x000fea0003800200 */
.L_x_23:
[----:B------:R-:W3:Y:S01]  /*3ea0*/  LDCU UR5, c[0x0][0x360] ;  /* 0x00006c00ff0577ac */ /* 0x000ee20008000800 */
[----:B------:R-:W-:Y:S01]  /*3eb0*/  BSSY.RECONVERGENT B0, `(.L_x_25) ;  /* 0x000001c000007945 */ /* 0x000fe20003800200 */
[----:B---3--:R-:W-:-:S05]  /*3ec0*/  IMAD R24, R0, UR5, R3 ;  /* 0x0000000500187c24 */ /* 0x008fca000f8e0203 */
[----:B------:R-:W-:-:S13]  /*3ed0*/  ISETP.GT.U32.AND P0, PT, R24, 0x3ff, PT ;  /* 0x000003ff1800780c */ /* 0x000fda0003f04070 */
[----:B------:R-:W-:Y:S05]  /*3ee0*/  @P0 BRA `(.L_x_26) ;  /* 0x0000000000600947 */ /* 0x000fea0003800000 */
[----:B------:R-:W3:Y:S01]  /*3ef0*/  S2R R25, SR_CTAID.X ;  /* 0x0000000000197919 */ /* 0x000ee20000002500 */
[----:B------:R-:W4:Y:S01]  /*3f00*/  LDCU UR5, c[0x0][0x360] ;  /* 0x00006c00ff0577ac */ /* 0x000f220008000800 */
[----:B012---:R-:W-:Y:S02]  /*3f10*/  HFMA2 R29, -RZ, RZ, 0, 0 ;  /* 0x00000000ff1d7431 */ /* 0x007fe400000001ff */
[----:B----4-:R-:W-:-:S05]  /*3f20*/  IMAD R24, R0, UR5, R3 ;  /* 0x0000000500187c24 */ /* 0x010fca000f8e0203 */
[----:B------:R-:W-:-:S04]  /*3f30*/  LOP3.LUT R24, R24, 0x7f, RZ, 0xc0, !PT ;  /* 0x0000007f18187812 */ /* 0x000fc800078ec0ff */
[----:B---3--:R-:W-:Y:S02]  /*3f40*/  LEA R24, R25, R24, 0x7 ;  /* 0x0000001819187211 */ /* 0x008fe400078e38ff */
[----:B------:R-:W-:Y:S02]  /*3f50*/  IADD3 R25, PT, PT, R9, -0x4, RZ ;  /* 0xfffffffc09197810 */ /* 0x000fe40007ffe0ff */
[----:B------:R-:W-:-:S04]  /*3f60*/  ISETP.GE.AND P0, PT, R24, UR10, PT ;  /* 0x0000000a18007c0c */ /* 0x000fc8000bf06270 */
        /* <DEDUP_REMOVED lines=16> */
.L_x_26:
[----:B------:R-:W-:Y:S05]  /*4070*/  BSYNC.RECONVERGENT B0 ;  /* 0x0000000000007941 */ /* 0x000fea0003800200 */
.L_x_25:
[----:B------:R-:W4:Y:S01]  /*4080*/  LDCU UR5, c[0x0][0x360] ;  /* 0x00006c00ff0577ac */ /* 0x000f220008000800 */
[----:B------:R-:W-:Y:S01]  /*4090*/  BSSY.RECONVERGENT B0, `(.L_x_27) ;  /* 0x000001c000007945 */ /* 0x000fe20003800200 */
[----:B----4-:R-:W-:-:S05]  /*40a0*/  IMAD R24, R0, UR5, R3 ;  /* 0x0000000500187c24 */ /* 0x010fca000f8e0203 */
[----:B------:R-:W-:-:S13]  /*40b0*/  ISETP.GT.U32.AND P0, PT, R24, 0x2ff, PT ;  /* 0x000002ff1800780c */ /* 0x000fda0003f04070 */
[----:B------:R-:W-:Y:S05]  /*40c0*/  @P0 BRA `(.L_x_28) ;  /* 0x0000000000600947 */ /* 0x000fea0003800000 */
[----:B------:R-:W4:Y:S01]  /*40d0*/  S2R R25, SR_CTAID.X ;  /* 0x0000000000197919 */ /* 0x000f220000002500 */
[----:B------:R-:W5:Y:S01]  /*40e0*/  LDCU UR5, c[0x0][0x360] ;  /* 0x00006c00ff0577ac */ /* 0x000f620008000800 */
[----:B0123--:R-:W-:Y:S01]  /*40f0*/  MOV R29, RZ ;  /* 0x000000ff001d7202 */ /* 0x00ffe20000000f00 */
[----:B-----5:R-:W-:-:S05]  /*4100*/  IMAD R24, R0, UR5, R3 ;  /* 0x0000000500187c24 */ /* 0x020fca000f8e0203 */
[----:B------:R-:W-:-:S04]  /*4110*/  LOP3.LUT R24, R24, 0x7f, RZ, 0xc0, !PT ;  /* 0x0000007f18187812 */ /* 0x000fc800078ec0ff */
[----:B----4-:R-:W-:Y:S02]  /*4120*/  LEA R24, R25, R24, 0x7 ;  /* 0x0000001819187211 */ /* 0x010fe400078e38ff */
        /* <DEDUP_REMOVED lines=18> */
.L_x_28:
[----:B------:R-:W-:Y:S05]  /*4250*/  BSYNC.RECONVERGENT B0 ;  /* 0x0000000000007941 */ /* 0x000fea0003800200 */
.L_x_27:
[----:B------:R-:W5:Y:S01]  /*4260*/  LDCU UR5, c[0x0][0x360] ;  /* 0x00006c00ff0577ac */ /* 0x000f620008000800 */
[----:B------:R-:W-:Y:S01]  /*4270*/  BSSY.RECONVERGENT B0, `(.L_x_29) ;  /* 0x000001b000007945 */ /* 0x000fe20003800200 */
[----:B-----5:R-:W-:-:S05]  /*4280*/  IMAD R24, R0, UR5, R3 ;  /* 0x0000000500187c24 */ /* 0x020fca000f8e0203 */
[----:B------:R-:W-:-:S13]  /*4290*/  ISETP.GT.U32.AND P0, PT, R24, 0x1ff, PT ;  /* 0x000001ff1800780c */ /* 0x000fda0003f04070 */
[----:B------:R-:W-:Y:S05]  /*42a0*/  @P0 BRA `(.L_x_30) ;  /* 0x00000000005c0947 */ /* 0x000fea0003800000 */
[----:B------:R-:W5:Y:S01]  /*42b0*/  S2R R25, SR_CTAID.X ;  /* 0x0000000000197919 */ /* 0x000f620000002500 */
[----:B------:R-:W5:Y:S01]  /*42c0*/  LDCU UR5, c[0x0][0x360] ;  /* 0x00006c00ff0577ac */ /* 0x000f620008000800 */
[----:B01234-:R-:W-:Y:S02]  /*42d0*/  HFMA2 R29, -RZ, RZ, 0, 0 ;  /* 0x00000000ff1d7431 */ /* 0x01ffe400000001ff */
[----:B-----5:R-:W-:-:S05]  /*42e0*/  IMAD R24, R0, UR5, R3 ;  /* 0x0000000500187c24 */ /* 0x020fca000f8e0203 */
[----:B------:R-:W-:-:S04]  /*42f0*/  LOP3.LUT R24, R24, 0x7f, RZ, 0xc0, !PT ;  /* 0x0000007f18187812 */ /* 0x000fc800078ec0ff */
[----:B------:R-:W-:-:S04]  /*4300*/  LEA R24, R25, R24, 0x7 ;  /* 0x0000001819187211 */ /* 0x000fc800078e38ff */
        /* <DEDUP_REMOVED lines=17> */
.L_x_30:
[----:B------:R-:W-:Y:S05]  /*4420*/  BSYNC.RECONVERGENT B0 ;  /* 0x0000000000007941 */ /* 0x000fea0003800200 */
.L_x_29:
[----:B------:R-:W5:Y:S01]  /*4430*/  LDCU UR5, c[0x0][0x360] ;  /* 0x00006c00ff0577ac */ /* 0x000f620008000800 */
[----:B------:R-:W-:Y:S01]  /*4440*/  BSSY.RECONVERGENT B0, `(.L_x_31) ;  /* 0x000001c000007945 */ /* 0x000fe20003800200 */
[----:B-----5:R-:W-:-:S05]  /*4450*/  IMAD R24, R0, UR5, R3 ;  /* 0x0000000500187c24 */ /* 0x020fca000f8e0203 */
[----:B------:R-:W-:-:S13]  /*4460*/  ISETP.GT.U32.AND P0, PT, R24, 0xff, PT ;  /* 0x000000ff1800780c */ /* 0x000fda0003f04070 */
[----:B------:R-:W-:Y:S05]  /*4470*/  @P0 BRA `(.L_x_32) ;  /* 0x0000000000600947 */ /* 0x000fea0003800000 */
[----:B------:R-:W5:Y:S01]  /*4480*/  S2R R25, SR_CTAID.X ;  /* 0x0000000000197919 */ /* 0x000f620000002500 */
[----:B------:R-:W5:Y:S01]  /*4490*/  LDCU UR5, c[0x0][0x360] ;  /* 0x00006c00ff0577ac */ /* 0x000f620008000800 */
[----:B01234-:R-:W-:Y:S01]  /*44a0*/  MOV R29, RZ ;  /* 0x000000ff001d7202 */ /* 0x01ffe20000000f00 */
[----:B-----5:R-:W-:-:S05]  /*44b0*/  IMAD R24, R0, UR5, R3 ;  /* 0x0000000500187c24 */ /* 0x020fca000f8e0203 */
[----:B------:R-:W-:-:S04]  /*44c0*/  LOP3.LUT R24, R24, 0x7f, RZ, 0xc0, !PT ;  /* 0x0000007f18187812 */ /* 0x000fc800078ec0ff */
[----:B------:R-:W-:Y:S02]  /*44d0*/  LEA R24, R25, R24, 0x7 ;  /* 0x0000001819187211 */ /* 0x000fe400078e38ff */
[----:B------:R-:W-:Y:S02]  /*44e0*/  IADD3 R25, PT, PT, R9, 0x2, RZ ;  /* 0x0000000209197810 */ /* 0x000fe40007ffe0ff */
        /* <DEDUP_REMOVED lines=17> */
.L_x_32:
[----:B------:R-:W-:Y:S05]  /*4600*/  BSYNC.RECONVERGENT B0 ;  /* 0x0000000000007941 */ /* 0x000fea0003800200 */
.L_x_31:
[----:B------:R-:W-:Y:S01]  /*4610*/  BAR.SYNC.DEFER_BLOCKING 0x0 ;  /* 0x0000000000007b1d */ /* 0x000fe20000010000 */
[----:B------:R-:W-:Y:S01]  /*4620*/  UIADD3 UR4, UPT, UPT, UR4, 0x1, URZ ;  /* 0x0000000104047890 */ /* 0x000fe2000fffe0ff */
[----:B------:R-:W-:Y:S02]  /*4630*/  IADD3 R9, PT, PT, R9, 0x8, RZ ;  /* 0x0000000809097810 */ /* 0x000fe40007ffe0ff */
[----:B------:R-:W-:Y:S01]  /*4640*/  IADD3 R10, PT, PT, R10, 0x8, RZ ;  /* 0x000000080a0a7810 */ /* 0x000fe20007ffe0ff */
[----:B------:R-:W-:Y:S01]  /*4650*/  UISETP.NE.AND UP0, UPT, UR4, URZ, UPT ;  /* 0x000000ff0400728c */ /* 0x000fe2000bf05270 */
[----:B------:R-:W-:Y:S02]  /*4660*/  IADD3 R11, PT, PT, R11, 0x8, RZ ;  /* 0x000000080b0b7810 */ /* 0x000fe40007ffe0ff */
[----:B------:R-:W-:Y:S02]  /*4670*/  IADD3 R12, PT, PT, R12, 0x8, RZ ;  /* 0x000000080c0c7810 */ /* 0x000fe40007ffe0ff */
[----:B------:R-:W-:-:S02]  /*4680*/  IADD3 R13, PT, PT, R13, 0x8, RZ ;  /* 0x000000080d0d7810 */ /* 0x000fc40007ffe0ff */
[----:B------:R-:W-:Y:S01]  /*4690*/  IADD3 R14, PT, PT, R14, 0x8, RZ ;  /* 0x000000080e0e7810 */ /* 0x000fe20007ffe0ff */
[----:B------:R-:W-:Y:S04]  /*46a0*/  LDS.128 R56, [R2] ;  /* 0x0000000002387984 */ /* 0x000fe80000000c00 */
[----:B------:R-:W5:Y:S04]  /*46b0*/  LDS.128 R60, [R4+0x10] ;  /* 0x00001000043c7984 */ /* 0x000f680000000c00 */
[----:B------:R-:W5:Y:S04]  /*46c0*/  LDS.128 R44, [R4] ;  /* 0x00000000042c7984 */ /* 0x000f680000000c00 */
[----:B------:R-:W5:Y:S04]  /*46d0*/  LDS.128 R48, [R2+0x20] ;  /* 0x0000200002307984 */ /* 0x000f680000000c00 */
[----:B01234-:R-:W0:Y:S04]  /*46e0*/  LDS.128 R24, [R2+0x40] ;  /* 0x0000400002187984 */ /* 0x01fe280000000c00 */
[----:B------:R-:W1:Y:S04]  /*46f0*/  LDS.128 R32, [R2+0x60] ;  /* 0x0000600002207984 */ /* 0x000e680000000c00 */
[----:B------:R-:W2:Y:S01]  /*4700*/  LDS.128 R64, [R2+0x90] ;  /* 0x0000900002407984 */ /* 0x000ea20000000c00 */
[C---:B-----5:R-:W-:Y:S01]  /*4710*/  FFMA R109, R56.reuse, R61, R122 ;  /* 0x0000003d386d7223 */ /* 0x060fe2000000007a */
[C---:B------:R-:W-:Y:S01]  /*4720*/  FFMA R107, R56.reuse, R60, R41 ;  /* 0x0000003c386b7223 */ /* 0x040fe20000000029 */
[C---:B------:R-:W-:Y:S01]  /*4730*/  FFMA R122, R56.reuse, R62, R43 ;  /* 0x0000003e387a7223 */ /* 0x040fe2000000002b */
[C---:B------:R-:W-:Y:S01]  /*4740*/  FFMA R105, R56.reuse, R47, R40 ;  /* 0x0000002f38697223 */ /* 0x040fe20000000028 */
[C---:B------:R-:W-:Y:S01]  /*4750*/  FFMA R103, R56.reuse, R44, R103 ;  /* 0x0000002c38677223 */ /* 0x040fe20000000067 */
[C---:B------:R-:W-:Y:S01]  /*4760*/  FFMA R106, R56.reuse, R45, R106 ;  /* 0x0000002d386a7223 */ /* 0x040fe2000000006a */
[C---:B------:R-:W-:Y:S01]  /*4770*/  FFMA R97, R56.reuse, R46, R97 ;  /* 0x0000002e38617223 */ /* 0x040fe20000000061 */
[----:B------:R-:W3:Y:S01]  /*4780*/  LDS.128 R40, [R2+0xb0] ;  /* 0x0000b00002287984 */ /* 0x000ee20000000c00 */
[----:B------:R-:W-:Y:S01]  /*4790*/  FFMA R56, R56, R63, R124 ;  /* 0x0000003f38387223 */ /* 0x000fe2000000007c */
[C---:B------:R-:W-:Y:S01]  /*47a0*/  FFMA R48, R49.reuse, R44, R30 ;  /* 0x0000002c31307223 */ /* 0x040fe2000000001e */
[C---:B------:R-:W-:Y:S01]  /*47b0*/  FFMA R124, R49.reuse, R46, R31 ;  /* 0x0000002e317c7223 */ /* 0x040fe2000000001f */
[C---:B------:R-:W-:Y:S01]  /*47c0*/  FFMA R113, R49.reuse, R47, R102 ;  /* 0x0000002f31717223 */ /* 0x040fe20000000066 */
[C---:B------:R-:W-:Y:S01]  /*47d0*/  FFMA R115, R49.reuse, R61, R116 ;  /* 0x0000003d31737223 */ /* 0x040fe20000000074 */
[C---:B------:R-:W-:Y:S01]  /*47e0*/  FFMA R111, R49.reuse, R45, R36 ;  /* 0x0000002d316f7223 */ /* 0x040fe20000000024 */
        /* <DEDUP_REMOVED lines=12> */
[----:B------:R-:W0:Y:S01]  /*48b0*/  LDS.128 R36, [R2+0xf0] ;  /* 0x0000f00002247984 */ /* 0x000e220000000c00 */
[C---:B-1----:R-:W-:Y:S01]  /*48c0*/  FFMA R25, R35.reuse, R44, R72 ;  /* 0x0000002c23197223 */ /* 0x042fe20000000048 */
[C---:B------:R-:W-:Y:S01]  /*48d0*/  FFMA R91, R35.reuse, R45, R74 ;  /* 0x0000002d235b7223 */ /* 0x040fe2000000004a */
[C---:B------:R-:W-:Y:S01]  /*48e0*/  FFMA R26, R35.reuse, R46, R73 ;  /* 0x0000002e231a7223 */ /* 0x040fe20000000049 */
[----:B------:R-:W1:Y:S01]  /*48f0*/  LDS.128 R52, [R4+0x200] ;  /* 0x0002000004347984 */ /* 0x000e620000000c00 */
[C---:B------:R-:W-:Y:S01]  /*4900*/  FFMA R34, R35.reuse, R60, R87 ;  /* 0x0000003c23227223 */ /* 0x040fe20000000057 */
[C---:B------:R-:W-:Y:S01]  /*4910*/  FFMA R87, R35.reuse, R61, R92 ;  /* 0x0000003d23577223 */ /* 0x040fe2000000005c */
[C---:B--2---:R-:W-:Y:S01]  /*4920*/  FFMA R92, R64.reuse, R44, R15 ;  /* 0x0000002c405c7223 */ /* 0x044fe2000000000f */
[----:B------:R-:W2:Y:S01]  /*4930*/  LDS.128 R72, [R4+0x210] ;  /* 0x0002100004487984 */ /* 0x000ea20000000c00 */
[CC--:B------:R-:W-:Y:S01]  /*4940*/  FFMA R117, R35.reuse, R47.reuse, R86 ;  /* 0x0000002f23757223 */ /* 0x0c0fe20000000056 */
[C---:B------:R-:W-:Y:S01]  /*4950*/  FFMA R86, R35.reuse, R62, R95 ;  /* 0x0000003e23567223 */ /* 0x040fe2000000005f */
[C---:B------:R-:W-:Y:S01]  /*4960*/  FFMA R95, R64.reuse, R47, R78 ;  /* 0x0000002f405f7223 */ /* 0x040fe2000000004e */
[----:B------:R-:W5:Y:S01]  /*4970*/  LDS R15, [R4+0x220] ;  /* 0x00022000040f7984 */ /* 0x000f620000000800 */
[C---:B------:R-:W-:Y:S01]  /*4980*/  FFMA R78, R64.reuse, R60, R79 ;  /* 0x0000003c404e7223 */ /* 0x040fe2000000004f */
[----:B------:R-:W-:Y:S01]  /*4990*/  FFMA R35, R35, R63, R104 ;  /* 0x0000003f23237223 */ /* 0x000fe20000000068 */
[C---:B------:R-:W-:Y:S01]  /*49a0*/  FFMA R79, R64.reuse, R61, R90 ;  /* 0x0000003d404f7223 */ /* 0x040fe2000000005a */
[C---:B------:R-:W-:Y:S01]  /*49b0*/  FFMA R20, R64.reuse, R45, R20 ;  /* 0x0000002d40147223 */ /* 0x040fe20000000014 */
[C---:B------:R-:W-:Y:S01]  /*49c0*/  FFMA R104, R64.reuse, R46, R69 ;  /* 0x0000002e40687223 */ /* 0x040fe20000000045 */
[C---:B------:R-:W-:Y:S01]  /*49d0*/  FFMA R90, R64.reuse, R62, R93 ;  /* 0x0000003e405a7223 */ /* 0x040fe2000000005d */
[----:B------:R-:W-:Y:S01]  /*49e0*/  FFMA R64, R64, R63, R94 ;  /* 0x0000003f40407223 */ /* 0x000fe2000000005e */
[C---:B---3--:R-:W-:Y:S01]  /*49f0*/  FFMA R40, R41.reuse, R44, R16 ;  /* 0x0000002c29287223 */ /* 0x048fe20000000010 */
[C---:B------:R-:W-:Y:S01]  /*4a00*/  FFMA R16, R41.reuse, R46, R21 ;  /* 0x0000002e29107223 */ /* 0x040fe20000000015 */
[C---:B------:R-:W-:Y:S01]  /*4a10*/  FFMA R21, R41.reuse, R47, R80 ;  /* 0x0000002f29157223 */ /* 0x040fe20000000050 */
[C---:B------:R-:W-:Y:S01]  /*4a20*/  FFMA R93, R41.reuse, R45, R18 ;  /* 0x0000002d295d7223 */ /* 0x040fe20000000012 */
[C---:B------:R-:W-:Y:S01]  /*4a30*/  FFMA R80, R41.reuse, R62, R19 ;  /* 0x0000003e29507223 */ /* 0x040fe20000000013 */
[C---:B------:R-:W-:Y:S01]  /*4a40*/  FFMA R18, R41.reuse, R60, R81 ;  /* 0x0000003c29127223 */ /* 0x040fe20000000051 */
[C---:B------:R-:W-:Y:S01]  /*4a50*/  FFMA R81, R41.reuse, R61, R96 ;  /* 0x0000003d29517223 */ /* 0x040fe20000000060 */
[----:B------:R-:W-:Y:S01]  /*4a60*/  FFMA R98, R41, R63, R98 ;  /* 0x0000003f29627223 */ /* 0x000fe20000000062 */
[C---:B----4-:R-:W-:Y:S01]  /*4a70*/  FFMA R94, R30.reuse, R44, R17 ;  /* 0x0000002c1e5e7223 */ /* 0x050fe20000000011 */
[C---:B------:R-:W-:Y:S01]  /*4a80*/  FFMA R17, R30.reuse, R47, R76 ;  /* 0x0000002f1e117223 */ /* 0x040fe2000000004c */
[C---:B------:R-:W-:Y:S01]  /*4a90*/  FFMA R19, R30.reuse, R61, R100 ;  /* 0x0000003d1e137223 */ /* 0x040fe20000000064 */
[C---:B------:R-:W-:Y:S01]  /*4aa0*/  FFMA R76, R30.reuse, R60, R83 ;  /* 0x0000003c1e4c7223 */ /* 0x040fe20000000053 */
[C---:B------:R-:W-:Y:S01]  /*4ab0*/  FFMA R100, R30.reuse, R62, R23 ;  /* 0x0000003e1e647223 */ /* 0x040fe20000000017 */
[C---:B------:R-:W-:Y:S01]  /*4ac0*/  FFMA R96, R30.reuse, R46, R71 ;  /* 0x0000002e1e607223 */ /* 0x040fe20000000047 */
[C---:B------:R-:W-:Y:S01]  /*4ad0*/  FFMA R22, R30.reuse, R45, R22 ;  /* 0x0000002d1e167223 */ /* 0x040fe20000000016 */
[----:B------:R-:W-:Y:S01]  /*4ae0*/  FFMA R30, R30, R63, R108 ;  /* 0x0000003f1e1e7223 */ /* 0x000fe2000000006c */
[C---:B0-----:R-:W-:Y:S01]  /*4af0*/  FFMA R23, R39.reuse, R44, R68 ;  /* 0x0000002c27177223 */ /* 0x041fe20000000044 */
[C---:B------:R-:W-:Y:S01]  /*4b00*/  FFMA R29, R39.reuse, R45, R70 ;  /* 0x0000002d271d7223 */ /* 0x040fe20000000046 */
[----:B------:R-:W-:Y:S01]  /*4b10*/  FFMA R41, R39, R47, R82 ;  /* 0x0000002f27297223 */ /* 0x000fe20000000052 */
[----:B------:R-:W0:Y:S01]  /*4b20*/  LDS.128 R68, [R2+0x70] ;  /* 0x0000700002447984 */ /* 0x000e220000000c00 */
[----:B-1----:R-:W-:Y:S01]  /*4b30*/  FFMA R83, R57, R54, R106 ;  /* 0x0000003639537223 */ /* 0x002fe2000000006a */
[C---:B------:R-:W-:Y:S01]  /*4b40*/  FFMA R52, R39.reuse, R46, R77 ;  /* 0x0000002e27347223 */ /* 0x040fe2000000004d */
[----:B------:R-:W-:Y:S01]  /*4b50*/  FFMA R77, R39, R61, R114 ;  /* 0x0000003d274d7223 */ /* 0x000fe20000000072 */
[----:B------:R-:W1:Y:S01]  /*4b60*/  LDS.128 R44, [R2+0x100] ;  /* 0x00010000022c7984 */ /* 0x000e620000000c00 */
[----:B--2---:R-:W-:Y:S01]  /*4b70*/  FFMA R106, R72, R57, R105 ;  /* 0x00000039486a7223 */ /* 0x004fe20000000069 */
[----:B------:R-:W-:Y:S01]  /*4b80*/  FFMA R105, R57, R75, R122 ;  /* 0x0000004b39697223 */ /* 0x000fe2000000007a */
[C---:B------:R-:W-:Y:S01]  /*4b90*/  FFMA R82, R39.reuse, R60, R85 ;  /* 0x0000003c27527223 */ /* 0x040fe20000000055 */
[C---:B------:R-:W-:Y:S01]  /*4ba0*/  FFMA R108, R39.reuse, R62, R99 ;  /* 0x0000003e276c7223 */ /* 0x040fe20000000063 */
[----:B------:R-:W-:Y:S01]  /*4bb0*/  FFMA R120, R39, R63, R120 ;  /* 0x0000003f27787223 */ /* 0x000fe20000000078 */
[----:B------:R-:W-:Y:S01]  /*4bc0*/  FFMA R103, R53, R57, R103 ;  /* 0x0000003935677223 */ /* 0x000fe20000000067 */
[C---:B------:R-:W-:Y:S01]  /*4bd0*/  FFMA R97, R57.reuse, R55, R97 ;  /* 0x0000003739617223 */ /* 0x040fe20000000061 */
[C---:B------:R-:W-:Y:S01]  /*4be0*/  FFMA R107, R57.reuse, R73, R107 ;  /* 0x00000049396b7223 */ /* 0x040fe2000000006b */
[----:B------:R-:W-:Y:S01]  /*4bf0*/  FFMA R114, R57, R74, R109 ;  /* 0x0000004a39727223 */ /* 0x000fe2000000006d */
[----:B-----5:R-:W-:Y:S01]  /*4c00*/  FFMA R122, R15, R57, R56 ;  /* 0x000000390f7a7223 */ /* 0x020fe20000000038 */
[----:B------:R-:W-:Y:S01]  /*4c10*/  LDS.64 R38, [R4+0x408] ;  /* 0x0004080004267984 */ /* 0x000fe20000000a00 */
[----:B------:R-:W-:Y:S01]  /*4c20*/  FFMA R109, R53, R50, R48 ;  /* 0x00000032356d7223 */ /* 0x000fe20000000030 */
[C---:B------:R-:W-:Y:S01]  /*4c30*/  FFMA R48, R50.reuse, R54, R111 ;  /* 0x0000003632307223 */ /* 0x040fe2000000006f */
[----:B------:R-:W-:Y:S01]  /*4c40*/  FFMA R111, R50, R55, R124 ;  /* 0x00000037326f7223 */ /* 0x000fe2000000007c */
[----:B------:R-:W-:Y:S01]  /*4c50*/  LDS.64 R56, [R4+0x420] ;  /* 0x0004200004387984 */ /* 0x000fe20000000a00 */
[----:B------:R-:W-:Y:S01]  /*4c60*/  FFMA R124, R72, R50, R113 ;  /* 0x00000032487c7223 */ /* 0x000fe20000000071 */
[CC--:B------:R-:W-:Y:S01]  /*4c70*/  FFMA R99, R27.reuse, R73.reuse, R88 ;  /* 0x000000491b637223 */ /* 0x0c0fe20000000058 */
[----:B------:R-:W-:Y:S01]  /*4c80*/  FFMA R113, R50, R73, R102 ;  /* 0x0000004932717223 */ /* 0x000fe20000000066 */
[----:B------:R-:W2:Y:S01]  /*4c90*/  LDS.128 R60, [R4+0x410] ;  /* 0x00041000043c7984 */ /* 0x000ea20000000c00 */
[----:B------:R-:W-:Y:S01]  /*4ca0*/  FFMA R88, R27, R74, R119 ;  /* 0x0000004a1b587223 */ /* 0x000fe20000000077 */
[CC--:B------:R-:W-:Y:S01]  /*4cb0*/  FFMA R102, R72.reuse, R27.reuse, R101 ;  /* 0x0000001b48667223 */ /* 0x0c0fe20000000065 */
[-C--:B------:R-:W-:Y:S01]  /*4cc0*/  FFMA R119, R65, R54.reuse, R20 ;  /* 0x0000003641777223 */ /* 0x080fe20000000014 */
[----:B------:R-:W-:Y:S01]  /*4cd0*/  FFMA R85, R53, R27, R118 ;  /* 0x0000001b35557223 */ /* 0x000fe20000000076 */
[C---:B------:R-:W-:Y:S01]  /*4ce0*/  FFMA R84, R27.reuse, R54, R84 ;  /* 0x000000361b547223 */ /* 0x040fe20000000054 */
[C---:B------:R-:W-:Y:S01]  /*4cf0*/  FFMA R89, R27.reuse, R55, R89 ;  /* 0x000000371b597223 */ /* 0x040fe20000000059 */
[----:B------:R-:W-:Y:S01]  /*4d00*/  FFMA R101, R27, R75, R110 ;  /* 0x0000004b1b657223 */ /* 0x000fe2000000006e */
[----:B------:R-:W-:Y:S01]  /*4d10*/  FFMA R112, R15, R27, R112 ;  /* 0x0000001b0f707223 */ /* 0x000fe20000000070 */
[-C--:B------:R-:W-:Y:S01]  /*4d20*/  FFMA R20, R72, R65.reuse, R95 ;  /* 0x0000004148147223 */ /* 0x080fe2000000005f */
        /* <DEDUP_REMOVED lines=11> */
[C---:B------:R-:W-:Y:S01]  /*4de0*/  FFMA R50, R15.reuse, R50, R49 ;  /* 0x000000320f327223 */ /* 0x040fe20000000031 */
[----:B------:R-:W-:Y:S01]  /*4df0*/  FFMA R79, R42, R55, R16 ;  /* 0x000000372a4f7223 */ /* 0x000fe20000000010 */
[-C--:B------:R-:W-:Y:S01]  /*4e00*/  FFMA R64, R72, R42.reuse, R21 ;  /* 0x0000002a48407223 */ /* 0x080fe20000000015 */
[C---:B------:R-:W-:Y:S01]  /*4e10*/  FFMA R93, R42.reuse, R73, R18 ;  /* 0x000000492a5d7223 */ /* 0x040fe20000000012 */
[----:B------:R-:W-:Y:S01]  /*4e20*/  FFMA R81, R42, R75, R80 ;  /* 0x0000004b2a517223 */ /* 0x000fe20000000050 */
[----:B------:R-:W-:Y:S01]  /*4e30*/  FFMA R98, R15, R42, R98 ;  /* 0x0000002a0f627223 */ /* 0x000fe20000000062 */
[----:B------:R-:W-:Y:S01]  /*4e40*/  FFMA R94, R53, R31, R94 ;  /* 0x0000001f355e7223 */ /* 0x000fe2000000005e */
[C---:B------:R-:W-:Y:S01]  /*4e50*/  FFMA R42, R31.reuse, R54, R22 ;  /* 0x000000361f2a7223 */ /* 0x040fe20000000016 */
[C---:B------:R-:W-:Y:S01]  /*4e60*/  FFMA R96, R31.reuse, R55, R96 ;  /* 0x000000371f607223 */ /* 0x040fe20000000060 */
[----:B------:R-:W-:Y:S01]  /*4e70*/  FFMA R80, R72, R31, R17 ;  /* 0x0000001f48507223 */ /* 0x000fe20000000011 */
[C---:B------:R-:W-:Y:S01]  /*4e80*/  FFMA R76, R31.reuse, R73, R76 ;  /* 0x000000491f4c7223 */ /* 0x040fe2000000004c */
[C---:B------:R-:W-:Y:S01]  /*4e90*/  FFMA R104, R31.reuse, R74, R19 ;  /* 0x0000004a1f687223 */ /* 0x040fe20000000013 */
[----:B------:R-:W-:Y:S01]  /*4ea0*/  FFMA R100, R31, R75, R100 ;  /* 0x0000004b1f647223 */ /* 0x000fe20000000064 */
        /* <DEDUP_REMOVED lines=17> */
[C---:B--2---:R-:W-:Y:S01]  /*4fc0*/  FFMA R87, R58.reuse, R61, R106 ;  /* 0x0000003d3a577223 */ /* 0x044fe2000000006a */
[----:B------:R-:W-:Y:S01]  /*4fd0*/  FFMA R91, R58, R63, R114 ;  /* 0x0000003f3a5b7223 */ /* 0x000fe20000000072 */
[----:B------:R-:W-:Y:S01]  /*4fe0*/  FFMA R109, R38, R51, R109 ;  /* 0x00000033266d7223 */ /* 0x000fe2000000006d */
[C---:B------:R-:W-:Y:S01]  /*4ff0*/  FFMA R15, R51.reuse, R39, R48 ;  /* 0x00000027330f7223 */ /* 0x040fe20000000030 */
[----:B------:R-:W-:Y:S01]  /*5000*/  FFMA R34, R56, R51, R121 ;  /* 0x0000003338227223 */ /* 0x000fe20000000079 */
[C---:B------:R-:W-:Y:S01]  /*5010*/  FFMA R35, R51.reuse, R57, R50 ;  /* 0x0000003933237223 */ /* 0x040fe20000000032 */
[----:B------:R-:W-:Y:S01]  /*5020*/  FFMA R44, R60, R51, R111 ;  /* 0x000000333c2c7223 */ /* 0x000fe2000000006f */
[C---:B------:R-:W-:Y:S01]  /*5030*/  FFMA R77, R51.reuse, R61, R124 ;  /* 0x0000003d334d7223 */ /* 0x040fe2000000007c */
[C---:B------:R-:W-:Y:S01]  /*5040*/  FFMA R82, R51.reuse, R62, R113 ;  /* 0x0000003e33527223 */ /* 0x040fe20000000071 */
[----:B------:R-:W-:Y:S01]  /*5050*/  FFMA R115, R51, R63, R115 ;  /* 0x0000003f33737223 */ /* 0x000fe20000000073 */
[-C--:B------:R-:W-:Y:S01]  /*5060*/  FFMA R86, R38, R58.reuse, R103 ;  /* 0x0000003a26567223 */ /* 0x080fe20000000067 */
[-C--:B------:R-:W-:Y:S01]  /*5070*/  FFMA R108, R56, R58.reuse, R105 ;  /* 0x0000003a386c7223 */ /* 0x080fe20000000069 */
[----:B------:R-:W-:Y:S01]  /*5080*/  FFMA R110, R60, R58, R97 ;  /* 0x0000003a3c6e7223 */ /* 0x000fe20000000061 */
[-C--:B------:R-:W-:Y:S01]  /*5090*/  FFMA R106, R58, R62.reuse, R107 ;  /* 0x0000003e3a6a7223 */ /* 0x080fe2000000006b */
[----:B------:R-:W0:Y:S01]  /*50a0*/  LDS.128 R48, [R2+0x50] ;  /* 0x0000500002307984 */ /* 0x000e220000000c00 */
[-C--:B------:R-:W-:Y:S01]  /*50b0*/  FFMA R114, R56, R69.reuse, R31 ;  /* 0x0000004538727223 */ /* 0x080fe2000000001f */
[----:B------:R-:W-:Y:S01]  /*50c0*/  FFMA R97, R38, R69, R17 ;  /* 0x0000004526617223 */ /* 0x000fe20000000011 */
[C---:B------:R-:W-:Y:S01]  /*50d0*/  FFMA R103, R69.reuse, R39, R16 ;  /* 0x0000002745677223 */ /* 0x040fe20000000010 */
[C---:B------:R-:W-:Y:S01]  /*50e0*/  FFMA R31, R69.reuse, R57, R68 ;  /* 0x00000039451f7223 */ /* 0x040fe20000000044 */
[----:B------:R-:W-:Y:S01]  /*50f0*/  FFMA R105, R60, R69, R19 ;  /* 0x000000453c697223 */ /* 0x000fe20000000013 */
[C---:B------:R-:W-:Y:S01]  /*5100*/  FFMA R107, R69.reuse, R61, R18 ;  /* 0x0000003d456b7223 */ /* 0x040fe20000000012 */
[CC--:B------:R-:W-:Y:S01]  /*5110*/  FFMA R116, R69.reuse, R62.reuse, R21 ;  /* 0x0000003e45747223 */ /* 0x0c0fe20000000015 */
[----:B------:R-:W-:Y:S01]  /*5120*/  FFMA R69, R69, R63, R22 ;  /* 0x0000003f45457223 */ /* 0x000fe20000000016 */
        /* <DEDUP_REMOVED lines=8> */
[----:B------:R-:W3:Y:S01]  /*51b0*/  LDS.128 R20, [R4+0x610] ;  /* 0x0006100004147984 */ /* 0x000ee20000000c00 */
[C---:B------:R-:W-:Y:S01]  /*51c0*/  FFMA R79, R43.reuse, R61, R64 ;  /* 0x0000003d2b4f7223 */ /* 0x040fe20000000040 */
[C---:B------:R-:W-:Y:S01]  /*51d0*/  FFMA R27, R66.reuse, R57, R92 ;  /* 0x00000039421b7223 */ /* 0x040fe2000000005c */
[C---:B------:R-:W-:Y:S01]  /*51e0*/  FFMA R64, R43.reuse, R62, R93 ;  /* 0x0000003e2b407223 */ /* 0x040fe2000000005d */
[----:B------:R-:W4:Y:S01]  /*51f0*/  LDS R95, [R4+0x60c] ;  /* 0x00060c00045f7984 */ /* 0x000f220000000800 */
[----:B------:R-:W-:Y:S01]  /*5200*/  FFMA R119, R66, R39, R119 ;  /* 0x0000002742777223 */ /* 0x000fe20000000077 */
[-C--:B------:R-:W-:Y:S01]  /*5210*/  FFMA R118, R56, R66.reuse, R125 ;  /* 0x0000004238767223 */ /* 0x080fe2000000007d */
[----:B------:R-:W-:Y:S01]  /*5220*/  FFMA R92, R60, R66, R123 ;  /* 0x000000423c5c7223 */ /* 0x000fe2000000007b */
[C---:B------:R-:W-:Y:S01]  /*5230*/  FFMA R93, R43.reuse, R63, R90 ;  /* 0x0000003f2b5d7223 */ /* 0x040fe2000000005a */
[----:B------:R-:W-:Y:S01]  /*5240*/  FFMA R83, R58, R39, R83 ;  /* 0x000000273a537223 */ /* 0x000fe20000000053 */
[----:B------:R-:W-:Y:S01]  /*5250*/  FFMA R66, R56, R43, R81 ;  /* 0x0000002b38427223 */ /* 0x000fe20000000051 */
[C---:B------:R-:W-:Y:S01]  /*5260*/  FFMA R90, R38.reuse, R45, R25 ;  /* 0x0000002d265a7223 */ /* 0x040fe20000000019 */
[----:B------:R-:W-:Y:S01]  /*5270*/  FFMA R65, R38, R43, R65 ;  /* 0x0000002b26417223 */ /* 0x000fe20000000041 */
[C---:B------:R-:W-:Y:S01]  /*5280*/  FFMA R113, R43.reuse, R39, R40 ;  /* 0x000000272b717223 */ /* 0x040fe20000000028 */
[----:B------:R-:W-:Y:S01]  /*5290*/  FFMA R81, R43, R57, R98 ;  /* 0x000000392b517223 */ /* 0x000fe20000000062 */
[C---:B------:R-:W-:Y:S01]  /*52a0*/  FFMA R25, R45.reuse, R39, R26 ;  /* 0x000000272d197223 */ /* 0x040fe2000000001a */
[----:B------:R-:W-:Y:S01]  /*52b0*/  FFMA R26, R56, R45, R75 ;  /* 0x0000002d381a7223 */ /* 0x000fe2000000004b */
[C---:B------:R-:W-:Y:S01]  /*52c0*/  FFMA R121, R45.reuse, R57, R120 ;  /* 0x000000392d797223 */ /* 0x040fe20000000078 */
[C---:B------:R-:W-:Y:S01]  /*52d0*/  FFMA R123, R45.reuse, R61, R72 ;  /* 0x0000003d2d7b7223 */ /* 0x040fe20000000048 */
[CC--:B------:R-:W-:Y:S01]  /*52e0*/  FFMA R98, R45.reuse, R62.reuse, R73 ;  /* 0x0000003e2d627223 */ /* 0x0c0fe20000000049 */
[----:B------:R-:W-:Y:S01]  /*52f0*/  FFMA R29, R60, R45, R29 ;  /* 0x0000002d3c1d7223 */ /* 0x000fe2000000001d */
[-C--:B------:R-:W-:Y:S01]  /*5300*/  FFMA R45, R45, R63.reuse, R74 ;  /* 0x0000003f2d2d7223 */ /* 0x080fe2000000004a */
        /* <DEDUP_REMOVED lines=12> */
[C---:B--2---:R-:W-:Y:S01]  /*53d0*/  FFMA R19, R52.reuse, R57, R30 ;  /* 0x0000003934137223 */ /* 0x044fe2000000001e */
[C---:B------:R-:W-:Y:S01]  /*53e0*/  FFMA R76, R52.reuse, R62, R76 ;  /* 0x0000003e344c7223 */ /* 0x040fe2000000004c */
[C---:B------:R-:W-:Y:S01]  /*53f0*/  FFMA R99, R52.reuse, R63, R104 ;  /* 0x0000003f34637223 */ /* 0x040fe20000000068 */
[----:B------:R-:W-:Y:S01]  /*5400*/  FFMA R100, R52, R56, R100 ;  /* 0x0000003834647223 */ /* 0x000fe20000000064 */
[C---:B---3--:R-:W-:Y:S01]  /*5410*/  FFMA R38, R59.reuse, R22, R87 ;  /* 0x000000163b267223 */ /* 0x048fe20000000057 */
[----:B------:R-:W-:Y:S01]  /*5420*/  FFMA R30, R20, R59, R83 ;  /* 0x0000003b141e7223 */ /* 0x000fe20000000053 */
[----:B------:R-:W-:Y:S01]  /*5430*/  FFMA R87, R59, R23, R106 ;  /* 0x000000173b577223 */ /* 0x000fe2000000006a */
[CC--:B------:R-:W-:Y:S01]  /*5440*/  FFMA R48, R16.reuse, R59.reuse, R91 ;  /* 0x0000003b10307223 */ /* 0x0c0fe2000000005b */
[----:B----4-:R-:W-:Y:S01]  /*5450*/  FFMA R39, R95, R59, R86 ;  /* 0x0000003b5f277223 */ /* 0x010fe20000000056 */
[C---:B------:R-:W-:Y:S01]  /*5460*/  FFMA R83, R59.reuse, R21, R110 ;  /* 0x000000153b537223 */ /* 0x040fe2000000006e */
[C---:B------:R-:W-:Y:S01]  /*5470*/  FFMA R91, R59.reuse, R17, R108 ;  /* 0x000000113b5b7223 */ /* 0x040fe2000000006c */
[----:B------:R-:W-:Y:S01]  /*5480*/  FFMA R52, R59, R18, R41 ;  /* 0x000000123b347223 */ /* 0x000fe20000000029 */
[C---:B------:R-:W-:Y:S01]  /*5490*/  FFMA R106, R49.reuse, R23, R58 ;  /* 0x00000017316a7223 */ /* 0x040fe2000000003a */
[----:B------:R-:W0:Y:S01]  /*54a0*/  LDS.128 R60, [R2+0x30] ;  /* 0x00003000023c7984 */ /* 0x000e220000000c00 */
[----:B------:R-:W-:Y:S01]  /*54b0*/  FFMA R104, R16, R49, R43 ;  /* 0x0000003110687223 */ /* 0x000fe2000000002b */
[C---:B------:R-:W-:Y:S01]  /*54c0*/  FFMA R125, R49.reuse, R17, R40 ;  /* 0x00000011317d7223 */ /* 0x040fe20000000028 */
[----:B------:R-:W-:Y:S01]  /*54d0*/  FFMA R112, R20, R49, R75 ;  /* 0x0000003114707223 */ /* 0x000fe2000000004b */
[----:B------:R-:W1:Y:S01]  /*54e0*/  LDS.128 R56, [R2+0xc0] ;  /* 0x0000c00002387984 */ /* 0x000e620000000c00 */
[C---:B------:R-:W-:Y:S01]  /*54f0*/  FFMA R110, R49.reuse, R21, R72 ;  /* 0x00000015316e7223 */ /* 0x040fe20000000048 */
[----:B------:R-:W-:Y:S01]  /*5500*/  FFMA R108, R49, R22, R73 ;  /* 0x00000016316c7223 */ /* 0x000fe20000000049 */
[----:B------:R-:W-:Y:S01]  /*5510*/  FFMA R102, R16, R70, R69 ;  /* 0x0000004610667223 */ /* 0x000fe20000000045 */
[----:B------:R-:W2:Y:S01]  /*5520*/  LDS.128 R40, [R4+0x810] ;  /* 0x0008100004287984 */ /* 0x000ea20000000c00 */
[----:B------:R-:W-:Y:S01]  /*5530*/  FFMA R69, R70, R17, R114 ;  /* 0x0000001146457223 */ /* 0x000fe20000000072 */
[----:B------:R-:W-:Y:S01]  /*5540*/  FFMA R114, R67, R18, R27 ;  /* 0x0000001243727223 */ /* 0x000fe2000000001b */
[----:B------:R-:W-:Y:S01]  /*5550*/  FFMA R27, R95, R53, R94 ;  /* 0x000000355f1b7223 */ /* 0x000fe2000000005e */
[----:B------:R-:W3:Y:S01]  /*5560*/  LDS.128 R72, [R4+0x820] ;  /* 0x0008200004487984 */ /* 0x000ee20000000c00 */
[-C--:B------:R-:W-:Y:S01]  /*5570*/  FFMA R94, R53, R22.reuse, R89 ;  /* 0x00000016355e7223 */ /* 0x080fe20000000059 */
[----:B------:R-:W-:Y:S01]  /*5580*/  FFMA R88, R67, R22, R111 ;  /* 0x0000001643587223 */ /* 0x000fe2000000006f */
[C---:B------:R-:W-:Y:S01]  /*5590*/  FFMA R89, R53.reuse, R23, R76 ;  /* 0x0000001735597223 */ /* 0x040fe2000000004c */
[C---:B------:R-:W-:Y:S01]  /*55a0*/  FFMA R111, R53.reuse, R21, R96 ;  /* 0x00000015356f7223 */ /* 0x040fe20000000060 */
[-C--:B------:R-:W-:Y:S01]  /*55b0*/  FFMA R76, R16, R53.reuse, R99 ;  /* 0x00000035104c7223 */ /* 0x080fe20000000063 */
[C---:B------:R-:W-:Y:S01]  /*55c0*/  FFMA R85, R20.reuse, R53, R85 ;  /* 0x0000003514557223 */ /* 0x040fe20000000055 */
[C---:B------:R-:W-:Y:S01]  /*55d0*/  FFMA R99, R53.reuse, R17, R100 ;  /* 0x0000001135637223 */ /* 0x040fe20000000064 */
[-C--:B------:R-:W-:Y:S01]  /*55e0*/  FFMA R96, R53, R18.reuse, R19 ;  /* 0x0000001235607223 */ /* 0x080fe20000000013 */
[----:B------:R-:W-:Y:S01]  /*55f0*/  FFMA R124, R49, R18, R101 ;  /* 0x00000012317c7223 */ /* 0x000fe20000000065 */
[C---:B------:R-:W-:Y:S01]  /*5600*/  FFMA R53, R95.reuse, R46, R90 ;  /* 0x0000002e5f357223 */ /* 0x040fe2000000005a */
[CC--:B------:R-:W-:Y:S01]  /*5610*/  FFMA R97, R95.reuse, R70.reuse, R97 ;  /* 0x000000465f617223 */ /* 0x0c0fe20000000061 */
[----:B------:R-:W-:Y:S01]  /*5620*/  FFMA R80, R20, R70, R103 ;  /* 0x0000004614507223 */ /* 0x000fe20000000067 */
[C---:B------:R-:W-:Y:S01]  /*5630*/  FFMA R105, R70.reuse, R21, R105 ;  /* 0x0000001546697223 */ /* 0x040fe20000000069 */
[C---:B------:R-:W-:Y:S01]  /*5640*/  FFMA R86, R70.reuse, R22, R107 ;  /* 0x0000001646567223 */ /* 0x040fe2000000006b */
[----:B------:R-:W-:Y:S01]  /*5650*/  FFMA R101, R70, R23, R116 ;  /* 0x0000001746657223 */ /* 0x000fe20000000074 */
[----:B------:R-:W-:Y:S01]  /*5660*/  FFMA R90, R20, R46, R25 ;  /* 0x0000002e145a7223 */ /* 0x000fe20000000019 */
[----:B------:R-:W-:Y:S01]  /*5670*/  FFMA R70, R70, R18, R31 ;  /* 0x0000001246467223 */ /* 0x000fe2000000001f */
[----:B------:R-:W-:Y:S01]  /*5680*/  FFMA R84, R20, R67, R119 ;  /* 0x0000004314547223 */ /* 0x000fe20000000077 */
[----:B------:R-:W-:Y:S01]  /*5690*/  FFMA R25, R46, R23, R98 ;  /* 0x000000172e197223 */ /* 0x000fe20000000062 */
[C---:B------:R-:W-:Y:S01]  /*56a0*/  FFMA R120, R95.reuse, R49, R120 ;  /* 0x000000315f787223 */ /* 0x040fe20000000078 */
[----:B------:R-:W-:Y:S01]  /*56b0*/  FFMA R31, R95, R67, R68 ;  /* 0x000000435f1f7223 */ /* 0x000fe20000000044 */
[----:B------:R-:W-:Y:S01]  /*56c0*/  FFMA R98, R16, R46, R45 ;  /* 0x0000002e10627223 */ /* 0x000fe2000000002d */
[C---:B------:R-:W-:Y:S01]  /*56d0*/  FFMA R49, R67.reuse, R21, R92 ;  /* 0x0000001543317223 */ /* 0x040fe2000000005c */
[CC--:B------:R-:W-:Y:S01]  /*56e0*/  FFMA R107, R67.reuse, R17.reuse, R118 ;  /* 0x00000011436b7223 */ /* 0x0c0fe20000000076 */
[----:B------:R-:W-:Y:S01]  /*56f0*/  FFMA R45, R46, R17, R26 ;  /* 0x000000112e2d7223 */ /* 0x000fe2000000001a */
[----:B------:R-:W-:Y:S01]  /*5700*/  FFMA R103, R67, R23, R122 ;  /* 0x0000001743677223 */ /* 0x000fe2000000007a */
[----:B------:R-:W-:Y:S01]  /*5710*/  FFMA R92, R16, R67, R117 ;  /* 0x00000043105c7223 */ /* 0x000fe20000000075 */
[C---:B0-----:R-:W-:Y:S01]  /*5720*/  FFMA R119, R60.reuse, R95, R109 ;  /* 0x0000005f3c777223 */ /* 0x041fe2000000006d */
[C---:B------:R-:W-:Y:S01]  /*5730*/  FFMA R19, R60.reuse, R23, R82 ;  /* 0x000000173c137223 */ /* 0x040fe20000000052 */
[C---:B------:R-:W-:Y:S01]  /*5740*/  FFMA R82, R60.reuse, R16, R115 ;  /* 0x000000103c527223 */ /* 0x040fe20000000073 */
[-C--:B------:R-:W-:Y:S01]  /*5750*/  FFMA R118, R60, R20.reuse, R15 ;  /* 0x000000143c767223 */ /* 0x080fe2000000000f */
[C---:B-1----:R-:W-:Y:S01]  /*5760*/  FFMA R95, R56.reuse, R95, R65 ;  /* 0x0000005f385f7223 */ /* 0x042fe20000000041 */
[----:B------:R-:W-:Y:S01]  /*5770*/  FFMA R26, R56, R20, R113 ;  /* 0x00000014381a7223 */ /* 0x000fe20000000071 */
[C---:B------:R-:W-:Y:S01]  /*5780*/  FFMA R117, R60.reuse, R21, R44 ;  /* 0x000000153c757223 */ /* 0x040fe2000000002c */
[----:B------:R-:W-:Y:S01]  /*5790*/  FFMA R67, R60, R17, R34 ;  /* 0x000000113c437223 */ /* 0x000fe20000000022 */
[C---:B--2---:R-:W-:Y:S01]  /*57a0*/  FFMA R115, R71.reuse, R41, R80 ;  /* 0x0000002947737223 */ /* 0x044fe20000000050 */
[----:B------:R-:W-:Y:S01]  /*57b0*/  FFMA R15, R56, R21, R78 ;  /* 0x00000015380f7223 */ /* 0x000fe2000000004e */
[-C--:B------:R-:W-:Y:S01]  /*57c0*/  FFMA R44, R60, R22.reuse, R77 ;  /* 0x000000163c2c7223 */ /* 0x080fe2000000004d */
[-C--:B------:R-:W-:Y:S01]  /*57d0*/  FFMA R34, R56, R22.reuse, R79 ;  /* 0x0000001638227223 */ /* 0x080fe2000000004f */
[----:B---3--:R-:W-:Y:S01]  /*57e0*/  FFMA R80, R72, R71, R101 ;  /* 0x0000004748507223 */ /* 0x008fe20000000065 */
[----:B------:R-:W-:Y:S01]  /*57f0*/  FFMA R101, R71, R73, R102 ;  /* 0x0000004947657223 */ /* 0x000fe20000000066 */
[C---:B------:R-:W-:Y:S01]  /*5800*/  FFMA R29, R46.reuse, R21, R29 ;  /* 0x000000152e1d7223 */ /* 0x040fe2000000001d */
[----:B------:R-:W-:Y:S01]  /*5810*/  FFMA R100, R46, R22, R123 ;  /* 0x000000162e647223 */ /* 0x000fe2000000007b */
[----:B------:R-:W-:Y:S01]  /*5820*/  FFMA R122, R60, R18, R35 ;  /* 0x000000123c7a7223 */ /* 0x000fe20000000023 */
[C---:B------:R-:W-:Y:S01]  /*5830*/  FFMA R109, R56.reuse, R23, R64 ;  /* 0x00000017386d7223 */ /* 0x040fe20000000040 */
[----:B------:R-:W-:Y:S01]  /*5840*/  FFMA R68, R56, R16, R93 ;  /* 0x0000001038447223 */ /* 0x000fe2000000005d */
[----:B------:R-:W-:Y:S01]  /*5850*/  FFMA R102, R40, R57, R95 ;  /* 0x0000003928667223 */ /* 0x000fe2000000005f */
[----:B------:R-:W-:Y:S01]  /*5860*/  FFMA R116, R56, R18, R81 ;  /* 0x0000001238747223 */ /* 0x000fe20000000051 */
[----:B------:R-:W-:Y:S01]  /*5870*/  FFMA R35, R61, R73, R82 ;  /* 0x000000493d237223 */ /* 0x000fe20000000052 */
[----:B------:R-:W0:Y:S01]  /*5880*/  LDS.128 R20, [R2+0x10] ;  /* 0x0000100002147984 */ /* 0x000e220000000c00 */
[CC--:B------:R-:W-:Y:S01]  /*5890*/  FFMA R95, R57.reuse, R41.reuse, R26 ;  /* 0x00000029395f7223 */ /* 0x0c0fe2000000001a */
        /* <DEDUP_REMOVED lines=8> */
[-C--:B------:R-:W-:Y:S01]  /*5920*/  FFMA R26, R57, R42.reuse, R15 ;  /* 0x0000002a391a7223 */ /* 0x080fe2000000000f */
[----:B------:R-:W-:Y:S01]  /*5930*/  FFMA R113, R56, R17, R66 ;  /* 0x0000001138717223 */ /* 0x000fe20000000042 */
[-C--:B------:R-:W-:Y:S01]  /*5940*/  FFMA R77, R61, R43.reuse, R44 ;  /* 0x0000002b3d4d7223 */ /* 0x080fe2000000002c */
[----:B------:R-:W-:Y:S01]  /*5950*/  FFMA R50, R71, R42, R105 ;  /* 0x0000002a47327223 */ /* 0x000fe20000000069 */
[----:B------:R-:W-:Y:S01]  /*5960*/  FFMA R15, R57, R43, R34 ;  /* 0x0000002b390f7223 */ /* 0x000fe20000000022 */
[----:B------:R-:W-:Y:S01]  /*5970*/  FFMA R46, R46, R18, R121 ;  /* 0x000000122e2e7223 */ /* 0x000fe20000000079 */
[C---:B------:R-:W-:Y:S01]  /*5980*/  FFMA R60, R61.reuse, R42, R117 ;  /* 0x0000002a3d3c7223 */ /* 0x040fe20000000075 */
[C---:B------:R-:W-:Y:S01]  /*5990*/  FFMA R56, R72.reuse, R61, R19 ;  /* 0x0000003d48387223 */ /* 0x040fe20000000013 */
[-C--:B------:R-:W-:Y:S01]  /*59a0*/  FFMA R44, R61, R74.reuse, R67 ;  /* 0x0000004a3d2c7223 */ /* 0x080fe20000000043 */
[C---:B------:R-:W-:Y:S01]  /*59b0*/  FFMA R105, R71.reuse, R43, R86 ;  /* 0x0000002b47697223 */ /* 0x040fe20000000056 */
[----:B------:R-:W-:Y:S01]  /*59c0*/  FFMA R34, R72, R57, R109 ;  /* 0x0000003948227223 */ /* 0x000fe2000000006d */
[----:B------:R-:W1:Y:S01]  /*59d0*/  LDS.128 R16, [R2+0xa0] ;  /* 0x0000a00002107984 */ /* 0x000e620000000c00 */
[C---:B------:R-:W-:Y:S01]  /*59e0*/  FFMA R97, R40.reuse, R71, R97 ;  /* 0x0000004728617223 */ /* 0x040fe20000000061 */
[CC--:B------:R-:W-:Y:S01]  /*59f0*/  FFMA R86, R71.reuse, R74.reuse, R69 ;  /* 0x0000004a47567223 */ /* 0x0c0fe20000000045 */
[----:B------:R-:W-:Y:S01]  /*5a00*/  FFMA R117, R71, R75, R70 ;  /* 0x0000004b47757223 */ /* 0x000fe20000000046 */
[----:B------:R-:W2:Y:S01]  /*5a10*/  LDS.128 R64, [R4+0xa10] ;  /* 0x000a100004407984 */ /* 0x000ea20000000c00 */
[C---:B------:R-:W-:Y:S01]  /*5a20*/  FFMA R109, R57.reuse, R73, R68 ;  /* 0x00000049396d7223 */ /* 0x040fe20000000044 */
[C---:B------:R-:W-:Y:S01]  /*5a30*/  FFMA R104, R57.reuse, R74, R113 ;  /* 0x0000004a39687223 */ /* 0x040fe20000000071 */
[----:B------:R-:W-:Y:S01]  /*5a40*/  FFMA R57, R57, R75, R116 ;  /* 0x0000004b39397223 */ /* 0x000fe20000000074 */
[----:B------:R-:W3:Y:S01]  /*5a50*/  LDS.128 R68, [R4+0xa20] ;  /* 0x000a200004447984 */ /* 0x000ee20000000c00 */
[C---:B------:R-:W-:Y:S01]  /*5a60*/  FFMA R79, R61.reuse, R41, R118 ;  /* 0x000000293d4f7223 */ /* 0x040fe20000000076 */
[CC--:B------:R-:W-:Y:S01]  /*5a70*/  FFMA R116, R40.reuse, R54.reuse, R27 ;  /* 0x0000003628747223 */ /* 0x0c0fe2000000001b */
[----:B------:R-:W-:Y:S01]  /*5a80*/  FFMA R78, R40, R61, R119 ;  /* 0x0000003d284e7223 */ /* 0x000fe20000000077 */
[----:B------:R-:W4:Y:S01]  /*5a90*/  LDS R108, [R4+0xa30] ;  /* 0x000a3000046c7984 */ /* 0x000f220000000800 */
[C---:B------:R-:W-:Y:S01]  /*5aa0*/  FFMA R118, R54.reuse, R41, R85 ;  /* 0x0000002936767223 */ /* 0x040fe20000000055 */
[----:B------:R-:W-:Y:S01]  /*5ab0*/  FFMA R27, R54, R43, R94 ;  /* 0x0000002b361b7223 */ /* 0x000fe2000000005e */
[----:B------:R-:W-:Y:S01]  /*5ac0*/  FFMA R61, R61, R75, R122 ;  /* 0x0000004b3d3d7223 */ /* 0x000fe2000000007a */
[----:B------:R-:W-:Y:S01]  /*5ad0*/  FFMA R94, R72, R54, R89 ;  /* 0x00000036485e7223 */ /* 0x000fe20000000059 */
[C---:B------:R-:W-:Y:S01]  /*5ae0*/  FFMA R85, R54.reuse, R73, R76 ;  /* 0x0000004936557223 */ /* 0x040fe2000000004c */
[C---:B------:R-:W-:Y:S01]  /*5af0*/  FFMA R122, R54.reuse, R42, R111 ;  /* 0x0000002a367a7223 */ /* 0x040fe2000000006f */
[C---:B------:R-:W-:Y:S01]  /*5b00*/  FFMA R76, R54.reuse, R74, R99 ;  /* 0x0000004a364c7223 */ /* 0x040fe20000000063 */
[----:B------:R-:W-:Y:S01]  /*5b10*/  FFMA R89, R54, R75, R96 ;  /* 0x0000004b36597223 */ /* 0x000fe20000000060 */
[C---:B------:R-:W-:Y:S01]  /*5b20*/  FFMA R99, R47.reuse, R41, R90 ;  /* 0x000000292f637223 */ /* 0x040fe2000000005a */
[C---:B------:R-:W-:Y:S01]  /*5b30*/  FFMA R96, R47.reuse, R42, R29 ;  /* 0x0000002a2f607223 */ /* 0x040fe2000000001d */
[-C--:B------:R-:W-:Y:S01]  /*5b40*/  FFMA R54, R72, R47.reuse, R25 ;  /* 0x0000002f48367223 */ /* 0x080fe20000000019 */
[----:B------:R-:W-:Y:S01]  /*5b50*/  FFMA R53, R40, R47, R53 ;  /* 0x0000002f28357223 */ /* 0x000fe20000000035 */
[C---:B------:R-:W-:Y:S01]  /*5b60*/  FFMA R29, R47.reuse, R43, R100 ;  /* 0x0000002b2f1d7223 */ /* 0x040fe20000000064 */
[C---:B------:R-:W-:Y:S01]  /*5b70*/  FFMA R25, R47.reuse, R73, R98 ;  /* 0x000000492f197223 */ /* 0x040fe20000000062 */
        /* <DEDUP_REMOVED lines=15> */
[----:B------:R-:W-:Y:S01]  /*5c70*/  FFMA R88, R16, R74, R107 ;  /* 0x0000004a10587223 */ /* 0x000fe2000000006b */
[----:B------:R-:W0:Y:S01]  /*5c80*/  LDS.128 R40, [R2+0x80] ;  /* 0x0000800002287984 */ /* 0x000e220000000c00 */
[C---:B------:R-:W-:Y:S01]  /*5c90*/  FFMA R49, R21.reuse, R66, R47 ;  /* 0x0000004215317223 */ /* 0x040fe2000000002f */
[----:B---3--:R-:W-:Y:S01]  /*5ca0*/  FFMA R31, R68, R21, R39 ;  /* 0x00000015441f7223 */ /* 0x008fe20000000027 */
[C---:B------:R-:W-:Y:S01]  /*5cb0*/  FFMA R39, R21.reuse, R69, R30 ;  /* 0x0000004515277223 */ /* 0x040fe2000000001e */
[C---:B------:R-:W-:Y:S01]  /*5cc0*/  FFMA R73, R21.reuse, R67, R46 ;  /* 0x0000004315497223 */ /* 0x040fe2000000002e */
[----:B------:R-:W-:Y:S01]  /*5cd0*/  FFMA R30, R21, R70, R45 ;  /* 0x00000046151e7223 */ /* 0x000fe2000000002d */
[----:B------:R-:W-:Y:S01]  /*5ce0*/  FFMA R74, R62, R71, R44 ;  /* 0x000000473e4a7223 */ /* 0x000fe2000000002c */
[C---:B------:R-:W-:Y:S01]  /*5cf0*/  FFMA R114, R16.reuse, R75, R114 ;  /* 0x0000004b10727223 */ /* 0x040fe20000000072 */
[----:B------:R-:W1:Y:S01]  /*5d00*/  LDS.128 R44, [R2+0x110] ;  /* 0x00011000022c7984 */ /* 0x000e620000000c00 */
[----:B------:R-:W-:Y:S01]  /*5d10*/  FFMA R72, R16, R72, R103 ;  /* 0x0000004810487223 */ /* 0x000fe20000000067 */
[----:B------:R-:W-:Y:S01]  /*5d20*/  FFMA R83, R65, R21, R119 ;  /* 0x0000001541537223 */ /* 0x000fe20000000077 */
[----:B------:R-:W-:Y:S01]  /*5d30*/  FFMA R75, R21, R71, R38 ;  /* 0x00000047154b7223 */ /* 0x000fe20000000026 */
[----:B----4-:R-:W-:Y:S01]  /*5d40*/  FFMA R87, R108, R21, R87 ;  /* 0x000000156c577223 */ /* 0x010fe20000000057 */
[----:B------:R-:W-:Y:S01]  /*5d50*/  FFMA R38, R68, R62, R77 ;  /* 0x0000003e44267223 */ /* 0x000fe2000000004d */
[----:B------:R-:W2:Y:S01]  /*5d60*/  LDS.64 R20, [R4+0xc18] ;  /* 0x000c180004147984 */ /* 0x000ea20000000a00 */
[C---:B------:R-:W-:Y:S01]  /*5d70*/  FFMA R48, R62.reuse, R66, R79 ;  /* 0x000000423e307223 */ /* 0x040fe2000000004f */
[C---:B------:R-:W-:Y:S01]  /*5d80*/  FFMA R77, R62.reuse, R69, R56 ;  /* 0x000000453e4d7223 */ /* 0x040fe20000000038 */
[C---:B------:R-:W-:Y:S01]  /*5d90*/  FFMA R79, R62.reuse, R67, R60 ;  /* 0x000000433e4f7223 */ /* 0x040fe2000000003c */
[-C--:B------:R-:W-:Y:S01]  /*5da0*/  FFMA R52, R62, R70.reuse, R35 ;  /* 0x000000463e347223 */ /* 0x080fe20000000023 */
        /* <DEDUP_REMOVED lines=9> */
[C---:B------:R-:W-:Y:S01]  /*5e40*/  FFMA R91, R51.reuse, R69, R106 ;  /* 0x00000045335b7223 */ /* 0x040fe2000000006a */
[----:B------:R-:W3:Y:S01]  /*5e50*/  LDS.64 R16, [R4+0xc30] ;  /* 0x000c300004107984 */ /* 0x000ee20000000a00 */
[----:B------:R-:W-:Y:S01]  /*5e60*/  FFMA R84, R51, R71, R82 ;  /* 0x0000004733547223 */ /* 0x000fe20000000052 */
[C---:B------:R-:W-:Y:S01]  /*5e70*/  FFMA R106, R58.reuse, R66, R95 ;  /* 0x000000423a6a7223 */ /* 0x040fe2000000005f */
[----:B------:R-:W-:Y:S01]  /*5e80*/  FFMA R82, R58, R70, R109 ;  /* 0x000000463a527223 */ /* 0x000fe2000000006d */
[-C--:B------:R-:W-:Y:S01]  /*5e90*/  FFMA R92, R108, R58.reuse, R57 ;  /* 0x0000003a6c5c7223 */ /* 0x080fe20000000039 */
[CC--:B------:R-:W-:Y:S01]  /*5ea0*/  FFMA R123, R68.reuse, R55.reuse, R27 ;  /* 0x00000037447b7223 */ /* 0x0c0fe2000000001b */
[----:B------:R-:W-:Y:S01]  /*5eb0*/  FFMA R72, R68, R58, R15 ;  /* 0x0000003a44487223 */ /* 0x000fe2000000000f */
[----:B------:R-:W-:Y:S01]  /*5ec0*/  FFMA R116, R65, R55, R116 ;  /* 0x0000003741747223 */ /* 0x000fe20000000074 */
[C---:B------:R-:W-:Y:S01]  /*5ed0*/  FFMA R95, R55.reuse, R66, R118 ;  /* 0x00000042375f7223 */ /* 0x040fe20000000076 */
[C---:B------:R-:W-:Y:S01]  /*5ee0*/  FFMA R109, R55.reuse, R67, R122 ;  /* 0x00000043376d7223 */ /* 0x040fe2000000007a */
[C---:B------:R-:W-:Y:S01]  /*5ef0*/  FFMA R88, R55.reuse, R70, R85 ;  /* 0x0000004637587223 */ /* 0x040fe20000000055 */
[C---:B0-----:R-:W-:Y:S01]  /*5f00*/  FFMA R43, R55.reuse, R69, R94 ;  /* 0x00000045372b7223 */ /* 0x041fe2000000005e */
[----:B------:R-:W-:Y:S01]  /*5f10*/  FFMA R57, R55, R71, R76 ;  /* 0x0000004737397223 */ /* 0x000fe2000000004c */
[----:B------:R-:W-:Y:S01]  /*5f20*/  FFMA R27, R108, R55, R89 ;  /* 0x000000376c1b7223 */ /* 0x000fe20000000059 */
[C---:B------:R-:W-:Y:S01]  /*5f30*/  FFMA R113, R58.reuse, R67, R26 ;  /* 0x000000433a717223 */ /* 0x040fe2000000001a */
        /* <DEDUP_REMOVED lines=8> */
[CC--:B------:R-:W-:Y:S01]  /*5fc0*/  FFMA R26, R40.reuse, R71.reuse, R86 ;  /* 0x00000047281a7223 */ /* 0x0c0fe20000000056 */
[----:B------:R-:W-:Y:S01]  /*5fd0*/  FFMA R50, R40, R108, R117 ;  /* 0x0000006c28327223 */ /* 0x000fe20000000075 */
[----:B------:R-:W-:Y:S01]  /*5fe0*/  FFMA R62, R108, R62, R61 ;  /* 0x0000003e6c3e7223 */ /* 0x000fe2000000003d */
[C---:B------:R-:W-:Y:S01]  /*5ff0*/  FFMA R102, R65.reuse, R58, R102 ;  /* 0x0000003a41667223 */ /* 0x040fe20000000066 */
[----:B------:R-:W-:Y:S01]  /*6000*/  FFMA R104, R58, R71, R104 ;  /* 0x000000473a687223 */ /* 0x000fe20000000068 */
[C---:B-1----:R-:W-:Y:S01]  /*6010*/  FFMA R40, R44.reuse, R65, R53 ;  /* 0x000000412c287223 */ /* 0x042fe20000000035 */
[----:B------:R-:W-:Y:S01]  /*6020*/  FFMA R119, R65, R51, R120 ;  /* 0x0000003341777223 */ /* 0x000fe20000000078 */
[CC--:B------:R-:W-:Y:S01]  /*6030*/  FFMA R121, R51.reuse, R66.reuse, R112 ;  /* 0x0000004233797223 */ /* 0x0c0fe20000000070 */
[-C--:B------:R-:W-:Y:S01]  /*6040*/  FFMA R61, R51, R67.reuse, R110 ;  /* 0x00000043333d7223 */ /* 0x080fe2000000006e */
[C---:B------:R-:W-:Y:S01]  /*6050*/  FFMA R58, R44.reuse, R66, R99 ;  /* 0x000000422c3a7223 */ /* 0x040fe20000000063 */
[----:B------:R-:W-:Y:S01]  /*6060*/  FFMA R53, R44, R67, R96 ;  /* 0x000000432c357223 */ /* 0x000fe20000000060 */
[-C--:B------:R-:W-:Y:S01]  /*6070*/  FFMA R81, R68, R51.reuse, R81 ;  /* 0x0000003344517223 */ /* 0x080fe20000000051 */
[----:B------:R-:W0:Y:S01]  /*6080*/  LDS.128 R64, [R4+0xc20] ;  /* 0x000c200004407984 */ /* 0x000e220000000c00 */
[----:B------:R-:W-:Y:S01]  /*6090*/  FFMA R51, R108, R51, R124 ;  /* 0x000000336c337223 */ /* 0x000fe2000000007c */
[----:B------:R-:W-:Y:S01]  /*60a0*/  FFMA R69, R44, R69, R54 ;  /* 0x000000452c457223 */ /* 0x000fe20000000036 */
[----:B--2---:R-:W-:Y:S01]  /*60b0*/  FFMA R86, R20, R63, R78 ;  /* 0x0000003f14567223 */ /* 0x004fe2000000004e */
        /* <DEDUP_REMOVED lines=11> */
[----:B------:R-:W-:Y:S01]  /*6170*/  FFMA R97, R63, R21, R48 ;  /* 0x000000153f617223 */ /* 0x000fe20000000030 */
[----:B------:R-:W1:Y:S01]  /*6180*/  LDS R121, [R4+0xe1c] ;  /* 0x000e1c0004797984 */ /* 0x000e620000000800 */
[-C--:B---3--:R-:W-:Y:S01]  /*6190*/  FFMA R112, R32, R17.reuse, R51 ;  /* 0x0000001120707223 */ /* 0x088fe20000000033 */
[C---:B------:R-:W-:Y:S01]  /*61a0*/  FFMA R47, R41.reuse, R17, R50 ;  /* 0x00000011292f7223 */ /* 0x040fe20000000032 */
[C---:B------:R-:W-:Y:S01]  /*61b0*/  FFMA R68, R44.reuse, R68, R29 ;  /* 0x000000442c447223 */ /* 0x040fe2000000001d */
[----:B------:R-:W2:Y:S01]  /*61c0*/  LDS.128 R48, [R4+0xe20] ;  /* 0x000e200004307984 */ /* 0x000ea20000000c00 */
[----:B------:R-:W-:Y:S01]  /*61d0*/  FFMA R108, R44, R108, R111 ;  /* 0x0000006c2c6c7223 */ /* 0x000fe2000000006f */
[----:B------:R-:W-:Y:S01]  /*61e0*/  FFMA R40, R36, R21, R95 ;  /* 0x0000001524287223 */ /* 0x000fe2000000005f */
[C---:B------:R-:W-:Y:S01]  /*61f0*/  FFMA R29, R16.reuse, R59, R104 ;  /* 0x0000003b101d7223 */ /* 0x040fe20000000068 */
[C---:B------:R-:W-:Y:S01]  /*6200*/  FFMA R99, R16.reuse, R45, R96 ;  /* 0x0000002d10637223 */ /* 0x040fe20000000060 */
[----:B------:R-:W-:Y:S01]  /*6210*/  FFMA R95, R16, R41, R26 ;  /* 0x00000029105f7223 */ /* 0x000fe2000000001a */
[----:B------:R-:W-:Y:S01]  /*6220*/  FFMA R94, R18, R17, R35 ;  /* 0x00000011125e7223 */ /* 0x000fe20000000023 */
[----:B------:R-:W-:Y:S01]  /*6230*/  FFMA R83, R41, R21, R34 ;  /* 0x0000001529537223 */ /* 0x000fe20000000022 */
[----:B------:R-:W-:Y:S01]  /*6240*/  FFMA R26, R16, R36, R57 ;  /* 0x00000024101a7223 */ /* 0x000fe20000000039 */
[C---:B------:R-:W-:Y:S01]  /*6250*/  FFMA R35, R59.reuse, R17, R92 ;  /* 0x000000113b237223 */ /* 0x040fe2000000005c */
[----:B------:R-:W-:Y:S01]  /*6260*/  FFMA R71, R59, R21, R106 ;  /* 0x000000153b477223 */ /* 0x000fe2000000006a */
[-C--:B------:R-:W-:Y:S01]  /*6270*/  FFMA R57, R63, R17.reuse, R62 ;  /* 0x000000113f397223 */ /* 0x080fe2000000003e */
[C---:B------:R-:W-:Y:S01]  /*6280*/  FFMA R25, R45.reuse, R17, R108 ;  /* 0x000000112d197223 */ /* 0x040fe2000000006c */
[-C--:B------:R-:W-:Y:S01]  /*6290*/  FFMA R98, R18, R21.reuse, R98 ;  /* 0x0000001512627223 */ /* 0x080fe20000000062 */
[----:B------:R-:W-:Y:S01]  /*62a0*/  FFMA R21, R45, R21, R58 ;  /* 0x000000152d157223 */ /* 0x000fe2000000003a */
[C---:B------:R-:W-:Y:S01]  /*62b0*/  FFMA R101, R16.reuse, R63, R74 ;  /* 0x0000003f10657223 */ /* 0x040fe2000000004a */
[C---:B------:R-:W-:Y:S01]  /*62c0*/  FFMA R44, R16.reuse, R32, R84 ;  /* 0x00000020102c7223 */ /* 0x040fe20000000054 */
[C---:B------:R-:W-:Y:S01]  /*62d0*/  FFMA R58, R16.reuse, R22, R75 ;  /* 0x00000016103a7223 */ /* 0x040fe2000000004b */
[----:B------:R-:W-:Y:S01]  /*62e0*/  FFMA R34, R16, R18, R125 ;  /* 0x0000001210227223 */ /* 0x000fe2000000007d */
[----:B------:R-:W-:Y:S01]  /*62f0*/  FFMA R105, R22, R17, R87 ;  /* 0x0000001116697223 */ /* 0x000fe20000000057 */
[C---:B0-----:R-:W-:Y:S01]  /*6300*/  FFMA R102, R64.reuse, R32, R61 ;  /* 0x0000002040667223 */ /* 0x041fe2000000003d */
[----:B------:R-:W-:Y:S01]  /*6310*/  FFMA R96, R64, R22, R73 ;  /* 0x0000001640607223 */ /* 0x000fe20000000049 */
[----:B------:R-:W-:Y:S01]  /*6320*/  FFMA R104, R32, R65, R81 ;  /* 0x0000004120687223 */ /* 0x000fe20000000051 */
[C---:B------:R-:W-:Y:S01]  /*6330*/  FFMA R61, R41.reuse, R67, R80 ;  /* 0x00000043293d7223 */ /* 0x040fe20000000050 */
[C---:B------:R-:W-:Y:S01]  /*6340*/  FFMA R73, R64.reuse, R41, R55 ;  /* 0x0000002940497223 */ /* 0x040fe20000000037 */
[CC--:B------:R-:W-:Y:S01]  /*6350*/  FFMA R81, R41.reuse, R65.reuse, R76 ;  /* 0x0000004129517223 */ /* 0x0c0fe2000000004c */
[----:B------:R-:W-:Y:S01]  /*6360*/  FFMA R85, R41, R66, R85 ;  /* 0x0000004229557223 */ /* 0x000fe20000000055 */
[----:B------:R-:W-:Y:S01]  /*6370*/  FFMA R80, R64, R18, R93 ;  /* 0x0000001240507223 */ /* 0x000fe2000000005d */
[----:B------:R-:W-:Y:S01]  /*6380*/  FFMA R92, R22, R65, R31 ;  /* 0x00000041165c7223 */ /* 0x000fe2000000001f */
[----:B------:R-:W-:Y:S01]  /*6390*/  FFMA R113, R64, R59, R113 ;  /* 0x0000003b40717223 */ /* 0x000fe20000000071 */
[C---:B------:R-:W-:Y:S01]  /*63a0*/  FFMA R41, R59.reuse, R65, R72 ;  /* 0x000000413b297223 */ /* 0x040fe20000000048 */
[CC--:B------:R-:W-:Y:S01]  /*63b0*/  FFMA R93, R59.reuse, R66.reuse, R15 ;  /* 0x000000423b5d7223 */ /* 0x0c0fe2000000000f */
[-C--:B------:R-:W-:Y:S01]  /*63c0*/  FFMA R62, R22, R66.reuse, R39 ;  /* 0x00000042163e7223 */ /* 0x080fe20000000027 */
[----:B------:R-:W-:Y:S01]  /*63d0*/  FFMA R31, R64, R63, R79 ;  /* 0x0000003f401f7223 */ /* 0x000fe2000000004f */
[----:B------:R-:W-:Y:S01]  /*63e0*/  FFMA R59, R59, R67, R82 ;  /* 0x000000433b3b7223 */ /* 0x000fe20000000052 */
[CC--:B------:R-:W-:Y:S01]  /*63f0*/  FFMA R79, R63.reuse, R65.reuse, R38 ;  /* 0x000000413f4f7223 */ /* 0x0c0fe20000000026 */
[-C--:B------:R-:W-:Y:S01]  /*6400*/  FFMA R39, R63, R66.reuse, R77 ;  /* 0x000000423f277223 */ /* 0x080fe2000000004d */
[-C--:B------:R-:W-:Y:S01]  /*6410*/  FFMA R76, R18, R65.reuse, R103 ;  /* 0x00000041124c7223 */ /* 0x080fe20000000067 */
[C---:B------:R-:W-:Y:S01]  /*6420*/  FFMA R82, R36.reuse, R65, R123 ;  /* 0x0000004124527223 */ /* 0x040fe2000000007b */
[-C--:B------:R-:W-:Y:S01]  /*6430*/  FFMA R108, R36, R66.reuse, R43 ;  /* 0x00000042246c7223 */ /* 0x080fe2000000002b */
[----:B------:R-:W-:Y:S01]  /*6440*/  FFMA R77, R64, R45, R53 ;  /* 0x0000002d404d7223 */ /* 0x000fe20000000035 */
[C---:B------:R-:W-:Y:S01]  /*6450*/  FFMA R65, R45.reuse, R65, R68 ;  /* 0x000000412d417223 */ /* 0x040fe20000000044 */
[-C--:B------:R-:W-:Y:S01]  /*6460*/  FFMA R43, R45, R66.reuse, R69 ;  /* 0x000000422d2b7223 */ /* 0x080fe20000000045 */
[-C--:B------:R-:W-:Y:S01]  /*6470*/  FFMA R63, R63, R67.reuse, R52 ;  /* 0x000000433f3f7223 */ /* 0x080fe20000000034 */
[-C--:B------:R-:W-:Y:S01]  /*6480*/  FFMA R45, R45, R67.reuse, R54 ;  /* 0x000000432d2d7223 */ /* 0x080fe20000000036 */
[CC--:B------:R-:W-:Y:S01]  /*6490*/  FFMA R38, R32.reuse, R66.reuse, R91 ;  /* 0x0000004220267223 */ /* 0x0c0fe2000000005b */
[----:B------:R-:W0:Y:S01]  /*64a0*/  LDS.128 R52, [R4+0xe30] ;  /* 0x000e300004347984 */ /* 0x000e220000000c00 */
[----:B------:R-:W-:Y:S01]  /*64b0*/  FFMA R56, R32, R67, R56 ;  /* 0x0000004320387223 */ /* 0x000fe20000000038 */
[----:B------:R-:W-:Y:S01]  /*64c0*/  FFMA R32, R18, R66, R107 ;  /* 0x0000004212207223 */ /* 0x000fe2000000006b */
[----:B-1----:R-:W-:Y:S01]  /*64d0*/  FFMA R68, R121, R46, R89 ;  /* 0x0000002e79447223 */ /* 0x002fe20000000059 */
[----:B--2---:R-:W-:Y:S01]  /*64e0*/  FFMA R89, R33, R49, R102 ;  /* 0x0000003121597223 */ /* 0x004fe20000000066 */
[----:B------:R-:W-:Y:S01]  /*64f0*/  FFMA R102, R24, R50, R79 ;  /* 0x0000003218667223 */ /* 0x000fe2000000004f */
[----:B------:R-:W-:Y:S01]  /*6500*/  FFMA R79, R19, R51, R32 ;  /* 0x00000033134f7223 */ /* 0x000fe20000000020 */
[-C--:B------:R-:W-:Y:S01]  /*6510*/  FFMA R111, R22, R67.reuse, R30 ;  /* 0x00000043166f7223 */ /* 0x080fe2000000001e */
[----:B------:R-:W1:Y:S01]  /*6520*/  LDC R32, c[0x0][0x3a8] ;  /* 0x0000ea00ff207b82 */ /* 0x000e620000000800 */
[----:B------:R-:W-:Y:S01]  /*6530*/  FFMA R60, R18, R67, R60 ;  /* 0x00000043123c7223 */ /* 0x000fe2000000003c */
[----:B------:R-:W-:Y:S01]  /*6540*/  FFMA R110, R64, R36, R109 ;  /* 0x00000024406e7223 */ /* 0x000fe2000000006d */
[C---:B------:R-:W-:Y:S01]  /*6550*/  FFMA R27, R36.reuse, R17, R27 ;  /* 0x00000011241b7223 */ /* 0x040fe2000000001b */
        /* <DEDUP_REMOVED lines=10> */
[C---:B------:R-:W-:Y:S01]  /*6600*/  FFMA R74, R48.reuse, R42, R83 ;  /* 0x0000002a304a7223 */ /* 0x040fe20000000053 */
[C---:B------:R-:W-:Y:S01]  /*6610*/  FFMA R18, R48.reuse, R28, R71 ;  /* 0x0000001c30127223 */ /* 0x040fe20000000047 */
[----:B------:R-:W-:Y:S01]  /*6620*/  FFMA R22, R48, R37, R40 ;  /* 0x0000002530167223 */ /* 0x000fe20000000028 */
[-C--:B------:R-:W-:Y:S01]  /*6630*/  FFMA R78, R19, R50.reuse, R76 ;  /* 0x00000032134e7223 */ /* 0x080fe2000000004c */
[C---:B------:R-:W-:Y:S01]  /*6640*/  FFMA R80, R28.reuse, R50, R41 ;  /* 0x000000321c507223 */ /* 0x040fe20000000029 */
[-C--:B------:R-:W-:Y:S01]  /*6650*/  FFMA R81, R28, R51.reuse, R93 ;  /* 0x000000331c517223 */ /* 0x080fe2000000005d */
        /* <DEDUP_REMOVED lines=8> */
[-C--:B------:R-:W-:Y:S01]  /*66e0*/  FFMA R88, R33, R50.reuse, R104 ;  /* 0x0000003221587223 */ /* 0x080fe20000000068 */
[----:B------:R-:W-:Y:S01]  /*66f0*/  FFMA R76, R37, R50, R82 ;  /* 0x00000032254c7223 */ /* 0x000fe20000000052 */
[-C--:B------:R-:W-:Y:S01]  /*6700*/  FFMA R41, R23, R51.reuse, R62 ;  /* 0x0000003317297223 */ /* 0x080fe2000000003e */
[----:B------:R-:W-:Y:S01]  /*6710*/  FFMA R83, R37, R51, R108 ;  /* 0x0000003325537223 */ /* 0x000fe2000000006c */
[C---:B0-----:R-:W-:Y:S01]  /*6720*/  FFMA R122, R52.reuse, R23, R111 ;  /* 0x00000017347a7223 */ /* 0x041fe2000000006f */
[C---:B------:R-:W-:Y:S01]  /*6730*/  FFMA R43, R23.reuse, R53, R58 ;  /* 0x00000035172b7223 */ /* 0x040fe2000000003a */
[-C--:B------:R-:W-:Y:S01]  /*6740*/  FFMA R124, R23, R54.reuse, R105 ;  /* 0x00000036177c7223 */ /* 0x080fe20000000069 */
[----:B------:R-:W-:Y:S01]  /*6750*/  FFMA R90, R52, R19, R60 ;  /* 0x00000013345a7223 */ /* 0x000fe2000000003c */
[C---:B------:R-:W-:Y:S01]  /*6760*/  FFMA R93, R19.reuse, R53, R34 ;  /* 0x00000035135d7223 */ /* 0x040fe20000000022 */
[----:B------:R-:W-:Y:S01]  /*6770*/  FFMA R94, R19, R54, R94 ;  /* 0x00000036135e7223 */ /* 0x000fe2000000005e */
[C---:B------:R-:W-:Y:S01]  /*6780*/  FFMA R72, R121.reuse, R42, R119 ;  /* 0x0000002a79487223 */ /* 0x040fe20000000077 */
[----:B------:R-:W-:Y:S01]  /*6790*/  FFMA R16, R121, R28, R117 ;  /* 0x0000001c79107223 */ /* 0x000fe20000000075 */
[-C--:B------:R-:W-:Y:S01]  /*67a0*/  FFMA R31, R24, R49.reuse, R31 ;  /* 0x00000031181f7223 */ /* 0x080fe2000000001f */
[-C--:B------:R-:W-:Y:S01]  /*67b0*/  FFMA R73, R42, R49.reuse, R73 ;  /* 0x000000312a497223 */ /* 0x080fe20000000049 */
[-C--:B------:R-:W-:Y:S01]  /*67c0*/  FFMA R21, R28, R49.reuse, R113 ;  /* 0x000000311c157223 */ /* 0x080fe20000000071 */
[C---:B------:R-:W-:Y:S01]  /*67d0*/  FFMA R77, R46.reuse, R49, R77 ;  /* 0x000000312e4d7223 */ /* 0x040fe2000000004d */
[----:B------:R-:W-:Y:S01]  /*67e0*/  FFMA R82, R46, R50, R65 ;  /* 0x000000322e527223 */ /* 0x000fe20000000041 */
[-C--:B------:R-:W-:Y:S01]  /*67f0*/  FFMA R39, R24, R51.reuse, R39 ;  /* 0x0000003318277223 */ /* 0x080fe20000000027 */
[C---:B------:R-:W-:Y:S01]  /*6800*/  FFMA R91, R33.reuse, R51, R38 ;  /* 0x00000033215b7223 */ /* 0x040fe20000000026 */
        /* <DEDUP_REMOVED lines=18> */
[----:B-1----:R-:W-:-:S02]  /*6930*/  LEA R5, R32, R5, 0x3 ;  /* 0x0000000520057211 */ /* 0x002fc400078e18ff */
[C---:B------:R-:W-:Y:S02]  /*6940*/  LEA R6, R32.reuse, R6, 0x3 ;  /* 0x0000000620067211 */ /* 0x040fe400078e18ff */
[C---:B------:R-:W-:Y:S02]  /*6950*/  LEA R7, R32.reuse, R7, 0x3 ;  /* 0x0000000720077211 */ /* 0x040fe400078e18ff */
[----:B------:R-:W-:Y:S01]  /*6960*/  LEA R8, R32, R8, 0x3 ;  /* 0x0000000820087211 */ /* 0x000fe200078e18ff */
[----:B------:R-:W-:Y:S06]  /*6970*/  BAR.SYNC.DEFER_BLOCKING 0x0 ;  /* 0x0000000000007b1d */ /* 0x000fec0000010000 */
[----:B------:R-:W-:Y:S05]  /*6980*/  BRA.U UP0, `(.L_x_33) ;  /* 0xffffffcd00687547 */ /* 0x000fea000b83ffff */
.L_x_0:
[----:B------:R-:W1:Y:S01]  /*6990*/  S2R R27, SR_CTAID.Y ;  /* 0x00000000001b7919 */ /* 0x000e620000002600 */
[----:B------:R-:W2:Y:S01]  /*69a0*/  LDCU UR6, c[0x0][0x398] ;  /* 0x00007300ff0677ac */ /* 0x000ea20008000800 */
[----:B------:R-:W-:Y:S01]  /*69b0*/  BSSY.RECONVERGENT B0, `(.L_x_34) ;  /* 0x000004d000007945 */ /* 0x000fe20003800200 */
[----:B------:R-:W4:Y:S01]  /*69c0*/  S2R R2, SR_CTAID.X ;  /* 0x0000000000027919 */ /* 0x000f220000002500 */
[----:B-1----:R-:W-:-:S04]  /*69d0*/  LEA R27, R27, R0, 0x4 ;  /* 0x000000001b1b7211 */ /* 0x002fc800078e20ff */
[----:B------:R-:W-:Y:S02]  /*69e0*/  SHF.L.U32 R27, R27, 0x3, RZ ;  /* 0x000000031b1b7819 */ /* 0x000fe400000006ff */
[----:B----4-:R-:W-:Y:S02]  /*69f0*/  LEA R0, R2, R3, 0x4 ;  /* 0x0000000302007211 */ /* 0x010fe400078e20ff */
[C---:B--2---:R-:W-:Y:S02]  /*6a00*/  ISETP.GE.AND P0, PT, R27.reuse, UR6, PT ;  /* 0x000000061b007c0c */ /* 0x044fe4000bf06270 */
[C---:B------:R-:W-:Y:S02]  /*6a10*/  IADD3 R26, PT, PT, R27.reuse, 0x1, RZ ;  /* 0x000000011b1a7810 */ /* 0x040fe40007ffe0ff */
[----:B------:R-:W-:Y:S02]  /*6a20*/  IADD3 R14, PT, PT, R27, 0x2, RZ ;  /* 0x000000021b0e7810 */ /* 0x000fe40007ffe0ff */
[----:B------:R-:W-:-:S07]  /*6a30*/  SHF.L.U32 R0, R0, 0x3, RZ ;  /* 0x0000000300007819 */ /* 0x000fce00000006ff */
[----:B------:R-:W-:Y:S05]  /*6a40*/  @P0 BRA `(.L_x_35) ;  /* 0x00000004000c0947 */ /* 0x000fea0003800000 */
[----:B------:R-:W1:Y:S01]  /*6a50*/  LDCU UR7, c[0x0][0x39c] ;  /* 0x00007380ff0777ac */ /* 0x000e620008000800 */
[----:B------:R-:W2:Y:S01]  /*6a60*/  LDCU UR4, c[0x0][0x3ac] ;  /* 0x00007580ff0477ac */ /* 0x000ea20008000800 */
[C---:B-1----:R-:W-:Y:S01]  /*6a70*/  ISETP.GE.AND P3, PT, R0.reuse, UR7, PT ;  /* 0x0000000700007c0c */ /* 0x042fe2000bf66270 */
[----:B--2---:R-:W-:Y:S01]  /*6a80*/  IMAD R5, R27, UR4, RZ ;  /* 0x000000041b057c24 */ /* 0x004fe2000f8e02ff */
[----:B---3--:R-:W1:Y:S11]  /*6a90*/  LDCU.64 UR4, c[0x0][0x390] ;  /* 0x00007200ff0477ac */ /* 0x008e760008000a00 */
[----:B------:R-:W2:Y:S01]  /*6aa0*/  @!P3 LDC.64 R8, c[0x0][0x390] ;  /* 0x0000e400ff08bb82 */ /* 0x000ea20000000a00 */
[----:B------:R-:W-:-:S05]  /*6ab0*/  @!P3 IADD3 R3, PT, PT, R0, R5, RZ ;  /* 0x000000050003b210 */ /* 0x000fca0007ffe0ff */
[----:B--2---:R-:W-:Y:S02]  /*6ac0*/  @!P3 IMAD.WIDE R8, R3, 0x4, R8 ;  /* 0x000000040308b825 */ /* 0x004fe400078e0208 */
[----:B------:R-:W2:Y:S03]  /*6ad0*/  @!P3 LDC.64 R2, c[0x0][0x3b0] ;  /* 0x0000ec00ff02bb82 */ /* 0x000ea60000000a00 */
[----:B0-----:R-:W3:Y:S01]  /*6ae0*/  @!P3 LDG.E R4, desc[UR8][R8.64] ;  /* 0x000000080804b981 */ /* 0x001ee2000c1e1900 */
[C---:B------:R-:W-:Y:S02]  /*6af0*/  IADD3 R6, PT, PT, R0.reuse, 0x1, RZ ;  /* 0x0000000100067810 */ /* 0x040fe40007ffe0ff */
[----:B------:R-:W-:Y:S02]  /*6b00*/  IADD3 R7, PT, PT, R0, 0x2, RZ ;  /* 0x0000000200077810 */ /* 0x000fe40007ffe0ff */
[----:B------:R-:W-:-:S02]  /*6b10*/  ISETP.GE.AND P0, PT, R6, UR7, PT ;  /* 0x0000000706007c0c */ /* 0x000fc4000bf06270 */
[----:B------:R-:W-:Y:S02]  /*6b20*/  IADD3 R6, P4, PT, R0, R5, RZ ;  /* 0x0000000500067210 */ /* 0x000fe40007f9e0ff */
[----:B------:R-:W-:Y:S02]  /*6b30*/  ISETP.GE.AND P1, PT, R7, UR7, PT ;  /* 0x0000000707007c0c */ /* 0x000fe4000bf26270 */
[----:B------:R-:W-:Y:S02]  /*6b40*/  LEA.HI.X.SX32 R5, R5, RZ, 0x1, P4 ;  /* 0x000000ff05057211 */ /* 0x000fe400020f0eff */
[----:B-1----:R-:W-:Y:S02]  /*6b50*/  LEA R24, P4, R6, UR4, 0x2 ;  /* 0x0000000406187c11 */ /* 0x002fe4000f8810ff */
[----:B------:R-:W-:Y:S02]  /*6b60*/  IADD3 R10, PT, PT, R0, 0x3, RZ ;  /* 0x00000003000a7810 */ /* 0x000fe40007ffe0ff */
[----:B------:R-:W-:-:S02]  /*6b70*/  LEA.HI.X R25, R6, UR5, R5, 0x2, P4 ;  /* 0x0000000506197c11 */ /* 0x000fc4000a0f1405 */
[C---:B------:R-:W-:Y:S01]  /*6b80*/  IADD3 R7, PT, PT, R0.reuse, 0x5, RZ ;  /* 0x0000000500077810 */ /* 0x040fe20007ffe0ff */
[----:B--2---:R-:W-:Y:S01]  /*6b90*/  @!P3 FMUL R103, R103, R2 ;  /* 0x000000026767b220 */ /* 0x004fe20000400000 */
[----:B------:R-:W-:Y:S02]  /*6ba0*/  IADD3 R2, PT, PT, R0, 0x4, RZ ;  /* 0x0000000400027810 */ /* 0x000fe40007ffe0ff */
[----:B------:R-:W-:Y:S02]  /*6bb0*/  ISETP.GE.AND P2, PT, R10, UR7, PT ;  /* 0x000000070a007c0c */ /* 0x000fe4000bf46270 */
[----:B------:R-:W-:Y:S02]  /*6bc0*/  ISETP.GE.AND P4, PT, R2, UR7, PT ;  /* 0x0000000702007c0c */ /* 0x000fe4000bf86270 */
[----:B------:R-:W-:Y:S02]  /*6bd0*/  IADD3 R2, PT, PT, R0, 0x6, RZ ;  /* 0x0000000600027810 */ /* 0x000fe40007ffe0ff */
[----:B------:R-:W-:-:S07]  /*6be0*/  ISETP.GE.AND P5, PT, R7, UR7, PT ;  /* 0x0000000707007c0c */ /* 0x000fce000bfa6270 */
[----:B------:R-:W0:Y:S08]  /*6bf0*/  @!P2 LDC.64 R6, c[0x0][0x3b0] ;  /* 0x0000ec00ff06ab82 */ /* 0x000e300000000a00 */
[----:B------:R-:W1:Y:S01]  /*6c00*/  @!P5 LDC.64 R10, c[0x0][0x3b0] ;  /* 0x0000ec00ff0adb82 */ /* 0x000e620000000a00 */
[----:B---3--:R-:W-:-:S07]  /*6c10*/  @!P3 FFMA R103, R4, R3, R103 ;  /* 0x000000030467b223 */ /* 0x008fce0000000067 */
[----:B------:R-:W2:Y:S01]  /*6c20*/  @!P1 LDC.64 R4, c[0x0][0x3b0] ;  /* 0x0000ec00ff049b82 */ /* 0x000ea20000000a00 */
[----:B------:R3:W-:Y:S01]  /*6c30*/  @!P3 STG.E desc[UR8][R8.64], R103 ;  /* 0x000000670800b986 */ /* 0x0007e2000c101908 */
[----:B------:R-:W-:-:S03]  /*6c40*/  ISETP.GE.AND P3, PT, R2, UR7, PT ;  /* 0x0000000702007c0c */ /* 0x000fc6000bf66270 */
[----:B------:R-:W4:Y:S03]  /*6c50*/  @!P0 LDG.E R28, desc[UR8][R24.64+0x4] ;  /* 0x00000408181c8981 */ /* 0x000f26000c1e1900 */
[----:B------:R-:W5:Y:S01]  /*6c60*/  @!P0 LDC.64 R2, c[0x0][0x3b0] ;  /* 0x0000ec00ff028b82 */ /* 0x000f620000000a00 */
[----:B------:R-:W4:Y:S04]  /*6c70*/  @!P1 LDG.E R32, desc[UR8][R24.64+0x8] ;  /* 0x0000080818209981 */ /* 0x000f28000c1e1900 */
[----:B------:R-:W4:Y:S03]  /*6c80*/  @!P2 LDG.E R34, desc[UR8][R24.64+0xc] ;  /* 0x00000c081822a981 */ /* 0x000f26000c1e1900 */
[----:B---3--:R-:W3:Y:S01]  /*6c90*/  @!P4 LDC.64 R8, c[0x0][0x3b0] ;  /* 0x0000ec00ff08cb82 */ /* 0x008ee20000000a00 */
[----:B------:R-:W4:Y:S04]  /*6ca0*/  @!P4 LDG.E R38, desc[UR8][R24.64+0x10] ;  /* 0x000010081826c981 */ /* 0x000f28000c1e1900 */
[----:B------:R-:W4:Y:S03]  /*6cb0*/  @!P5 LDG.E R42, desc[UR8][R24.64+0x14] ;  /* 0x00001408182ad981 */ /* 0x000f26000c1e1900 */
[----:B------:R-:W0:Y:S01]  /*6cc0*/  @!P3 LDC.64 R12, c[0x0][0x3b0] ;  /* 0x0000ec00ff0cbb82 */ /* 0x000e220000000a00 */
[----:B------:R-:W4:Y:S01]  /*6cd0*/  @!P3 LDG.E R44, desc[UR8][R24.64+0x18] ;  /* 0x00001808182cb981 */ /* 0x000f22000c1e1900 */
[----:B--2---:R-:W-:Y:S01]  /*6ce0*/  @!P1 FMUL R97, R97, R4 ;  /* 0x0000000461619220 */ /* 0x004fe20000400000 */
[----:B-1----:R-:W-:Y:S01]  /*6cf0*/  @!P5 FMUL R33, R122, R10 ;  /* 0x0000000a7a21d220 */ /* 0x002fe20000400000 */
[----:B-----5:R-:W-:Y:S01]  /*6d00*/  @!P0 FMUL R29, R106, R2 ;  /* 0x000000026a1d8220 */ /* 0x020fe20000400000 */
[----:B------:R-:W-:Y:S01]  /*6d10*/  IADD3 R2, PT, PT, R0, 0x7, RZ ;  /* 0x0000000700027810 */ /* 0x000fe20007ffe0ff */
[----:B---3--:R-:W-:Y:S01]  /*6d20*/  @!P4 FMUL R41, R41, R8 ;  /* 0x000000082929c220 */ /* 0x008fe20000400000 */
[----:B0-----:R-:W-:Y:S01]  /*6d30*/  @!P3 FMUL R43, R43, R12 ;  /* 0x0000000c2b2bb220 */ /* 0x001fe20000400000 */
[----:B----4-:R-:W-:Y:S01]  /*6d40*/  @!P0 FFMA R3, R28, R3, R29 ;  /* 0x000000031c038223 */ /* 0x010fe2000000001d */
[----:B------:R-:W-:Y:S01]  /*6d50*/  @!P2 FMUL R29, R40, R6 ;  /* 0x00000006281da220 */ /* 0x000fe20000400000 */
[----:B------:R-:W-:-:S03]  /*6d60*/  @!P1 FFMA R5, R32, R5, R97 ;  /* 0x0000000520059223 */ /* 0x000fc60000000061 */
[----:B------:R1:W-:Y:S01]  /*6d70*/  @!P0 STG.E desc[UR8][R24.64+0x4], R3 ;  /* 0x0000040318008986 */ /* 0x0003e2000c101908 */
[----:B------:R-:W-:Y:S01]  /*6d80*/  ISETP.GE.AND P0, PT, R2, UR7, PT ;  /* 0x0000000702007c0c */ /* 0x000fe2000bf06270 */
[----:B------:R-:W-:Y:S02]  /*6d90*/  @!P2 FFMA R7, R34, R7, R29 ;  /* 0x000000072207a223 */ /* 0x000fe4000000001d */
[----:B------:R1:W-:Y:S01]  /*6da0*/  @!P1 STG.E desc[UR8][R24.64+0x8], R5 ;  /* 0x0000080518009986 */ /* 0x0003e2000c101908 */
[----:B------:R-:W-:-:S03]  /*6db0*/  @!P4 FFMA R9, R38, R9, R41 ;  /* 0x000000092609c223 */ /* 0x000fc60000000029 */
[----:B------:R1:W-:Y:S01]  /*6dc0*/  @!P2 STG.E desc[UR8][R24.64+0xc], R7 ;  /* 0x00000c071800a986 */ /* 0x0003e2000c101908 */
[----:B------:R-:W-:-:S03]  /*6dd0*/  @!P5 FFMA R11, R42, R11, R33 ;  /* 0x0000000b2a0bd223 */ /* 0x000fc60000000021 */
[----:B------:R1:W-:Y:S01]  /*6de0*/  @!P4 STG.E desc[UR8][R24.64+0x10], R9 ;  /* 0x000010091800c986 */ /* 0x0003e2000c101908 */
[----:B------:R-:W-:-:S03]  /*6df0*/  @!P3 FFMA R13, R44, R13, R43 ;  /* 0x0000000d2c0db223 */ /* 0x000fc6000000002b */
[----:B------:R1:W-:Y:S04]  /*6e00*/  @!P5 STG.E desc[UR8][R24.64+0x14], R11 ;  /* 0x0000140b1800d986 */ /* 0x0003e8000c101908 */
[----:B------:R1:W-:Y:S01]  /*6e10*/  @!P3 STG.E desc[UR8][R24.64+0x18], R13 ;  /* 0x0000180d1800b986 */ /* 0x0003e2000c101908 */
[----:B------:R-:W-:Y:S05]  /*6e20*/  @P0 BRA `(.L_x_35) ;  /* 0x0000000000140947 */ /* 0x000fea0003800000 */
[----:B------:R-:W2:Y:S01]  /*6e30*/  LDG.E R2, desc[UR8][R24.64+0x1c] ;  /* 0x00001c0818027981 */ /* 0x000ea2000c1e1900 */
[----:B------:R-:W1:Y:S02]  /*6e40*/  LDCU.64 UR4, c[0x0][0x3b0] ;  /* 0x00007600ff0477ac */ /* 0x000e640008000a00 */
[----:B-1----:R-:W-:-:S04]  /*6e50*/  FMUL R3, R124, UR4 ;  /* 0x000000047c037c20 */ /* 0x002fc80008400000 */
[----:B--2---:R-:W-:-:S05]  /*6e60*/  FFMA R3, R2, UR5, R3 ;  /* 0x0000000502037c23 */ /* 0x004fca0008000003 */
[----:B------:R2:W-:Y:S02]  /*6e70*/  STG.E desc[UR8][R24.64+0x1c], R3 ;  /* 0x00001c0318007986 */ /* 0x0005e4000c101908 */
.L_x_35:
[----:B0--3--:R-:W-:Y:S05]  /*6e80*/  BSYNC.RECONVERGENT B0 ;  /* 0x0000000000007941 */ /* 0x009fea0003800200 */
.L_x_34:
[----:B------:R-:W-:Y:S01]  /*6e90*/  ISETP.GE.AND P6, PT, R26, UR6, PT ;  /* 0x000000061a007c0c */ /* 0x000fe2000bfc6270 */
[----:B------:R-:W-:Y:S01]  /*6ea0*/  BSSY.RECONVERGENT B0, `(.L_x_36) ;  /* 0x0000050000007945 */ /* 0x000fe20003800200 */
[C---:B------:R-:W-:Y:S02]  /*6eb0*/  IADD3 R12, PT, PT, R27.reuse, 0x3, RZ ;  /* 0x000000031b0c7810 */ /* 0x040fe40007ffe0ff */
[C---:B-1----:R-:W-:Y:S02]  /*6ec0*/  IADD3 R11, PT, PT, R27.reuse, 0x4, RZ ;  /* 0x000000041b0b7810 */ /* 0x042fe40007ffe0ff */
[C---:B------:R-:W-:Y:S02]  /*6ed0*/  IADD3 R10, PT, PT, R27.reuse, 0x5, RZ ;  /* 0x000000051b0a7810 */ /* 0x040fe40007ffe0ff */
[C---:B------:R-:W-:Y:S02]  /*6ee0*/  IADD3 R9, PT, PT, R27.reuse, 0x6, RZ ;  /* 0x000000061b097810 */ /* 0x040fe40007ffe0ff */
[----:B------:R-:W-:-:S02]  /*6ef0*/  IADD3 R8, PT, PT, R27, 0x7, RZ ;  /* 0x000000071b087810 */ /* 0x000fc40007ffe0ff */
[----:B------:R-:W-:Y:S02]  /*6f00*/  ISETP.GE.AND P5, PT, R14, UR6, PT ;  /* 0x000000060e007c0c */ /* 0x000fe4000bfa6270 */
[----:B------:R-:W-:Y:S02]  /*6f10*/  ISETP.GE.AND P4, PT, R12, UR6, PT ;  /* 0x000000060c007c0c */ /* 0x000fe4000bf86270 */
[----:B------:R-:W-:Y:S02]  /*6f20*/  ISETP.GE.AND P0, PT, R11, UR6, PT ;  /* 0x000000060b007c0c */ /* 0x000fe4000bf06270 */
[----:B------:R-:W-:Y:S02]  /*6f30*/  ISETP.GE.AND P1, PT, R10, UR6, PT ;  /* 0x000000060a007c0c */ /* 0x000fe4000bf26270 */
[----:B------:R-:W-:Y:S02]  /*6f40*/  ISETP.GE.AND P2, PT, R9, UR6, PT ;  /* 0x0000000609007c0c */ /* 0x000fe4000bf46270 */
[----:B------:R-:W-:Y:S01]  /*6f50*/  ISETP.GE.AND P3, PT, R8, UR6, PT ;  /* 0x0000000608007c0c */ /* 0x000fe2000bf66270 */
[----:B------:R-:W-:-:S12]  /*6f60*/  @P6 BRA `(.L_x_37) ;  /* 0x00000004000c6947 */ /* 0x000fd80003800000 */
[----:B------:R-:W0:Y:S01]  /*6f70*/  LDCU UR5, c[0x0][0x39c] ;  /* 0x00007380ff0577ac */ /* 0x000e220008000800 */
[----:B------:R-:W1:Y:S01]  /*6f80*/  LDCU UR4, c[0x0][0x3ac] ;  /* 0x00007580ff0477ac */ /* 0x000e620008000800 */
[----:B------:R-:W3:Y:S01]  /*6f90*/  LDCU.64 UR10, c[0x0][0x390] ;  /* 0x00007200ff0a77ac */ /* 0x000ee20008000a00 */
[----:B0-----:R-:W-:Y:S01]  /*6fa0*/  ISETP.GE.AND P6, PT, R0, UR5, PT ;  /* 0x0000000500007c0c */ /* 0x001fe2000bfc6270 */
[----:B-1----:R-:W-:-:S12]  /*6fb0*/  IMAD R7, R26, UR4, RZ ;  /* 0x000000041a077c24 */ /* 0x002fd8000f8e02ff */
[----:B------:R-:W0:Y:S01]  /*6fc0*/  @!P6 LDC.64 R4, c[0x0][0x390] ;  /* 0x0000e400ff04eb82 */ /* 0x000e220000000a00 */
[----:B--2---:R-:W-:-:S05]  /*6fd0*/  @!P6 IADD3 R3, PT, PT, R0, R7, RZ ;  /* 0x000000070003e210 */ /* 0x004fca0007ffe0ff */
[----:B0-----:R-:W-:Y:S02]  /*6fe0*/  @!P6 IMAD.WIDE R4, R3, 0x4, R4 ;  /* 0x000000040304e825 */ /* 0x001fe400078e0204 */
[----:B------:R-:W0:Y:S03]  /*6ff0*/  @!P6 LDC.64 R2, c[0x0][0x3b0] ;  /* 0x0000ec00ff02eb82 */ /* 0x000e260000000a00 */
[----:B------:R-:W2:Y:S01]  /*7000*/  @!P6 LDG.E R6, desc[UR8][R4.64] ;  /* 0x000000080406e981 */ /* 0x000ea2000c1e1900 */
[----:B0-----:R-:W-:-:S04]  /*7010*/  @!P6 FMUL R13, R30, R2 ;  /* 0x000000021e0de220 */ /* 0x001fc80000400000 */
[----:B--2---:R-:W-:-:S05]  /*7020*/  @!P6 FFMA R13, R6, R3, R13 ;  /* 0x00000003060de223 */ /* 0x004fca000000000d */
[----:B------:R0:W-:Y:S01]  /*7030*/  @!P6 STG.E desc[UR8][R4.64], R13 ;  /* 0x0000000d0400e986 */ /* 0x0001e2000c101908 */
[----:B------:R-:W-:-:S04]  /*7040*/  IADD3 R3, P6, PT, R0, R7, RZ ;  /* 0x0000000700037210 */ /* 0x000fc80007fde0ff */
[----:B------:R-:W-:Y:S02]  /*7050*/  LEA.HI.X.SX32 R6, R7, RZ, 0x1, P6 ;  /* 0x000000ff07067211 */ /* 0x000fe400030f0eff */
[C---:B---3--:R-:W-:Y:S02]  /*7060*/  LEA R2, P6, R3.reuse, UR10, 0x2 ;  /* 0x0000000a03027c11 */ /* 0x048fe4000f8c10ff */
[----:B------:R-:W-:Y:S02]  /*7070*/  IADD3 R7, PT, PT, R0, 0x1, RZ ;  /* 0x0000000100077810 */ /* 0x000fe40007ffe0ff */
[----:B------:R-:W-:Y:S02]  /*7080*/  LEA.HI.X R3, R3, UR11, R6, 0x2, P6 ;  /* 0x0000000b03037c11 */ /* 0x000fe4000b0f1406 */
[----:B------:R-:W-:-:S13]  /*7090*/  ISETP.GE.AND P6, PT, R7, UR5, PT ;  /* 0x0000000507007c0c */ /* 0x000fda000bfc6270 */
[----:B------:R-:W2:Y:S01]  /*70a0*/  @!P6 LDG.E R24, desc[UR8][R2.64+0x4] ;  /* 0x000004080218e981 */ /* 0x000ea2000c1e1900 */
[----:B------:R-:W1:Y:S01]  /*70b0*/  @!P6 LDC.64 R6, c[0x0][0x3b0] ;  /* 0x0000ec00ff06eb82 */ /* 0x000e620000000a00 */
[----:B0-----:R-:W-:Y:S01]  /*70c0*/  IADD3 R4, PT, PT, R0, 0x2, RZ ;  /* 0x0000000200047810 */ /* 0x001fe20007ffe0ff */
[----:B-1----:R-:W-:-:S04]  /*70d0*/  @!P6 FMUL R25, R36, R6 ;  /* 0x000000062419e220 */ /* 0x002fc80000400000 */
[----:B--2---:R-:W-:-:S05]  /*70e0*/  @!P6 FFMA R7, R24, R7, R25 ;  /* 0x000000071807e223 */ /* 0x004fca0000000019 */
[----:B------:R0:W-:Y:S01]  /*70f0*/  @!P6 STG.E desc[UR8][R2.64+0x4], R7 ;  /* 0x000004070200e986 */ /* 0x0001e2000c101908 */
[----:B------:R-:W-:-:S13]  /*7100*/  ISETP.GE.AND P6, PT, R4, UR5, PT ;  /* 0x0000000504007c0c */ /* 0x000fda000bfc6270 */
[----:B------:R-:W2:Y:S01]  /*7110*/  @!P6 LDG.E R6, desc[UR8][R2.64+0x8] ;  /* 0x000008080206e981 */ /* 0x000ea2000c1e1900 */
[----:B------:R-:W1:Y:S02]  /*7120*/  @!P6 LDC.64 R4, c[0x0][0x3b0] ;  /* 0x0000ec00ff04eb82 */ /* 0x000e640000000a00 */
[----:B-1----:R-:W-:Y:S01]  /*7130*/  @!P6 FMUL R31, R31, R4 ;  /* 0x000000041f1fe220 */ /* 0x002fe20000400000 */
[----:B------:R-:W-:-:S03]  /*7140*/  IADD3 R4, PT, PT, R0, 0x3, RZ ;  /* 0x0000000300047810 */ /* 0x000fc60007ffe0ff */
[----:B--2---:R-:W-:-:S05]  /*7150*/  @!P6 FFMA R31, R6, R5, R31 ;  /* 0x00000005061fe223 */ /* 0x004fca000000001f */
[----:B------:R-:W-:Y:S01]  /*7160*/  @!P6 STG.E desc[UR8][R2.64+0x8], R31 ;  /* 0x0000081f0200e986 */ /* 0x000fe2000c101908 */
[----:B------:R-:W-:-:S13]  /*7170*/  ISETP.GE.AND P6, PT, R4, UR5, PT ;  /* 0x0000000504007c0c */ /* 0x000fda000bfc6270 */
[----:B------:R-:W2:Y:S01]  /*7180*/  @!P6 LDG.E R6, desc[UR8][R2.64+0xc] ;  /* 0x00000c080206e981 */ /* 0x000ea2000c1e1900 */
[----:B------:R-:W0:Y:S02]  /*7190*/  @!P6 LDC.64 R4, c[0x0][0x3b0] ;  /* 0x0000ec00ff04eb82 */ /* 0x000e240000000a00 */
[----:B0-----:R-:W-:Y:S01]  /*71a0*/  @!P6 FMUL R7, R102, R4 ;  /* 0x000000046607e220 */ /* 0x001fe20000400000 */
[----:B------:R-:W-:-:S03]  /*71b0*/  IADD3 R4, PT, PT, R0, 0x4, RZ ;  /* 0x0000000400047810 */ /* 0x000fc60007ffe0ff */
        /* <DEDUP_REMOVED lines=8> */
[----:B------:R1:W-:Y:S01]  /*7240*/  @!P6 STG.E desc[UR8][R2.64+0x10], R5 ;  /* 0x000010050200e986 */ /* 0x0003e2000c101908 */
[----:B------:R-:W-:-:S13]  /*7250*/  ISETP.GE.AND P6, PT, R4, UR5, PT ;  /* 0x0000000504007c0c */ /* 0x000fda000bfc6270 */
[----:B------:R-:W2:Y:S01]  /*7260*/  @!P6 LDG.E R4, desc[UR8][R2.64+0x14] ;  /* 0x000014080204e981 */ /* 0x000ea2000c1e1900 */
[----:B------:R-:W0:Y:S02]  /*7270*/  @!P6 LDC.64 R24, c[0x0][0x3b0] ;  /* 0x0000ec00ff18eb82 */ /* 0x000e240000000a00 */
[----:B0-----:R-:W-:-:S04]  /*7280*/  @!P6 FMUL R7, R116, R24 ;  /* 0x000000187407e220 */ /* 0x001fc80000400000 */
[----:B--2---:R-:W-:Y:S01]  /*7290*/  @!P6 FFMA R7, R4, R25, R7 ;  /* 0x000000190407e223 */ /* 0x004fe20000000007 */
[----:B------:R-:W-:-:S04]  /*72a0*/  IADD3 R4, PT, PT, R0, 0x6, RZ ;  /* 0x0000000600047810 */ /* 0x000fc80007ffe0ff */
        /* <DEDUP_REMOVED lines=9> */
[----:B-1----:R-:W-:Y:S05]  /*7340*/  @P6 BRA `(.L_x_37) ;  /* 0x0000000000146947 */ /* 0x002fea0003800000 */
[----:B------:R-:W2:Y:S01]  /*7350*/  LDG.E R4, desc[UR8][R2.64+0x1c] ;  /* 0x00001c0802047981 */ /* 0x000ea2000c1e1900 */
[----:B------:R-:W0:Y:S02]  /*7360*/  LDCU.64 UR4, c[0x0][0x3b0] ;  /* 0x00007600ff0477ac */ /* 0x000e240008000a00 */
[----:B0-----:R-:W-:-:S04]  /*7370*/  FMUL R5, R118, UR4 ;  /* 0x0000000476057c20 */ /* 0x001fc80008400000 */
[----:B--2---:R-:W-:-:S05]  /*7380*/  FFMA R5, R4, UR5, R5 ;  /* 0x0000000504057c23 */ /* 0x004fca0008000005 */
[----:B------:R0:W-:Y:S02]  /*7390*/  STG.E desc[UR8][R2.64+0x1c], R5 ;  /* 0x00001c0502007986 */ /* 0x0001e4000c101908 */
.L_x_37:
[----:B------:R-:W-:Y:S05]  /*73a0*/  BSYNC.RECONVERGENT B0 ;  /* 0x0000000000007941 */ /* 0x000fea0003800200 */
.L_x_36:
[----:B------:R-:W-:Y:S04]  /*73b0*/  BSSY.RECONVERGENT B0, `(.L_x_38) ;  /* 0x0000045000007945 */ /* 0x000fe80003800200 */
[----:B------:R-:W-:Y:S05]  /*73c0*/  @P5 BRA `(.L_x_39) ;  /* 0x00000004000c5947 */ /* 0x000fea0003800000 */
[----:B------:R-:W1:Y:S01]  /*73d0*/  LDCU UR5, c[0x0][0x39c] ;  /* 0x00007380ff0577ac */ /* 0x000e620008000800 */
[----:B------:R-:W0:Y:S01]  /*73e0*/  LDCU UR4, c[0x0][0x3ac] ;  /* 0x00007580ff0477ac */ /* 0x000e220008000800 */
[----:B------:R-:W3:Y:S01]  /*73f0*/  LDCU.64 UR10, c[0x0][0x390] ;  /* 0x00007200ff0a77ac */ /* 0x000ee20008000a00 */
[----:B-1----:R-:W-:Y:S01]  /*7400*/  ISETP.GE.AND P6, PT, R0, UR5, PT ;  /* 0x0000000500007c0c */ /* 0x002fe2000bfc6270 */
[----:B0-2---:R-:W-:-:S12]  /*7410*/  IMAD R3, R14, UR4, RZ ;  /* 0x000000040e037c24 */ /* 0x005fd8000f8e02ff */
[----:B------:R-:W0:Y:S01]  /*7420*/  @!P6 LDC.64 R4, c[0x0][0x390] ;  /* 0x0000e400ff04eb82 */ /* 0x000e220000000a00 */
[----:B------:R-:W-:-:S05]  /*7430*/  @!P6 IADD3 R7, PT, PT, R0, R3, RZ ;  /* 0x000000030007e210 */ /* 0x000fca0007ffe0ff */
[----:B0-----:R-:W-:Y:S02]  /*7440*/  @!P6 IMAD.WIDE R4, R7, 0x4, R4 ;  /* 0x000000040704e825 */ /* 0x001fe400078e0204 */
[----:B------:R-:W0:Y:S03]  /*7450*/  @!P6 LDC.64 R6, c[0x0][0x3b0] ;  /* 0x0000ec00ff06eb82 */ /* 0x000e260000000a00 */
[----:B------:R-:W2:Y:S01]  /*7460*/  @!P6 LDG.E R2, desc[UR8][R4.64] ;  /* 0x000000080402e981 */ /* 0x000ea2000c1e1900 */
[C---:B------:R-:W-:Y:S01]  /*7470*/  IADD3 R13, PT, PT, R0.reuse, 0x2, RZ ;  /* 0x00000002000d7810 */ /* 0x040fe20007ffe0ff */
[----:B0-----:R-:W-:Y:S01]  /*7480*/  @!P6 FMUL R75, R75, R6 ;  /* 0x000000064b4be220 */ /* 0x001fe20000400000 */
[----:B------:R-:W-:-:S04]  /*7490*/  IADD3 R6, P5, PT, R0, R3, RZ ;  /* 0x0000000300067210 */ /* 0x000fc80007fbe0ff */
[----:B------:R-:W-:Y:S01]  /*74a0*/  LEA.HI.X.SX32 R3, R3, RZ, 0x1, P5 ;  /* 0x000000ff03037211 */ /* 0x000fe200028f0eff */
[----:B--2---:R-:W-:Y:S01]  /*74b0*/  @!P6 FFMA R75, R2, R7, R75 ;  /* 0x00000007024be223 */ /* 0x004fe2000000004b */
[----:B------:R-:W-:-:S04]  /*74c0*/  IADD3 R7, PT, PT, R0, 0x1, RZ ;  /* 0x0000000100077810 */ /* 0x000fc80007ffe0ff */
[----:B------:R0:W-:Y:S01]  /*74d0*/  @!P6 STG.E desc[UR8][R4.64], R75 ;  /* 0x0000004b0400e986 */ /* 0x0001e2000c101908 */
[C---:B---3--:R-:W-:Y:S02]  /*74e0*/  LEA R2, P6, R6.reuse, UR10, 0x2 ;  /* 0x0000000a06027c11 */ /* 0x048fe4000f8c10ff */
[----:B------:R-:W-:Y:S02]  /*74f0*/  ISETP.GE.AND P5, PT, R7, UR5, PT ;  /* 0x0000000507007c0c */ /* 0x000fe4000bfa6270 */
[----:B------:R-:W-:Y:S02]  /*7500*/  LEA.HI.X R3, R6, UR11, R3, 0x2, P6 ;  /* 0x0000000b06037c11 */ /* 0x000fe4000b0f1403 */
[----:B------:R-:W-:-:S09]  /*7510*/  ISETP.GE.AND P6, PT, R13, UR5, PT ;  /* 0x000000050d007c0c */ /* 0x000fd2000bfc6270 */
[----:B------:R-:W2:Y:S01]  /*7520*/  @!P5 LDG.E R6, desc[UR8][R2.64+0x4] ;  /* 0x000004080206d981 */ /* 0x000ea2000c1e1900 */
[----:B------:R-:W1:Y:S03]  /*7530*/  @!P5 LDC.64 R24, c[0x0][0x3b0] ;  /* 0x0000ec00ff18db82 */ /* 0x000e660000000a00 */
[----:B------:R-:W3:Y:S01]  /*7540*/  @!P6 LDG.E R14, desc[UR8][R2.64+0x8] ;  /* 0x00000808020ee981 */ /* 0x000ee2000c1e1900 */
[----:B0-----:R-:W-:-:S04]  /*7550*/  IADD3 R4, PT, PT, R0, 0x3, RZ ;  /* 0x0000000300047810 */ /* 0x001fc80007ffe0ff */
[----:B------:R-:W0:Y:S01]  /*7560*/  @!P6 LDC.64 R26, c[0x0][0x3b0] ;  /* 0x0000ec00ff1aeb82 */ /* 0x000e220000000a00 */
[----:B-1----:R-:W-:Y:S01]  /*7570*/  @!P5 FMUL R5, R84, R24 ;  /* 0x000000185405d220 */ /* 0x002fe20000400000 */
[----:B0-----:R-:W-:-:S03]  /*7580*/  @!P6 FMUL R89, R89, R26 ;  /* 0x0000001a5959e220 */ /* 0x001fc60000400000 */
[----:B--2---:R-:W-:Y:S01]  /*7590*/  @!P5 FFMA R5, R6, R25, R5 ;  /* 0x000000190605d223 */ /* 0x004fe20000000005 */
[----:B------:R-:W-:Y:S01]  /*75a0*/  IADD3 R6, PT, PT, R0, 0x4, RZ ;  /* 0x0000000400067810 */ /* 0x000fe20007ffe0ff */
[----:B---3--:R-:W-:-:S03]  /*75b0*/  @!P6 FFMA R89, R14, R27, R89 ;  /* 0x0000001b0e59e223 */ /* 0x008fc60000000059 */
[----:B------:R0:W-:Y:S01]  /*75c0*/  @!P5 STG.E desc[UR8][R2.64+0x4], R5 ;  /* 0x000004050200d986 */ /* 0x0001e2000c101908 */
[----:B------:R-:W-:-:S03]  /*75d0*/  ISETP.GE.AND P5, PT, R4, UR5, PT ;  /* 0x0000000504007c0c */ /* 0x000fc6000bfa6270 */
[----:B------:R1:W-:Y:S01]  /*75e0*/  @!P6 STG.E desc[UR8][R2.64+0x8], R89 ;  /* 0x000008590200e986 */ /* 0x0003e2000c101908 */
[----:B------:R-:W-:-:S09]  /*75f0*/  ISETP.GE.AND P6, PT, R6, UR5, PT ;  /* 0x0000000506007c0c */ /* 0x000fd2000bfc6270 */
[----:B------:R-:W2:Y:S01]  /*7600*/  @!P5 LDG.E R4, desc[UR8][R2.64+0xc] ;  /* 0x00000c080204d981 */ /* 0x000ea2000c1e1900 */
[----:B------:R-:W3:Y:S03]  /*7610*/  @!P5 LDC.64 R24, c[0x0][0x3b0] ;  /* 0x0000ec00ff18db82 */ /* 0x000ee60000000a00 */
[----:B------:R-:W4:Y:S01]  /*7620*/  @!P6 LDG.E R6, desc[UR8][R2.64+0x10] ;  /* 0x000010080206e981 */ /* 0x000f22000c1e1900 */
[----:B0-----:R-:W-:-:S04]  /*7630*/  IADD3 R5, PT, PT, R0, 0x6, RZ ;  /* 0x0000000600057810 */ /* 0x001fc80007ffe0ff */
[----:B------:R-:W0:Y:S01]  /*7640*/  @!P6 LDC.64 R26, c[0x0][0x3b0] ;  /* 0x0000ec00ff1aeb82 */ /* 0x000e220000000a00 */
[----:B---3--:R-:W-:Y:S01]  /*7650*/  @!P5 FMUL R7, R88, R24 ;  /* 0x000000185807d220 */ /* 0x008fe20000400000 */
[----:B0-----:R-:W-:-:S03]  /*7660*/  @!P6 FMUL R91, R91, R26 ;  /* 0x0000001a5b5be220 */ /* 0x001fc60000400000 */
[----:B--2---:R-:W-:Y:S01]  /*7670*/  @!P5 FFMA R7, R4, R25, R7 ;  /* 0x000000190407d223 */ /* 0x004fe20000000007 */
[----:B------:R-:W-:Y:S01]  /*7680*/  IADD3 R4, PT, PT, R0, 0x5, RZ ;  /* 0x0000000500047810 */ /* 0x000fe20007ffe0ff */
[----:B----4-:R-:W-:-:S03]  /*7690*/  @!P6 FFMA R91, R6, R27, R91 ;  /* 0x0000001b065be223 */ /* 0x010fc6000000005b */
[----:B------:R1:W-:Y:S01]  /*76a0*/  @!P5 STG.E desc[UR8][R2.64+0xc], R7 ;  /* 0x00000c070200d986 */ /* 0x0003e2000c101908 */
[----:B------:R-:W-:-:S03]  /*76b0*/  ISETP.GE.AND P5, PT, R4, UR5, PT ;  /* 0x0000000504007c0c */ /* 0x000fc6000bfa6270 */
[----:B------:R1:W-:Y:S01]  /*76c0*/  @!P6 STG.E desc[UR8][R2.64+0x10], R91 ;  /* 0x0000105b0200e986 */ /* 0x0003e2000c101908 */
[----:B------:R-:W-:-:S09]  /*76d0*/  ISETP.GE.AND P6, PT, R5, UR5, PT ;  /* 0x0000000505007c0c */ /* 0x000fd2000bfc6270 */
[----:B------:R-:W2:Y:S01]  /*76e0*/  @!P5 LDG.E R4, desc[UR8][R2.64+0x14] ;  /* 0x000014080204d981 */ /* 0x000ea2000c1e1900 */
[----:B------:R-:W0:Y:S03]  /*76f0*/  @!P5 LDC.64 R24, c[0x0][0x3b0] ;  /* 0x0000ec00ff18db82 */ /* 0x000e260000000a00 */
[----:B------:R-:W3:Y:S05]  /*7700*/  @!P6 LDG.E R6, desc[UR8][R2.64+0x18] ;  /* 0x000018080206e981 */ /* 0x000eea000c1e1900 */
[----:B------:R-:W4:Y:S01]  /*7710*/  @!P6 LDC.64 R26, c[0x0][0x3b0] ;  /* 0x0000ec00ff1aeb82 */ /* 0x000f220000000a00 */
[----:B0-----:R-:W-:Y:S01]  /*7720*/  @!P5 FMUL R5, R110, R24 ;  /* 0x000000186e05d220 */ /* 0x001fe20000400000 */
[----:B----4-:R-:W-:-:S03]  /*7730*/  @!P6 FMUL R55, R55, R26 ;  /* 0x0000001a3737e220 */ /* 0x010fc60000400000 */
[----:B--2---:R-:W-:Y:S01]  /*7740*/  @!P5 FFMA R5, R4, R25, R5 ;  /* 0x000000190405d223 */ /* 0x004fe20000000005 */
[----:B------:R-:W-:Y:S01]  /*7750*/  IADD3 R4, PT, PT, R0, 0x7, RZ ;  /* 0x0000000700047810 */ /* 0x000fe20007ffe0ff */
[----:B---3--:R-:W-:-:S03]  /*7760*/  @!P6 FFMA R55, R6, R27, R55 ;  /* 0x0000001b0637e223 */ /* 0x008fc60000000037 */
[----:B------:R1:W-:Y:S01]  /*7770*/  @!P5 STG.E desc[UR8][R2.64+0x14], R5 ;  /* 0x000014050200d986 */ /* 0x0003e2000c101908 */
[----:B------:R-:W-:-:S03]  /*7780*/  ISETP.GE.AND P5, PT, R4, UR5, PT ;  /* 0x0000000504007c0c */ /* 0x000fc6000bfa6270 */
[----:B------:R1:W-:Y:S10]  /*7790*/  @!P6 STG.E desc[UR8][R2.64+0x18], R55 ;  /* 0x000018370200e986 */ /* 0x0003f4000c101908 */
[----:B------:R-:W-:Y:S05]  /*77a0*/  @P5 BRA `(.L_x_39) ;  /* 0x0000000000145947 */ /* 0x000fea0003800000 */
[----:B------:R-:W2:Y:S01]  /*77b0*/  LDG.E R4, desc[UR8][R2.64+0x1c] ;  /* 0x00001c0802047981 */ /* 0x000ea2000c1e1900 */
[----:B------:R-:W1:Y:S02]  /*77c0*/  LDCU.64 UR4, c[0x0][0x3b0] ;  /* 0x00007600ff0477ac */ /* 0x000e640008000a00 */
[----:B-1----:R-:W-:-:S04]  /*77d0*/  FMUL R5, R112, UR4 ;  /* 0x0000000470057c20 */ /* 0x002fc80008400000 */
[----:B--2---:R-:W-:-:S05]  /*77e0*/  FFMA R5, R4, UR5, R5 ;  /* 0x0000000504057c23 */ /* 0x004fca0008000005 */
[----:B------:R3:W-:Y:S02]  /*77f0*/  STG.E desc[UR8][R2.64+0x1c], R5 ;  /* 0x00001c0502007986 */ /* 0x0007e4000c101908 */
.L_x_39:
[----:B------:R-:W-:Y:S05]  /*7800*/  BSYNC.RECONVERGENT B0 ;  /* 0x0000000000007941 */ /* 0x000fea0003800200 */
.L_x_38:
[----:B------:R-:W-:Y:S04]  /*7810*/  BSSY.RECONVERGENT B0, `(.L_x_40) ;  /* 0x0000045000007945 */ /* 0x000fe80003800200 */
[----:B------:R-:W-:Y:S05]  /*7820*/  @P4 BRA `(.L_x_41) ;  /* 0x00000004000c4947 */ /* 0x000fea0003800000 */
[----:B------:R-:W4:Y:S01]  /*7830*/  LDCU UR5, c[0x0][0x39c] ;  /* 0x00007380ff0577ac */ /* 0x000f220008000800 */
[----:B------:R-:W0:Y:S01]  /*7840*/  LDCU UR4, c[0x0][0x3ac] ;  /* 0x00007580ff0477ac */ /* 0x000e220008000800 */
[----:B------:R-:W5:Y:S01]  /*7850*/  LDCU.64 UR10, c[0x0][0x390] ;  /* 0x00007200ff0a77ac */ /* 0x000f620008000a00 */
[----:B----4-:R-:W-:Y:S01]  /*7860*/  ISETP.GE.AND P5, PT, R0, UR5, PT ;  /* 0x0000000500007c0c */ /* 0x010fe2000bfa6270 */
[----:B0123--:R-:W-:-:S12]  /*7870*/  IMAD R3, R12, UR4, RZ ;  /* 0x000000040c037c24 */ /* 0x00ffd8000f8e02ff */
[----:B------:R-:W0:Y:S01]  /*7880*/  @!P5 LDC.64 R4, c[0x0][0x390] ;  /* 0x0000e400ff04db82 */ /* 0x000e220000000a00 */
[----:B------:R-:W-:-:S07]  /*7890*/  @!P5 IADD3 R7, PT, PT, R0, R3, RZ ;  /* 0x000000030007d210 */ /* 0x000fce0007ffe0ff */
[----:B------:R-:W1:Y:S01]  /*78a0*/  @!P5 LDC.64 R12, c[0x0][0x3b0] ;  /* 0x0000ec00ff0cdb82 */ /* 0x000e620000000a00 */
[----:B0-----:R-:W-:-:S05]  /*78b0*/  @!P5 IMAD.WIDE R4, R7, 0x4, R4 ;  /* 0x000000040704d825 */ /* 0x001fca00078e0204 */
[----:B------:R-:W2:Y:S01]  /*78c0*/  @!P5 LDG.E R2, desc[UR8][R4.64] ;  /* 0x000000080402d981 */ /* 0x000ea2000c1e1900 */
[----:B------:R-:W-:Y:S01]  /*78d0*/  IADD3 R6, P4, PT, R0, R3, RZ ;  /* 0x0000000300067210 */ /* 0x000fe20007f9e0ff */
[----:B-1----:R-:W-:Y:S01]  /*78e0*/  @!P5 FMUL R7, R72, R12 ;  /* 0x0000000c4807d220 */ /* 0x002fe20000400000 */
[----:B------:R-:W-:Y:S02]  /*78f0*/  IADD3 R12, PT, PT, R0, 0x1, RZ ;  /* 0x00000001000c7810 */ /* 0x000fe40007ffe0ff */
[----:B------:R-:W-:Y:S02]  /*7900*/  LEA.HI.X.SX32 R3, R3, RZ, 0x1, P4 ;  /* 0x000000ff03037211 */ /* 0x000fe400020f0eff */
[----:B------:R-:W-:Y:S02]  /*7910*/  ISETP.GE.AND P6, PT, R12, UR5, PT ;  /* 0x000000050c007c0c */ /* 0x000fe4000bfc6270 */
[----:B------:R-:W-:-:S04]  /*7920*/  IADD3 R12, PT, PT, R0, 0x2, RZ ;  /* 0x00000002000c7810 */ /* 0x000fc80007ffe0ff */
[----:B------:R-:W-:-:S07]  /*7930*/  ISETP.GE.AND P4, PT, R12, UR5, PT ;  /* 0x000000050c007c0c */ /* 0x000fce000bf86270 */
[----:B------:R-:W0:Y:S08]  /*7940*/  @!P6 LDC.64 R24, c[0x0][0x3b0] ;  /* 0x0000ec00ff18eb82 */ /* 0x000e300000000a00 */
[----:B------:R-:W1:Y:S01]  /*7950*/  @!P4 LDC.64 R26, c[0x0][0x3b0] ;  /* 0x0000ec00ff1acb82 */ /* 0x000e620000000a00 */
[----:B--2---:R-:W-:Y:S01]  /*7960*/  @!P5 FFMA R7, R2, R13, R7 ;  /* 0x0000000d0207d223 */ /* 0x004fe20000000007 */
[----:B------:R-:W-:-:S04]  /*7970*/  IADD3 R13, PT, PT, R0, 0x3, RZ ;  /* 0x00000003000d7810 */ /* 0x000fc80007ffe0ff */
[----:B------:R0:W-:Y:S01]  /*7980*/  @!P5 STG.E desc[UR8][R4.64], R7 ;  /* 0x000000070400d986 */ /* 0x0001e2000c101908 */
[----:B-----5:R-:W-:-:S04]  /*7990*/  LEA R2, P5, R6, UR10, 0x2 ;  /* 0x0000000a06027c11 */ /* 0x020fc8000f8a10ff */
[----:B------:R-:W-:Y:S02]  /*79a0*/  LEA.HI.X R3, R6, UR11, R3, 0x2, P5 ;  /* 0x0000000b06037c11 */ /* 0x000fe4000a8f1403 */
[----:B------:R-:W-:-:S03]  /*79b0*/  ISETP.GE.AND P5, PT, R13, UR5, PT ;  /* 0x000000050d007c0c */ /* 0x000fc6000bfa6270 */
[----:B------:R-:W2:Y:S04]  /*79c0*/  @!P6 LDG.E R6, desc[UR8][R2.64+0x4] ;  /* 0x000004080206e981 */ /* 0x000ea8000c1e1900 */
[----:B------:R-:W3:Y:S06]  /*79d0*/  @!P4 LDG.E R12, desc[UR8][R2.64+0x8] ;  /* 0x00000808020cc981 */ /* 0x000eec000c1e1900 */
[----:B------:R-:W4:Y:S01]  /*79e0*/  @!P5 LDG.E R14, desc[UR8][R2.64+0xc] ;  /* 0x00000c08020ed981 */ /* 0x000f22000c1e1900 */
[----:B------:R-:W5:Y:S01]  /*79f0*/  @!P5 LDC.64 R28, c[0x0][0x3b0] ;  /* 0x0000ec00ff1cdb82 */ /* 0x000f620000000a00 */
[----:B0-----:R-:W-:Y:S01]  /*7a00*/  @!P6 FMUL R5, R74, R24 ;  /* 0x000000184a05e220 */ /* 0x001fe20000400000 */
[----:B------:R-:W-:Y:S01]  /*7a10*/  IADD3 R4, PT, PT, R0, 0x4, RZ ;  /* 0x0000000400047810 */ /* 0x000fe20007ffe0ff */
[----:B-1----:R-:W-:Y:S01]  /*7a20*/  @!P4 FMUL R73, R73, R26 ;  /* 0x0000001a4949c220 */ /* 0x002fe20000400000 */
[----:B-----5:R-:W-:Y:S01]  /*7a30*/  @!P5 FMUL R7, R86, R28 ;  /* 0x0000001c5607d220 */ /* 0x020fe20000400000 */
[----:B--2---:R-:W-:Y:S01]  /*7a40*/  @!P6 FFMA R5, R6, R25, R5 ;  /* 0x000000190605e223 */ /* 0x004fe20000000005 */
[----:B------:R-:W-:Y:S01]  /*7a50*/  IADD3 R6, PT, PT, R0, 0x5, RZ ;  /* 0x0000000500067810 */ /* 0x000fe20007ffe0ff */
[----:B---3--:R-:W-:-:S03]  /*7a60*/  @!P4 FFMA R73, R12, R27, R73 ;  /* 0x0000001b0c49c223 */ /* 0x008fc60000000049 */
[----:B------:R0:W-:Y:S01]  /*7a70*/  @!P6 STG.E desc[UR8][R2.64+0x4], R5 ;  /* 0x000004050200e986 */ /* 0x0001e2000c101908 */
[----:B------:R-:W-:Y:S02]  /*7a80*/  ISETP.GE.AND P6, PT, R4, UR5, PT ;  /* 0x0000000504007c0c */ /* 0x000fe4000bfc6270 */
[----:B------:R-:W-:Y:S01]  /*7a90*/  IADD3 R4, PT, PT, R0, 0x6, RZ ;  /* 0x0000000600047810 */ /* 0x000fe20007ffe0ff */
[----:B------:R1:W-:Y:S01]  /*7aa0*/  @!P4 STG.E desc[UR8][R2.64+0x8], R73 ;  /* 0x000008490200c986 */ /* 0x0003e2000c101908 */
[----:B----4-:R-:W-:Y:S01]  /*7ab0*/  @!P5 FFMA R7, R14, R29, R7 ;  /* 0x0000001d0e07d223 */ /* 0x010fe20000000007 */
[----:B------:R-:W-:-:S04]  /*7ac0*/  ISETP.GE.AND P4, PT, R6, UR5, PT ;  /* 0x0000000506007c0c */ /* 0x000fc8000bf86270 */
[----:B------:R1:W-:Y:S01]  /*7ad0*/  @!P5 STG.E desc[UR8][R2.64+0xc], R7 ;  /* 0x00000c070200d986 */ /* 0x0003e2000c101908 */
[----:B------:R-:W-:-:S03]  /*7ae0*/  ISETP.GE.AND P5, PT, R4, UR5, PT ;  /* 0x0000000504007c0c */ /* 0x000fc6000bfa6270 */
[----:B------:R-:W2:Y:S01]  /*7af0*/  @!P6 LDG.E R4, desc[UR8][R2.64+0x10] ;  /* 0x000010080204e981 */ /* 0x000ea2000c1e1900 */
[----:B------:R-:W3:Y:S04]  /*7b00*/  @!P6 LDC.64 R24, c[0x0][0x3b0] ;  /* 0x0000ec00ff18eb82 */ /* 0x000ee80000000a00 */
[----:B------:R-:W4:Y:S04]  /*7b10*/  @!P4 LDG.E R6, desc[UR8][R2.64+0x14] ;  /* 0x000014080206c981 */ /* 0x000f28000c1e1900 */
[----:B------:R-:W0:Y:S01]  /*7b20*/  @!P4 LDC.64 R26, c[0x0][0x3b0] ;  /* 0x0000ec00ff1acb82 */ /* 0x000e220000000a00 */
[----:B------:R-:W5:Y:S07]  /*7b30*/  @!P5 LDG.E R12, desc[UR8][R2.64+0x18] ;  /* 0x00001808020cd981 */ /* 0x000f6e000c1e1900 */
[----:B------:R-:W1:Y:S01]  /*7b40*/  @!P5 LDC.64 R28, c[0x0][0x3b0] ;  /* 0x0000ec00ff1cdb82 */ /* 0x000e620000000a00 */
[----:B---3--:R-:W-:Y:S01]  /*7b50*/  @!P6 FMUL R87, R87, R24 ;  /* 0x000000185757e220 */ /* 0x008fe20000400000 */
[----:B0-----:R-:W-:Y:S01]  /*7b60*/  @!P4 FMUL R5, R92, R26 ;  /* 0x0000001a5c05c220 */ /* 0x001fe20000400000 */
[----:B-1----:R-:W-:-:S02]  /*7b70*/  @!P5 FMUL R95, R95, R28 ;  /* 0x0000001c5f5fd220 */ /* 0x002fc40000400000 */
[----:B--2---:R-:W-:Y:S01]  /*7b80*/  @!P6 FFMA R87, R4, R25, R87 ;  /* 0x000000190457e223 */ /* 0x004fe20000000057 */
[----:B------:R-:W-:Y:S01]  /*7b90*/  IADD3 R4, PT, PT, R0, 0x7, RZ ;  /* 0x0000000700047810 */ /* 0x000fe20007ffe0ff */
[----:B----4-:R-:W-:-:S03]  /*7ba0*/  @!P4 FFMA R5, R6, R27, R5 ;  /* 0x0000001b0605c223 */ /* 0x010fc60000000005 */
[----:B------:R4:W-:Y:S01]  /*7bb0*/  @!P6 STG.E desc[UR8][R2.64+0x10], R87 ;  /* 0x000010570200e986 */ /* 0x0009e2000c101908 */
[----:B-----5:R-:W-:-:S03]  /*7bc0*/  @!P5 FFMA R95, R12, R29, R95 ;  /* 0x0000001d0c5fd223 */ /* 0x020fc6000000005f */
[----:B------:R4:W-:Y:S01]  /*7bd0*/  @!P4 STG.E desc[UR8][R2.64+0x14], R5 ;  /* 0x000014050200c986 */ /* 0x0009e2000c101908 */
[----:B------:R-:W-:-:S03]  /*7be0*/  ISETP.GE.AND P4, PT, R4, UR5, PT ;  /* 0x0000000504007c0c */ /* 0x000fc6000bf86270 */
[----:B------:R4:W-:Y:S10]  /*7bf0*/  @!P5 STG.E desc[UR8][R2.64+0x18], R95 ;  /* 0x0000185f0200d986 */ /* 0x0009f4000c101908 */
[----:B------:R-:W-:Y:S05]  /*7c00*/  @P4 BRA `(.L_x_41) ;  /* 0x0000000000144947 */ /* 0x000fea0003800000 */
[----:B------:R-:W2:Y:S01]  /*7c10*/  LDG.E R4, desc[UR8][R2.64+0x1c] ;  /* 0x00001c0802047981 */ /* 0x000ea2000c1e1900 */
[----:B------:R-:W4:Y:S02]  /*7c20*/  LDCU.64 UR4, c[0x0][0x3b0] ;  /* 0x00007600ff0477ac */ /* 0x000f240008000a00 */
[----:B----4-:R-:W-:-:S04]  /*7c30*/  FMUL R5, R104, UR4 ;  /* 0x0000000468057c20 */ /* 0x010fc80008400000 */
[----:B--2---:R-:W-:-:S05]  /*7c40*/  FFMA R5, R4, UR5, R5 ;  /* 0x0000000504057c23 */ /* 0x004fca0008000005 */
[----:B------:R0:W-:Y:S02]  /*7c50*/  STG.E desc[UR8][R2.64+0x1c], R5 ;  /* 0x00001c0502007986 */ /* 0x0001e4000c101908 */
.L_x_41:
[----:B------:R-:W-:Y:S05]  /*7c60*/  BSYNC.RECONVERGENT B0 ;  /* 0x0000000000007941 */ /* 0x000fea0003800200 */
.L_x_40:
[----:B------:R-:W-:Y:S04]  /*7c70*/  BSSY.RECONVERGENT B0, `(.L_x_42) ;  /* 0x0000045000007945 */ /* 0x000fe80003800200 */
[----:B------:R-:W-:Y:S05]  /*7c80*/  @P0 BRA `(.L_x_43) ;  /* 0x00000004000c0947 */ /* 0x000fea0003800000 */
[----:B------:R-:W5:Y:S01]  /*7c90*/  LDCU UR5, c[0x0][0x39c] ;  /* 0x00007380ff0577ac */ /* 0x000f620008000800 */
[----:B------:R-:W0:Y:S01]  /*7ca0*/  LDCU UR4, c[0x0][0x3ac] ;  /* 0x00007580ff0477ac */ /* 0x000e220008000800 */
[----:B------:R-:W2:Y:S01]  /*7cb0*/  LDCU.64 UR10, c[0x0][0x390] ;  /* 0x00007200ff0a77ac */ /* 0x000ea20008000a00 */
[----:B-----5:R-:W-:Y:S01]  /*7cc0*/  ISETP.GE.AND P5, PT, R0, UR5, PT ;  /* 0x0000000500007c0c */ /* 0x020fe2000bfa6270 */
[----:B0-----:R-:W-:-:S12]  /*7cd0*/  IMAD R11, R11, UR4, RZ ;  /* 0x000000040b0b7c24 */ /* 0x001fd8000f8e02ff */
[----:B-1-34-:R-:W0:Y:S01]  /*7ce0*/  @!P5 LDC.64 R4, c[0x0][0x390] ;  /* 0x0000e400ff04db82 */ /* 0x01ae220000000a00 */
[----:B--2---:R-:W-:-:S07]  /*7cf0*/  @!P5 IADD3 R3, PT, PT, R0, R11, RZ ;  /* 0x0000000b0003d210 */ /* 0x004fce0007ffe0ff */
[----:B------:R-:W1:Y:S01]  /*7d00*/  @!P5 LDC.64 R12, c[0x0][0x3b0] ;  /* 0x0000ec00ff0cdb82 */ /* 0x000e620000000a00 */
[----:B0-----:R-:W-:-:S05]  /*7d10*/  @!P5 IMAD.WIDE R4, R3, 0x4, R4 ;  /* 0x000000040304d825 */ /* 0x001fca00078e0204 */
[----:B------:R-:W2:Y:S01]  /*7d20*/  @!P5 LDG.E R6, desc[UR8][R4.64] ;  /* 0x000000080406d981 */ /* 0x000ea2000c1e1900 */
[C---:B------:R-:W-:Y:S02]  /*7d30*/  IADD3 R7, PT, PT, R0.reuse, 0x2, RZ ;  /* 0x0000000200077810 */ /* 0x040fe40007ffe0ff */
[C---:B------:R-:W-:Y:S01]  /*7d40*/  IADD3 R2, PT, PT, R0.reuse, 0x1, RZ ;  /* 0x0000000100027810 */ /* 0x040fe20007ffe0ff */
[----:B-1----:R-:W-:Y:S01]  /*7d50*/  @!P5 FMUL R15, R15, R12 ;  /* 0x0000000c0f0fd220 */ /* 0x002fe20000400000 */
[----:B------:R-:W-:Y:S02]  /*7d60*/  IADD3 R3, P6, PT, R0, R11, RZ ;  /* 0x0000000b00037210 */ /* 0x000fe40007fde0ff */
[----:B------:R-:W-:Y:S02]  /*7d70*/  ISETP.GE.AND P4, PT, R7, UR5, PT ;  /* 0x0000000507007c0c */ /* 0x000fe4000bf86270 */
[----:B------:R-:W-:Y:S02]  /*7d80*/  ISETP.GE.AND P0, PT, R2, UR5, PT ;  /* 0x0000000502007c0c */ /* 0x000fe4000bf06270 */
[----:B------:R-:W-:-:S02]  /*7d90*/  LEA.HI.X.SX32 R12, R11, RZ, 0x1, P6 ;  /* 0x000000ff0b0c7211 */ /* 0x000fc400030f0eff */
[----:B------:R-:W-:-:S04]  /*7da0*/  LEA R2, P6, R3, UR10, 0x2 ;  /* 0x0000000a03027c11 */ /* 0x000fc8000f8c10ff */
[----:B------:R-:W-:-:S03]  /*7db0*/  LEA.HI.X R3, R3, UR11, R12, 0x2, P6 ;  /* 0x0000000b03037c11 */ /* 0x000fc6000b0f140c */
[----:B------:R-:W0:Y:S08]  /*7dc0*/  @!P4 LDC.64 R26, c[0x0][0x3b0] ;  /* 0x0000ec00ff1acb82 */ /* 0x000e300000000a00 */
[----:B------:R-:W1:Y:S01]  /*7dd0*/  @!P0 LDC.64 R24, c[0x0][0x3b0] ;  /* 0x0000ec00ff188b82 */ /* 0x000e620000000a00 */
[----:B--2---:R-:W-:-:S05]  /*7de0*/  @!P5 FFMA R15, R6, R13, R15 ;  /* 0x0000000d060fd223 */ /* 0x004fca000000000f */
[----:B------:R2:W-:Y:S04]  /*7df0*/  @!P5 STG.E desc[UR8][R4.64], R15 ;  /* 0x0000000f0400d986 */ /* 0x0005e8000c101908 */
[----:B------:R-:W3:Y:S04]  /*7e00*/  @!P4 LDG.E R12, desc[UR8][R2.64+0x8] ;  /* 0x00000808020cc981 */ /* 0x000ee8000c1e1900 */
[----:B------:R-:W4:Y:S01]  /*7e10*/  @!P0 LDG.E R6, desc[UR8][R2.64+0x4] ;  /* 0x0000040802068981 */ /* 0x000f22000c1e1900 */
[----:B0-----:R-:W-:Y:S01]  /*7e20*/  @!P4 FMUL R69, R69, R26 ;  /* 0x0000001a4545c220 */ /* 0x001fe20000400000 */
[----:B------:R-:W-:Y:S01]  /*7e30*/  IADD3 R11, PT, PT, R0, 0x3, RZ ;  /* 0x00000003000b7810 */ /* 0x000fe20007ffe0ff */
[----:B-1----:R-:W-:Y:S01]  /*7e40*/  @!P0 FMUL R7, R20, R24 ;  /* 0x0000001814078220 */ /* 0x002fe20000400000 */
[----:B--2---:R-:W-:-:S02]  /*7e50*/  IADD3 R5, PT, PT, R0, 0x6, RZ ;  /* 0x0000000600057810 */ /* 0x004fc40007ffe0ff */
[----:B------:R-:W-:Y:S02]  /*7e60*/  ISETP.GE.AND P5, PT, R11, UR5, PT ;  /* 0x000000050b007c0c */ /* 0x000fe4000bfa6270 */
[C---:B------:R-:W-:Y:S02]  /*7e70*/  IADD3 R11, PT, PT, R0.reuse, 0x4, RZ ;  /* 0x00000004000b7810 */ /* 0x040fe40007ffe0ff */
[----:B------:R-:W-:Y:S02]  /*7e80*/  IADD3 R4, PT, PT, R0, 0x5, RZ ;  /* 0x0000000500047810 */ /* 0x000fe40007ffe0ff */
[----:B------:R-:W-:Y:S01]  /*7e90*/  ISETP.GE.AND P6, PT, R11, UR5, PT ;  /* 0x000000050b007c0c */ /* 0x000fe2000bfc6270 */
[----:B---3--:R-:W-:-:S12]  /*7ea0*/  @!P4 FFMA R69, R12, R27, R69 ;  /* 0x0000001b0c45c223 */ /* 0x008fd80000000045 */
[----:B------:R-:W0:Y:S01]  /*7eb0*/  @!P6 LDC.64 R26, c[0x0][0x3b0] ;  /* 0x0000ec00ff1aeb82 */ /* 0x000e220000000a00 */
[----:B----4-:R-:W-:Y:S01]  /*7ec0*/  @!P0 FFMA R7, R6, R25, R7 ;  /* 0x0000001906078223 */ /* 0x010fe20000000007 */
[----:B------:R-:W-:Y:S01]  /*7ed0*/  @!P4 STG.E desc[UR8][R2.64+0x8], R69 ;  /* 0x000008450200c986 */ /* 0x000fe2000c101908 */
[----:B------:R-:W-:-:S03]  /*7ee0*/  ISETP.GE.AND P4, PT, R5, UR5, PT ;  /* 0x0000000505007c0c */ /* 0x000fc6000bf86270 */
[----:B------:R1:W-:Y:S01]  /*7ef0*/  @!P0 STG.E desc[UR8][R2.64+0x4], R7 ;  /* 0x0000040702008986 */ /* 0x0003e2000c101908 */
[----:B------:R-:W-:Y:S01]  /*7f00*/  ISETP.GE.AND P0, PT, R4, UR5, PT ;  /* 0x0000000504007c0c */ /* 0x000fe2000bf06270 */
[----:B------:R-:W2:Y:S02]  /*7f10*/  @!P5 LDC.64 R24, c[0x0][0x3b0] ;  /* 0x0000ec00ff18db82 */ /* 0x000ea40000000a00 */
[----:B------:R-:W3:Y:S04]  /*7f20*/  @!P5 LDG.E R4, desc[UR8][R2.64+0xc] ;  /* 0x00000c080204d981 */ /* 0x000ee8000c1e1900 */
[----:B------:R-:W4:Y:S02]  /*7f30*/  @!P6 LDG.E R6, desc[UR8][R2.64+0x10] ;  /* 0x000010080206e981 */ /* 0x000f24000c1e1900 */
[----:B------:R-:W5:Y:S02]  /*7f40*/  @!P4 LDC.64 R30, c[0x0][0x3b0] ;  /* 0x0000ec00ff1ecb82 */ /* 0x000f640000000a00 */
[----:B------:R-:W4:Y:S04]  /*7f50*/  @!P4 LDG.E R14, desc[UR8][R2.64+0x18] ;  /* 0x00001808020ec981 */ /* 0x000f28000c1e1900 */
[----:B------:R-:W4:Y:S02]  /*7f60*/  @!P0 LDG.E R12, desc[UR8][R2.64+0x14] ;  /* 0x00001408020c8981 */ /* 0x000f24000c1e1900 */
[----:B------:R-:W1:Y:S01]  /*7f70*/  @!P0 LDC.64 R28, c[0x0][0x3b0] ;  /* 0x0000ec00ff1c8b82 */ /* 0x000e620000000a00 */
[----:B0-----:R-:W-:Y:S01]  /*7f80*/  @!P6 FMUL R79, R79, R26 ;  /* 0x0000001a4f4fe220 */ /* 0x001fe20000400000 */
[----:B--2---:R-:W-:Y:S01]  /*7f90*/  @!P5 FMUL R5, R78, R24 ;  /* 0x000000184e05d220 */ /* 0x004fe20000400000 */
[----:B-----5:R-:W-:Y:S01]  /*7fa0*/  @!P4 FMUL R93, R93, R30 ;  /* 0x0000001e5d5dc220 */ /* 0x020fe20000400000 */
[----:B-1----:R-:W-:-:S02]  /*7fb0*/  @!P0 FMUL R7, R90, R28 ;  /* 0x0000001c5a078220 */ /* 0x002fc40000400000 */
[----:B---3--:R-:W-:Y:S01]  /*7fc0*/  @!P5 FFMA R5, R4, R25, R5 ;  /* 0x000000190405d223 */ /* 0x008fe20000000005 */
[----:B----4-:R-:W-:Y:S01]  /*7fd0*/  @!P6 FFMA R79, R6, R27, R79 ;  /* 0x0000001b064fe223 */ /* 0x010fe2000000004f */
[----:B------:R-:W-:-:S03]  /*7fe0*/  @!P4 FFMA R93, R14, R31, R93 ;  /* 0x0000001f0e5dc223 */ /* 0x000fc6000000005d */
[----:B------:R0:W-:Y:S01]  /*7ff0*/  @!P5 STG.E desc[UR8][R2.64+0xc], R5 ;  /* 0x00000c050200d986 */ /* 0x0001e2000c101908 */
[----:B------:R-:W-:Y:S01]  /*8000*/  IADD3 R4, PT, PT, R0, 0x7, RZ ;  /* 0x0000000700047810 */ /* 0x000fe20007ffe0ff */
[----:B------:R-:W-:Y:S02]  /*8010*/  @!P0 FFMA R7, R12, R29, R7 ;  /* 0x0000001d0c078223 */ /* 0x000fe40000000007 */
[----:B------:R0:W-:Y:S04]  /*8020*/  @!P6 STG.E desc[UR8][R2.64+0x10], R79 ;  /* 0x0000104f0200e986 */ /* 0x0001e8000c101908 */
[----:B------:R0:W-:Y:S04]  /*8030*/  @!P4 STG.E desc[UR8][R2.64+0x18], R93 ;  /* 0x0000185d0200c986 */ /* 0x0001e8000c101908 */
[----:B------:R0:W-:Y:S01]  /*8040*/  @!P0 STG.E desc[UR8][R2.64+0x14], R7 ;  /* 0x0000140702008986 */ /* 0x0001e2000c101908 */
[----:B------:R-:W-:-:S13]  /*8050*/  ISETP.GE.AND P0, PT, R4, UR5, PT ;  /* 0x0000000504007c0c */ /* 0x000fda000bf06270 */
[----:B0-----:R-:W-:Y:S05]  /*8060*/  @P0 BRA `(.L_x_43) ;  /* 0x0000000000140947 */ /* 0x001fea0003800000 */
[----:B------:R-:W2:Y:S01]  /*8070*/  LDG.E R4, desc[UR8][R2.64+0x1c] ;  /* 0x00001c0802047981 */ /* 0x000ea2000c1e1900 */
[----:B------:R-:W0:Y:S02]  /*8080*/  LDCU.64 UR4, c[0x0][0x3b0] ;  /* 0x00007600ff0477ac */ /* 0x000e240008000a00 */
[----:B0-----:R-:W-:-:S04]  /*8090*/  FMUL R5, R94, UR4 ;  /* 0x000000045e057c20 */ /* 0x001fc80008400000 */
[----:B--2---:R-:W-:-:S05]  /*80a0*/  FFMA R5, R4, UR5, R5 ;  /* 0x0000000504057c23 */ /* 0x004fca0008000005 */
[----:B------:R0:W-:Y:S02]  /*80b0*/  STG.E desc[UR8][R2.64+0x1c], R5 ;  /* 0x00001c0502007986 */ /* 0x0001e4000c101908 */
.L_x_43:
[----:B------:R-:W-:Y:S05]  /*80c0*/  BSYNC.RECONVERGENT B0 ;  /* 0x0000000000007941 */ /* 0x000fea0003800200 */
.L_x_42:
[----:B------:R-:W-:Y:S04]  /*80d0*/  BSSY.RECONVERGENT B0, `(.L_x_44) ;  /* 0x0000045000007945 */ /* 0x000fe80003800200 */
[----:B------:R-:W-:Y:S05]  /*80e0*/  @P1 BRA `(.L_x_45) ;  /* 0x00000004000c1947 */ /* 0x000fea0003800000 */
[----:B------:R-:W5:Y:S01]  /*80f0*/  LDCU UR5, c[0x0][0x39c] ;  /* 0x00007380ff0577ac */ /* 0x000f620008000800 */
[----:B------:R-:W0:Y:S01]  /*8100*/  LDCU UR4, c[0x0][0x3ac] ;  /* 0x00007580ff0477ac */ /* 0x000e220008000800 */
[----:B------:R-:W0:Y:S01]  /*8110*/  LDCU.64 UR10, c[0x0][0x390] ;  /* 0x00007200ff0a77ac */ /* 0x000e220008000a00 */
[----:B-----5:R-:W-:Y:S01]  /*8120*/  ISETP.GE.AND P4, PT, R0, UR5, PT ;  /* 0x0000000500007c0c */ /* 0x020fe2000bf86270 */
[----:B01234-:R-:W-:-:S12]  /*8130*/  IMAD R3, R10, UR4, RZ ;  /* 0x000000040a037c24 */ /* 0x01ffd8000f8e02ff */
[----:B------:R-:W0:Y:S01]  /*8140*/  @!P4 LDC.64 R4, c[0x0][0x390] ;  /* 0x0000e400ff04cb82 */ /* 0x000e220000000a00 */
[----:B------:R-:W-:-:S07]  /*8150*/  @!P4 IADD3 R7, PT, PT, R0, R3, RZ ;  /* 0x000000030007c210 */ /* 0x000fce0007ffe0ff */
[----:B------:R-:W1:Y:S01]  /*8160*/  @!P4 LDC.64 R12, c[0x0][0x3b0] ;  /* 0x0000ec00ff0ccb82 */ /* 0x000e620000000a00 */
[----:B0-----:R-:W-:-:S05]  /*8170*/  @!P4 IMAD.WIDE R4, R7, 0x4, R4 ;  /* 0x000000040704c825 */ /* 0x001fca00078e0204 */
[----:B------:R-:W2:Y:S01]  /*8180*/  @!P4 LDG.E R6, desc[UR8][R4.64] ;  /* 0x000000080406c981 */ /* 0x000ea2000c1e1900 */
[C---:B------:R-:W-:Y:S02]  /*8190*/  IADD3 R2, PT, PT, R0.reuse, 0x1, RZ ;  /* 0x0000000100027810 */ /* 0x040fe40007ffe0ff */
[----:B------:R-:W-:Y:S01]  /*81a0*/  IADD3 R10, P1, PT, R0, R3, RZ ;  /* 0x00000003000a7210 */ /* 0x000fe20007f3e0ff */
[----:B-1----:R-:W-:Y:S01]  /*81b0*/  @!P4 FMUL R7, R16, R12 ;  /* 0x0000000c1007c220 */ /* 0x002fe20000400000 */
[----:B------:R-:W-:Y:S02]  /*81c0*/  ISETP.GE.AND P0, PT, R2, UR5, PT ;  /* 0x0000000502007c0c */ /* 0x000fe4000bf06270 */
[----:B------:R-:W-:Y:S02]  /*81d0*/  LEA.HI.X.SX32 R3, R3, RZ, 0x1, P1 ;  /* 0x000000ff03037211 */ /* 0x000fe400008f0eff */
[----:B------:R-:W-:-:S04]  /*81e0*/  LEA R2, P1, R10, UR10, 0x2 ;  /* 0x0000000a0a027c11 */ /* 0x000fc8000f8210ff */
[----:B------:R-:W-:Y:S01]  /*81f0*/  LEA.HI.X R3, R10, UR11, R3, 0x2, P1 ;  /* 0x0000000b0a037c11 */ /* 0x000fe200088f1403 */
[----:B--2---:R-:W-:-:S04]  /*8200*/  @!P4 FFMA R7, R6, R13, R7 ;  /* 0x0000000d0607c223 */ /* 0x004fc80000000007 */
[----:B------:R-:W0:Y:S01]  /*8210*/  @!P0 LDC.64 R12, c[0x0][0x3b0] ;  /* 0x0000ec00ff0c8b82 */ /* 0x000e220000000a00 */
[----:B------:R1:W-:Y:S04]  /*8220*/  @!P4 STG.E desc[UR8][R4.64], R7 ;  /* 0x000000070400c986 */ /* 0x0003e8000c101908 */
[----:B------:R-:W2:Y:S01]  /*8230*/  @!P0 LDG.E R6, desc[UR8][R2.64+0x4] ;  /* 0x0000040802068981 */ /* 0x000ea2000c1e1900 */
[----:B------:R-:W-:-:S04]  /*8240*/  IADD3 R10, PT, PT, R0, 0x2, RZ ;  /* 0x00000002000a7810 */ /* 0x000fc80007ffe0ff */
[----:B------:R-:W-:Y:S02]  /*8250*/  ISETP.GE.AND P6, PT, R10, UR5, PT ;  /* 0x000000050a007c0c */ /* 0x000fe4000bfc6270 */
[C---:B------:R-:W-:Y:S02]  /*8260*/  IADD3 R10, PT, PT, R0.reuse, 0x3, RZ ;  /* 0x00000003000a7810 */ /* 0x040fe40007ffe0ff */
[----:B-1----:R-:W-:Y:S02]  /*8270*/  IADD3 R4, PT, PT, R0, 0x6, RZ ;  /* 0x0000000600047810 */ /* 0x002fe40007ffe0ff */
[----:B------:R-:W-:Y:S01]  /*8280*/  ISETP.GE.AND P5, PT, R10, UR5, PT ;  /* 0x000000050a007c0c */ /* 0x000fe2000bfa6270 */
[----:B0-----:R-:W-:Y:S01]  /*8290*/  @!P0 FMUL R11, R18, R12 ;  /* 0x0000000c120b8220 */ /* 0x001fe20000400000 */
[----:B------:R-:W-:-:S05]  /*82a0*/  IADD3 R12, PT, PT, R0, 0x5, RZ ;  /* 0x00000005000c7810 */ /* 0x000fca0007ffe0ff */
[----:B------:R-:W0:Y:S01]  /*82b0*/  @!P6 LDC.64 R24, c[0x0][0x3b0] ;  /* 0x0000ec00ff18eb82 */ /* 0x000e220000000a00 */
[----:B------:R-:W-:-:S07]  /*82c0*/  ISETP.GE.AND P1, PT, R12, UR5, PT ;  /* 0x000000050c007c0c */ /* 0x000fce000bf26270 */
[----:B------:R-:W1:Y:S06]  /*82d0*/  @!P5 LDC.64 R26, c[0x0][0x3b0] ;  /* 0x0000ec00ff1adb82 */ /* 0x000e6c0000000a00 */
[----:B------:R-:W3:Y:S02]  /*82e0*/  @!P1 LDG.E R12, desc[UR8][R2.64+0x14] ;  /* 0x00001408020c9981 */ /* 0x000ee4000c1e1900 */
[----:B------:R-:W4:Y:S01]  /*82f0*/  @!P1 LDC.64 R30, c[0x0][0x3b0] ;  /* 0x0000ec00ff1e9b82 */ /* 0x000f220000000a00 */
[----:B--2---:R-:W-:Y:S01]  /*8300*/  @!P0 FFMA R11, R6, R13, R11 ;  /* 0x0000000d060b8223 */ /* 0x004fe2000000000b */
[----:B------:R-:W-:-:S04]  /*8310*/  IADD3 R6, PT, PT, R0, 0x4, RZ ;  /* 0x0000000400067810 */ /* 0x000fc80007ffe0ff */
[----:B------:R-:W-:Y:S01]  /*8320*/  ISETP.GE.AND P4, PT, R6, UR5, PT ;  /* 0x0000000506007c0c */ /* 0x000fe2000bf86270 */
[----:B------:R2:W-:Y:S01]  /*8330*/  @!P0 STG.E desc[UR8][R2.64+0x4], R11 ;  /* 0x0000040b02008986 */ /* 0x0005e2000c101908 */
[----:B------:R-:W-:-:S03]  /*8340*/  ISETP.GE.AND P0, PT, R4, UR5, PT ;  /* 0x0000000504007c0c */ /* 0x000fc6000bf06270 */
[----:B------:R-:W5:Y:S04]  /*8350*/  @!P6 LDG.E R4, desc[UR8][R2.64+0x8] ;  /* 0x000008080204e981 */ /* 0x000f68000c1e1900 */
[----:B------:R-:W2:Y:S04]  /*8360*/  @!P5 LDG.E R6, desc[UR8][R2.64+0xc] ;  /* 0x00000c080206d981 */ /* 0x000ea8000c1e1900 */
[----:B------:R-:W2:Y:S01]  /*8370*/  @!P4 LDG.E R10, desc[UR8][R2.64+0x10] ;  /* 0x00001008020ac981 */ /* 0x000ea2000c1e1900 */
[----:B------:R-:W3:Y:S03]  /*8380*/  @!P4 LDC.64 R28, c[0x0][0x3b0] ;  /* 0x0000ec00ff1ccb82 */ /* 0x000ee60000000a00 */
[----:B------:R-:W2:Y:S05]  /*8390*/  @!P0 LDG.E R14, desc[UR8][R2.64+0x18] ;  /* 0x00001808020e8981 */ /* 0x000eaa000c1e1900 */
[----:B------:R-:W3:Y:S01]  /*83a0*/  @!P0 LDC.64 R32, c[0x0][0x3b0] ;  /* 0x0000ec00ff208b82 */ /* 0x000ee20000000a00 */
[----:B0-----:R-:W-:Y:S01]  /*83b0*/  @!P6 FMUL R21, R21, R24 ;  /* 0x000000181515e220 */ /* 0x001fe20000400000 */
[----:B-1----:R-:W-:Y:S01]  /*83c0*/  @!P5 FMUL R5, R80, R26 ;  /* 0x0000001a5005d220 */ /* 0x002fe20000400000 */
[----:B----4-:R-:W-:-:S04]  /*83d0*/  @!P1 FMUL R7, R96, R30 ;  /* 0x0000001e60079220 */ /* 0x010fc80000400000 */
[----:B---3--:R-:W-:Y:S01]  /*83e0*/  @!P1 FFMA R7, R12, R31, R7 ;  /* 0x0000001f0c079223 */ /* 0x008fe20000000007 */
[----:B------:R-:W-:-:S04]  /*83f0*/  @!P4 FMUL R81, R81, R28 ;  /* 0x0000001c5151c220 */ /* 0x000fc80000400000 */
[----:B------:R0:W-:Y:S01]  /*8400*/  @!P1 STG.E desc[UR8][R2.64+0x14], R7 ;  /* 0x0000140702009986 */ /* 0x0001e2000c101908 */
[----:B------:R-:W-:Y:S01]  /*8410*/  @!P0 FMUL R19, R19, R32 ;  /* 0x0000002013138220 */ /* 0x000fe20000400000 */
[----:B-----5:R-:W-:Y:S01]  /*8420*/  @!P6 FFMA R21, R4, R25, R21 ;  /* 0x000000190415e223 */ /* 0x020fe20000000015 */
[----:B--2---:R-:W-:Y:S01]  /*8430*/  @!P5 FFMA R5, R6, R27, R5 ;  /* 0x0000001b0605d223 */ /* 0x004fe20000000005 */
        /* <DEDUP_REMOVED lines=14> */
.L_x_45:
[----:B------:R-:W-:Y:S05]  /*8520*/  BSYNC.RECONVERGENT B0 ;  /* 0x0000000000007941 */ /* 0x000fea0003800200 */
.L_x_44:
[----:B------:R-:W-:Y:S04]  /*8530*/  BSSY.RECONVERGENT B0, `(.L_x_46) ;  /* 0x0000045000007945 */ /* 0x000fe80003800200 */
[----:B------:R-:W-:Y:S05]  /*8540*/  @P2 BRA `(.L_x_47) ;  /* 0x00000004000c2947 */ /* 0x000fea0003800000 */
[----:B------:R-:W5:Y:S01]  /*8550*/  LDCU UR5, c[0x0][0x39c] ;  /* 0x00007380ff0577ac */ /* 0x000f620008000800 */
[----:B------:R-:W0:Y:S01]  /*8560*/  LDCU UR4, c[0x0][0x3ac] ;  /* 0x00007580ff0477ac */ /* 0x000e220008000800 */
[----:B------:R-:W1:Y:S01]  /*8570*/  LDCU.64 UR10, c[0x0][0x390] ;  /* 0x00007200ff0a77ac */ /* 0x000e620008000a00 */
[----:B-----5:R-:W-:Y:S01]  /*8580*/  ISETP.GE.AND P2, PT, R0, UR5, PT ;  /* 0x0000000500007c0c */ /* 0x020fe2000bf46270 */
[----:B0-----:R-:W-:-:S12]  /*8590*/  IMAD R9, R9, UR4, RZ ;  /* 0x0000000409097c24 */ /* 0x001fd8000f8e02ff */
[----:B-1234-:R-:W0:Y:S01]  /*85a0*/  @!P2 LDC.64 R2, c[0x0][0x390] ;  /* 0x0000e400ff02ab82 */ /* 0x01ee220000000a00 */
[----:B------:R-:W-:-:S07]  /*85b0*/  @!P2 IADD3 R5, PT, PT, R0, R9, RZ ;  /* 0x000000090005a210 */ /* 0x000fce0007ffe0ff */
[----:B------:R-:W1:Y:S01]  /*85c0*/  @!P2 LDC.64 R10, c[0x0][0x3b0] ;  /* 0x0000ec00ff0aab82 */ /* 0x000e620000000a00 */
[----:B0-----:R-:W-:-:S05]  /*85d0*/  @!P2 IMAD.WIDE R2, R5, 0x4, R2 ;  /* 0x000000040502a825 */ /* 0x001fca00078e0202 */
[----:B------:R-:W2:Y:S01]  /*85e0*/  @!P2 LDG.E R6, desc[UR8][R2.64] ;  /* 0x000000080206a981 */ /* 0x000ea2000c1e1900 */
[C---:B------:R-:W-:Y:S02]  /*85f0*/  IADD3 R7, PT, PT, R0.reuse, 0x2, RZ ;  /* 0x0000000200077810 */ /* 0x040fe40007ffe0ff */
[C---:B------:R-:W-:Y:S01]  /*8600*/  IADD3 R4, PT, PT, R0.reuse, 0x1, RZ ;  /* 0x0000000100047810 */ /* 0x040fe20007ffe0ff */
[----:B-1----:R-:W-:Y:S01]  /*8610*/  @!P2 FMUL R17, R17, R10 ;  /* 0x0000000a1111a220 */ /* 0x002fe20000400000 */
[C---:B------:R-:W-:Y:S02]  /*8620*/  IADD3 R5, P4, PT, R0.reuse, R9, RZ ;  /* 0x0000000900057210 */ /* 0x040fe40007f9e0ff */
[----:B------:R-:W-:Y:S02]  /*8630*/  ISETP.GE.AND P1, PT, R7, UR5, PT ;  /* 0x0000000507007c0c */ /* 0x000fe4000bf26270 */
[----:B------:R-:W-:Y:S02]  /*8640*/  IADD3 R7, PT, PT, R0, 0x3, RZ ;  /* 0x0000000300077810 */ /* 0x000fe40007ffe0ff */
[----:B------:R-:W-:-:S02]  /*8650*/  ISETP.GE.AND P0, PT, R4, UR5, PT ;  /* 0x0000000504007c0c */ /* 0x000fc4000bf06270 */
[----:B------:R-:W-:Y:S02]  /*8660*/  LEA.HI.X.SX32 R10, R9, RZ, 0x1, P4 ;  /* 0x000000ff090a7211 */ /* 0x000fe400020f0eff */
[----:B------:R-:W-:Y:S02]  /*8670*/  LEA R4, P5, R5, UR10, 0x2 ;  /* 0x0000000a05047c11 */ /* 0x000fe4000f8a10ff */
[----:B------:R-:W-:Y:S02]  /*8680*/  ISETP.GE.AND P4, PT, R7, UR5, PT ;  /* 0x0000000507007c0c */ /* 0x000fe4000bf86270 */
[C---:B------:R-:W-:Y:S01]  /*8690*/  IADD3 R9, PT, PT, R0.reuse, 0x5, RZ ;  /* 0x0000000500097810 */ /* 0x040fe20007ffe0ff */
[----:B------:R-:W0:Y:S01]  /*86a0*/  @!P1 LDC.64 R24, c[0x0][0x3b0] ;  /* 0x0000ec00ff189b82 */ /* 0x000e220000000a00 */
[----:B------:R-:W-:Y:S02]  /*86b0*/  IADD3 R7, PT, PT, R0, 0x6, RZ ;  /* 0x0000000600077810 */ /* 0x000fe40007ffe0ff */
[----:B------:R-:W-:-:S02]  /*86c0*/  LEA.HI.X R5, R5, UR11, R10, 0x2, P5 ;  /* 0x0000000b05057c11 */ /* 0x000fc4000a8f140a */
[----:B------:R-:W-:-:S03]  /*86d0*/  ISETP.GE.AND P6, PT, R7, UR5, PT ;  /* 0x0000000507007c0c */ /* 0x000fc6000bfc6270 */
[----:B------:R-:W1:Y:S08]  /*86e0*/  @!P0 LDC.64 R20, c[0x0][0x3b0] ;  /* 0x0000ec00ff148b82 */ /* 0x000e700000000a00 */
[----:B------:R-:W3:Y:S08]  /*86f0*/  @!P4 LDC.64 R26, c[0x0][0x3b0] ;  /* 0x0000ec00ff1acb82 */ /* 0x000ef00000000a00 */
[----:B------:R-:W4:Y:S01]  /*8700*/  @!P6 LDC.64 R32, c[0x0][0x3b0] ;  /* 0x0000ec00ff20eb82 */ /* 0x000f220000000a00 */
[----:B--2---:R-:W-:Y:S01]  /*8710*/  @!P2 FFMA R17, R6, R11, R17 ;  /* 0x0000000b0611a223 */ /* 0x004fe20000000011 */
[----:B------:R-:W-:-:S04]  /*8720*/  IADD3 R6, PT, PT, R0, 0x4, RZ ;  /* 0x0000000400067810 */ /* 0x000fc80007ffe0ff */
[----:B------:R1:W-:Y:S01]  /*8730*/  @!P2 STG.E desc[UR8][R2.64], R17 ;  /* 0x000000110200a986 */ /* 0x0003e2000c101908 */
[----:B------:R-:W-:Y:S02]  /*8740*/  ISETP.GE.AND P5, PT, R6, UR5, PT ;  /* 0x0000000506007c0c */ /* 0x000fe4000bfa6270 */
[----:B------:R-:W-:Y:S01]  /*8750*/  ISETP.GE.AND P2, PT, R9, UR5, PT ;  /* 0x0000000509007c0c */ /* 0x000fe2000bf46270 */
[----:B------:R-:W2:Y:S04]  /*8760*/  @!P1 LDG.E R10, desc[UR8][R4.64+0x8] ;  /* 0x00000808040a9981 */ /* 0x000ea8000c1e1900 */
[----:B------:R-:W5:Y:S04]  /*8770*/  @!P4 LDG.E R12, desc[UR8][R4.64+0xc] ;  /* 0x00000c08040cc981 */ /* 0x000f68000c1e1900 */
[----:B------:R-:W5:Y:S02]  /*8780*/  @!P6 LDG.E R18, desc[UR8][R4.64+0x18] ;  /* 0x000018080412e981 */ /* 0x000f64000c1e1900 */
[----:B------:R-:W1:Y:S02]  /*8790*/  @!P5 LDC.64 R28, c[0x0][0x3b0] ;  /* 0x0000ec00ff1cdb82 */ /* 0x000e640000000a00 */
[----:B------:R-:W5:Y:S04]  /*87a0*/  @!P5 LDG.E R14, desc[UR8][R4.64+0x10] ;  /* 0x00001008040ed981 */ /* 0x000f68000c1e1900 */
[----:B------:R-:W5:Y:S02]  /*87b0*/  @!P2 LDG.E R16, desc[UR8][R4.64+0x14] ;  /* 0x000014080410a981 */ /* 0x000f64000c1e1900 */
[----:B------:R-:W1:Y:S02]  /*87c0*/  @!P2 LDC.64 R30, c[0x0][0x3b0] ;  /* 0x0000ec00ff1eab82 */ /* 0x000e640000000a00 */
[----:B------:R-:W5:Y:S01]  /*87d0*/  @!P0 LDG.E R6, desc[UR8][R4.64+0x4] ;  /* 0x0000040804068981 */ /* 0x000f62000c1e1900 */
[----:B0-----:R-:W-:Y:S01]  /*87e0*/  @!P1 FMUL R71, R71, R24 ;  /* 0x0000001847479220 */ /* 0x001fe20000400000 */
[----:B---3--:R-:W-:Y:S01]  /*87f0*/  @!P4 FMUL R7, R76, R26 ;  /* 0x0000001a4c07c220 */ /* 0x008fe20000400000 */
[----:B----4-:R-:W-:Y:S01]  /*8800*/  @!P6 FMUL R23, R23, R32 ;  /* 0x000000201717e220 */ /* 0x010fe20000400000 */
[----:B-1----:R-:W-:Y:S01]  /*8810*/  @!P0 FMUL R3, R22, R20 ;  /* 0x0000001416038220 */ /* 0x002fe20000400000 */
[----:B------:R-:W-:Y:S01]  /*8820*/  @!P5 FMUL R83, R83, R28 ;  /* 0x0000001c5353d220 */ /* 0x000fe20000400000 */
[----:B------:R-:W-:Y:S01]  /*8830*/  @!P2 FMUL R9, R100, R30 ;  /* 0x0000001e6409a220 */ /* 0x000fe20000400000 */
[----:B------:R-:W-:Y:S01]  /*8840*/  IADD3 R2, PT, PT, R0, 0x7, RZ ;  /* 0x0000000700027810 */ /* 0x000fe20007ffe0ff */
[----:B--2---:R-:W-:Y:S01]  /*8850*/  @!P1 FFMA R71, R10, R25, R71 ;  /* 0x000000190a479223 */ /* 0x004fe20000000047 */
[----:B-----5:R-:W-:Y:S01]  /*8860*/  @!P4 FFMA R7, R12, R27, R7 ;  /* 0x0000001b0c07c223 */ /* 0x020fe20000000007 */
[----:B------:R-:W-:Y:S01]  /*8870*/  @!P6 FFMA R23, R18, R33, R23 ;  /* 0x000000211217e223 */ /* 0x000fe20000000017 */
[----:B------:R-:W-:Y:S01]  /*8880*/  @!P5 FFMA R83, R14, R29, R83 ;  /* 0x0000001d0e53d223 */ /* 0x000fe20000000053 */
[----:B------:R-:W-:Y:S01]  /*8890*/  @!P2 FFMA R9, R16, R31, R9 ;  /* 0x0000001f1009a223 */ /* 0x000fe20000000009 */
[----:B------:R0:W-:Y:S01]  /*88a0*/  @!P1 STG.E desc[UR8][R4.64+0x8], R71 ;  /* 0x0000084704009986 */ /* 0x0001e2000c101908 */
[----:B------:R-:W-:-:S03]  /*88b0*/  @!P0 FFMA R3, R6, R21, R3 ;  /* 0x0000001506038223 */ /* 0x000fc60000000003 */
[----:B------:R0:W-:Y:S04]  /*88c0*/  @!P4 STG.E desc[UR8][R4.64+0xc], R7 ;  /* 0x00000c070400c986 */ /* 0x0001e8000c101908 */
[----:B------:R0:W-:Y:S04]  /*88d0*/  @!P5 STG.E desc[UR8][R4.64+0x10], R83 ;  /* 0x000010530400d986 */ /* 0x0001e8000c101908 */
        /* <DEDUP_REMOVED lines=10> */
.L_x_47:
[----:B------:R-:W-:Y:S05]  /*8980*/  BSYNC.RECONVERGENT B0 ;  /* 0x0000000000007941 */ /* 0x000fea0003800200 */
.L_x_46:
[----:B------:R-:W-:Y:S05]  /*8990*/  @P3 EXIT ;  /* 0x000000000000394d */ /* 0x000fea0003800000 */
[----:B------:R-:W5:Y:S01]  /*89a0*/  LDCU UR5, c[0x0][0x39c] ;  /* 0x00007380ff0577ac */ /* 0x000f620008000800 */
[----:B------:R-:W0:Y:S01]  /*89b0*/  LDCU UR4, c[0x0][0x3ac] ;  /* 0x00007580ff0477ac */ /* 0x000e220008000800 */
[----:B------:R-:W2:Y:S01]  /*89c0*/  LDCU.64 UR6, c[0x0][0x390] ;  /* 0x00007200ff0677ac */ /* 0x000ea20008000a00 */
[----:B-----5:R-:W-:Y:S01]  /*89d0*/  ISETP.GE.AND P4, PT, R0, UR5, PT ;  /* 0x0000000500007c0c */ /* 0x020fe2000bf86270 */
[----:B01-34-:R-:W-:-:S12]  /*89e0*/  IMAD R5, R8, UR4, RZ ;  /* 0x0000000408057c24 */ /* 0x01bfd8000f8e02ff */
[----:B--2---:R-:W0:Y:S01]  /*89f0*/  @!P4 LDC.64 R2, c[0x0][0x390] ;  /* 0x0000e400ff02cb82 */ /* 0x004e220000000a00 */
[----:B------:R-:W-:-:S07]  /*8a00*/  @!P4 IADD3 R7, PT, PT, R0, R5, RZ ;  /* 0x000000050007c210 */ /* 0x000fce0007ffe0ff */
[----:B------:R-:W1:Y:S01]  /*8a10*/  @!P4 LDC.64 R8, c[0x0][0x3b0] ;  /* 0x0000ec00ff08cb82 */ /* 0x000e620000000a00 */
[----:B0-----:R-:W-:-:S05]  /*8a20*/  @!P4 IMAD.WIDE R2, R7, 0x4, R2 ;  /* 0x000000040702c825 */ /* 0x001fca00078e0202 */
[----:B------:R-:W2:Y:S01]  /*8a30*/  @!P4 LDG.E R4, desc[UR8][R2.64] ;  /* 0x000000080204c981 */ /* 0x000ea2000c1e1900 */
[----:B------:R-:W-:Y:S01]  /*8a40*/  IADD3 R6, PT, PT, R0, 0x1, RZ ;  /* 0x0000000100067810 */ /* 0x000fe20007ffe0ff */
[----:B-1----:R-:W-:Y:S01]  /*8a50*/  @!P4 FMUL R7, R68, R8 ;  /* 0x000000084407c220 */ /* 0x002fe20000400000 */
[----:B------:R-:W-:Y:S02]  /*8a60*/  IADD3 R8, PT, PT, R0, 0x2, RZ ;  /* 0x0000000200087810 */ /* 0x000fe40007ffe0ff */
[----:B------:R-:W-:Y:S02]  /*8a70*/  ISETP.GE.AND P0, PT, R6, UR5, PT ;  /* 0x0000000506007c0c */ /* 0x000fe4000bf06270 */
[----:B------:R-:W-:Y:S02]  /*8a80*/  IADD3 R6, P1, PT, R0, R5, RZ ;  /* 0x0000000500067210 */ /* 0x000fe40007f3e0ff */
[----:B------:R-:W-:Y:S02]  /*8a90*/  ISETP.GE.AND P2, PT, R8, UR5, PT ;  /* 0x0000000508007c0c */ /* 0x000fe4000bf46270 */
[----:B------:R-:W-:-:S02]  /*8aa0*/  LEA.HI.X.SX32 R5, R5, RZ, 0x1, P1 ;  /* 0x000000ff05057211 */ /* 0x000fc400008f0eff */
[C---:B------:R-:W-:Y:S02]  /*8ab0*/  IADD3 R10, PT, PT, R0.reuse, 0x4, RZ ;  /* 0x00000004000a7810 */ /* 0x040fe40007ffe0ff */
[----:B------:R-:W-:-:S03]  /*8ac0*/  IADD3 R8, PT, PT, R0, 0x5, RZ ;  /* 0x0000000500087810 */ /* 0x000fc60007ffe0ff */
[----:B------:R-:W0:Y:S08]  /*8ad0*/  @!P0 LDC.64 R18, c[0x0][0x3b0] ;  /* 0x0000ec00ff128b82 */ /* 0x000e300000000a00 */
[----:B------:R-:W1:Y:S01]  /*8ae0*/  @!P2 LDC.64 R20, c[0x0][0x3b0] ;  /* 0x0000ec00ff14ab82 */ /* 0x000e620000000a00 */
[----:B--2---:R-:W-:Y:S01]  /*8af0*/  @!P4 FFMA R7, R4, R9, R7 ;  /* 0x000000090407c223 */ /* 0x004fe20000000007 */
[----:B------:R-:W-:-:S02]  /*8b00*/  IADD3 R9, PT, PT, R0, 0x3, RZ ;  /* 0x0000000300097810 */ /* 0x000fc40007ffe0ff */
[----:B------:R-:W-:Y:S02]  /*8b10*/  LEA R4, P3, R6, UR6, 0x2 ;  /* 0x0000000606047c11 */ /* 0x000fe4000f8610ff */
[----:B------:R-:W-:Y:S01]  /*8b20*/  ISETP.GE.AND P1, PT, R9, UR5, PT ;  /* 0x0000000509007c0c */ /* 0x000fe2000bf26270 */
[----:B------:R0:W-:Y:S01]  /*8b30*/  @!P4 STG.E desc[UR8][R2.64], R7 ;  /* 0x000000070200c986 */ /* 0x0001e2000c101908 */
[----:B------:R-:W-:Y:S02]  /*8b40*/  IADD3 R9, PT, PT, R0, 0x6, RZ ;  /* 0x0000000600097810 */ /* 0x000fe40007ffe0ff */
[----:B------:R-:W-:Y:S02]  /*8b50*/  LEA.HI.X R5, R6, UR7, R5, 0x2, P3 ;  /* 0x0000000706057c11 */ /* 0x000fe400098f1405 */
[----:B------:R-:W-:Y:S02]  /*8b60*/  ISETP.GE.AND P3, PT, R10, UR5, PT ;  /* 0x000000050a007c0c */ /* 0x000fe4000bf66270 */
[----:B------:R-:W-:Y:S01]  /*8b70*/  ISETP.GE.AND P4, PT, R8, UR5, PT ;  /* 0x0000000508007c0c */ /* 0x000fe2000bf86270 */
[----:B------:R-:W2:Y:S01]  /*8b80*/  @!P0 LDG.E R6, desc[UR8][R4.64+0x4] ;  /* 0x0000040804068981 */ /* 0x000ea2000c1e1900 */
[----:B------:R-:W-:-:S03]  /*8b90*/  ISETP.GE.AND P5, PT, R9, UR5, PT ;  /* 0x0000000509007c0c */ /* 0x000fc6000bfa6270 */
[----:B------:R-:W3:Y:S01]  /*8ba0*/  @!P2 LDG.E R8, desc[UR8][R4.64+0x8] ;  /* 0x000008080408a981 */ /* 0x000ee2000c1e1900 */
[----:B------:R-:W4:Y:S03]  /*8bb0*/  @!P1 LDC.64 R22, c[0x0][0x3b0] ;  /* 0x0000ec00ff169b82 */ /* 0x000f260000000a00 */
[----:B------:R-:W5:Y:S04]  /*8bc0*/  @!P1 LDG.E R10, desc[UR8][R4.64+0xc] ;  /* 0x00000c08040a9981 */ /* 0x000f68000c1e1900 */
[----:B------:R-:W5:Y:S01]  /*8bd0*/  @!P3 LDG.E R12, desc[UR8][R4.64+0x10] ;  /* 0x00001008040cb981 */ /* 0x000f62000c1e1900 */
[----:B------:R-:W4:Y:S03]  /*8be0*/  @!P3 LDC.64 R24, c[0x0][0x3b0] ;  /* 0x0000ec00ff18bb82 */ /* 0x000f260000000a00 */
[----:B------:R-:W5:Y:S04]  /*8bf0*/  @!P4 LDG.E R14, desc[UR8][R4.64+0x14] ;  /* 0x00001408040ec981 */ /* 0x000f68000c1e1900 */
[----:B------:R-:W5:Y:S01]  /*8c00*/  @!P5 LDG.E R16, desc[UR8][R4.64+0x18] ;  /* 0x000018080410d981 */ /* 0x000f62000c1e1900 */
[----:B------:R-:W4:Y:S01]  /*8c10*/  @!P4 LDC.64 R26, c[0x0][0x3b0] ;  /* 0x0000ec00ff1acb82 */ /* 0x000f220000000a00 */
[----:B------:R-:W-:Y:S01]  /*8c20*/  IADD3 R0, PT, PT, R0, 0x7, RZ ;  /* 0x0000000700007810 */ /* 0x000fe20007ffe0ff */
[----:B0-----:R-:W-:Y:S01]  /*8c30*/  @!P0 FMUL R3, R70, R18 ;  /* 0x0000001246038220 */ /* 0x001fe20000400000 */
[----:B-1----:R-:W-:-:S02]  /*8c40*/  @!P2 FMUL R77, R77, R20 ;  /* 0x000000144d4da220 */ /* 0x002fc40000400000 */
[----:B------:R-:W-:-:S03]  /*8c50*/  ISETP.GE.AND P6, PT, R0, UR5, PT ;  /* 0x0000000500007c0c */ /* 0x000fc6000bfc6270 */
[----:B------:R-:W0:Y:S01]  /*8c60*/  @!P5 LDC.64 R28, c[0x0][0x3b0] ;  /* 0x0000ec00ff1cdb82 */ /* 0x000e220000000a00 */
[----:B----4-:R-:W-:Y:S01]  /*8c70*/  @!P1 FMUL R7, R82, R22 ;  /* 0x0000001652079220 */ /* 0x010fe20000400000 */
[----:B------:R-:W-:Y:S01]  /*8c80*/  @!P3 FMUL R85, R85, R24 ;  /* 0x000000185555b220 */ /* 0x000fe20000400000 */
[----:B------:R-:W-:Y:S01]  /*8c90*/  @!P4 FMUL R9, R114, R26 ;  /* 0x0000001a7209c220 */ /* 0x000fe20000400000 */
[----:B0-----:R-:W-:Y:S01]  /*8ca0*/  @!P5 FMUL R99, R99, R28 ;  /* 0x0000001c6363d220 */ /* 0x001fe20000400000 */
[----:B--2---:R-:W-:Y:S01]  /*8cb0*/  @!P0 FFMA R3, R6, R19, R3 ;  /* 0x0000001306038223 */ /* 0x004fe20000000003 */
[----:B---3--:R-:W-:-:S04]  /*8cc0*/  @!P2 FFMA R77, R8, R21, R77 ;  /* 0x00000015084da223 */ /* 0x008fc8000000004d */
[----:B------:R0:W-:Y:S01]  /*8cd0*/  @!P0 STG.E desc[UR8][R4.64+0x4], R3 ;  /* 0x0000040304008986 */ /* 0x0001e2000c101908 */
[----:B-----5:R-:W-:-:S03]  /*8ce0*/  @!P1 FFMA R7, R10, R23, R7 ;  /* 0x000000170a079223 */ /* 0x020fc60000000007 */
        /* <DEDUP_REMOVED lines=8> */
[----:B------:R-:W-:Y:S05]  /*8d70*/  @P6 EXIT ;  /* 0x000000000000694d */ /* 0x000fea0003800000 */
[----:B------:R-:W2:Y:S01]  /*8d80*/  LDG.E R0, desc[UR8][R4.64+0x1c] ;  /* 0x00001c0804007981 */ /* 0x000ea2000c1e1900 */
[----:B------:R-:W0:Y:S02]  /*8d90*/  LDCU.64 UR4, c[0x0][0x3b0] ;  /* 0x00007600ff0477ac */ /* 0x000e240008000a00 */
[----:B0-----:R-:W-:-:S04]  /*8da0*/  FMUL R3, R120, UR4 ;  /* 0x0000000478037c20 */ /* 0x001fc80008400000 */
[----:B--2---:R-:W-:-:S05]  /*8db0*/  FFMA R3, R0, UR5, R3 ;  /* 0x0000000500037c23 */ /* 0x004fca0008000003 */
[----:B------:R-:W-:Y:S01]  /*8dc0*/  STG.E desc[UR8][R4.64+0x1c], R3 ;  /* 0x00001c0304007986 */ /* 0x000fe2000c101908 */
[----:B------:R-:W-:Y:S05]  /*8dd0*/  EXIT ;  /* 0x000000000000794d */ /* 0x000fea0003800000 */
.L_x_48:
[----:B------:R-:W-:-:S00]  /*8de0*/  BRA `(.L_x_48) ;  /* 0xfffffffc00fc7947 */ /* 0x000fc0000383ffff */
[----:B------:R-:W-:-:S00]  /*8df0*/  NOP ;  /* 0x0000000000007918 */ /* 0x000fc00000000000 */
        /* <DEDUP_REMOVED lines=8> */
.L_x_102:


//--------------------- .text.sgemm_register_blocking --------------------------
	.section	.text.sgemm_register_blocking,"ax",@progbits
	.align	128
        .global         sgemm_register_blocking
        .type           sgemm_register_blocking,@function
        .size           sgemm_register_blocking,(.L_x_103 - sgemm_register_blocking)
        .other          sgemm_register_blocking,@"STO_CUDA_ENTRY STV_DEFAULT"
sgemm_register_blocking:
.text.sgemm_register_blocking:
[----:B------:R-:W-:Y:S01]  /*0000*/  LDC R1, c[0x0][0x37c] ;  /* 0x0000df00ff017b82 */ /* 0x000fe20000000800 */
[----:B------:R-:W0:Y:S01]  /*0010*/  LDCU UR4, c[0x0][0x3a0] ;  /* 0x00007400ff0477ac */ /* 0x000e220008000800 */
[----:B------:R-:W1:Y:S01]  /*0020*/  S2R R0, SR_TID.X ;  /* 0x0000000000007919 */ /* 0x000e620000002100 */
[----:B------:R-:W-:Y:S01]  /*0030*/  HFMA2 R112, -RZ, RZ, 0, 0 ;  /* 0x00000000ff707431 */ /* 0x000fe200000001ff */
[----:B------:R-:W-:Y:S01]  /*0040*/  MOV R104, RZ ;  /* 0x000000ff00687202 */ /* 0x000fe20000000f00 */
[----:B------:R-:W2:Y:S03]  /*0050*/  LDCU UR5, c[0x0][0x360] ;  /* 0x00006c00ff0577ac */ /* 0x000ea60008000800 */
[----:B------:R-:W2:Y:S01]  /*0060*/  LDC R19, c[0x0][0x364] ;  /* 0x0000d900ff137b82 */ /* 0x000ea20000000800 */
[----:B------:R-:W3:Y:S01]  /*0070*/  S2R R3, SR_TID.Y ;  /* 0x0000000000037919 */ /* 0x000ee20000002200 */
[----:B------:R-:W-:Y:S01]  /*0080*/  HFMA2 R50, -RZ, RZ, 0, 0 ;  /* 0x00000000ff327431 */ /* 0x000fe200000001ff */
[----:B------:R-:W-:Y:S01]  /*0090*/  CS2R R102, SRZ ;  /* 0x0000000000667805 */ /* 0x000fe2000001ff00 */
[----:B------:R-:W-:Y:S01]  /*00a0*/  HFMA2 R42, -RZ, RZ, 0, 0 ;  /* 0x00000000ff2a7431 */ /* 0x000fe200000001ff */
[----:B------:R-:W4:Y:S01]  /*00b0*/  S2R R5, SR_CTAID.X ;  /* 0x0000000000057919 */ /* 0x000f220000002500 */
[----:B------:R-:W-:Y:S01]  /*00c0*/  HFMA2 R124, -RZ, RZ, 0, 0 ;  /* 0x00000000ff7c7431 */ /* 0x000fe200000001ff */
[----:B------:R-:W-:Y:S01]  /*00d0*/  CS2R R100, SRZ ;  /* 0x0000000000647805 */ /* 0x000fe2000001ff00 */
[----:B------:R-:W-:Y:S01]  /*00e0*/  HFMA2 R46, -RZ, RZ, 0, 0 ;  /* 0x00000000ff2e7431 */ /* 0x000fe200000001ff */
[----:B------:R-:W1:Y:S01]  /*00f0*/  S2R R2, SR_CTAID.Y ;  /* 0x0000000000027919 */ /* 0x000e620000002600 */
[----:B------:R-:W-:Y:S01]  /*0100*/  HFMA2 R106, -RZ, RZ, 0, 0 ;  /* 0x00000000ff6a7431 */ /* 0x000fe200000001ff */
[----:B------:R-:W-:-:S02]  /*0110*/  CS2R R84, SRZ ;  /* 0x0000000000547805 */ /* 0x000fc4000001ff00 */
[----:B------:R-:W-:Y:S01]  /*0120*/  CS2R R80, SRZ ;  /* 0x0000000000507805 */ /* 0x000fe2000001ff00 */
[----:B0-----:R-:W-:Y:S01]  /*0130*/  UISETP.GE.AND UP0, UPT, UR4, 0x1, UPT ;  /* 0x000000010400788c */ /* 0x001fe2000bf06270 */
[----:B------:R-:W-:Y:S02]  /*0140*/  CS2R R48, SRZ ;  /* 0x0000000000307805 */ /* 0x000fe4000001ff00 */
[----:B------:R-:W-:Y:S02]  /*0150*/  CS2R R118, SRZ ;  /* 0x0000000000767805 */ /* 0x000fe4000001ff00 */
[----:B------:R-:W-:Y:S02]  /*0160*/  MOV R116, RZ ;  /* 0x000000ff00747202 */ /* 0x000fe40000000f00 */
[----:B------:R-:W-:Y:S02]  /*0170*/  CS2R R108, SRZ ;  /* 0x00000000006c7805 */ /* 0x000fe4000001ff00 */
[----:B------:R-:W-:-:S02]  /*0180*/  CS2R R98, SRZ ;  /* 0x0000000000627805 */ /* 0x000fc4000001ff00 */
[----:B------:R-:W-:Y:S02]  /*0190*/  CS2R R90, SRZ ;  /* 0x00000000005a7805 */ /* 0x000fe4000001ff00 */
[----:B------:R-:W-:Y:S02]  /*01a0*/  CS2R R88, SRZ ;  /* 0x0000000000587805 */ /* 0x000fe4000001ff00 */
[----:B------:R-:W-:Y:S02]  /*01b0*/  CS2R R38, SRZ ;  /* 0x0000000000267805 */ /* 0x000fe4000001ff00 */
[----:B------:R-:W-:Y:S02]  /*01c0*/  CS2R R36, SRZ ;  /* 0x0000000000247805 */ /* 0x000fe4000001ff00 */
[----:B------:R-:W-:Y:S02]  /*01d0*/  CS2R R26, SRZ ;  /* 0x00000000001a7805 */ /* 0x000fe4000001ff00 */
[----:B------:R-:W-:-:S02]  /*01e0*/  CS2R R24, SRZ ;  /* 0x0000000000187805 */ /* 0x000fc4000001ff00 */
[----:B------:R-:W-:Y:S02]  /*01f0*/  CS2R R74, SRZ ;  /* 0x00000000004a7805 */ /* 0x000fe4000001ff00 */
[----:B------:R-:W-:Y:S02]  /*0200*/  CS2R R82, SRZ ;  /* 0x0000000000527805 */ /* 0x000fe4000001ff00 */
[----:B------:R-:W-:Y:S02]  /*0210*/  CS2R R40, SRZ ;  /* 0x0000000000287805 */ /* 0x000fe4000001ff00 */
[----:B------:R-:W-:Y:S02]  /*0220*/  CS2R R76, SRZ ;  /* 0x00000000004c7805 */ /* 0x000fe4000001ff00 */
[----:B------:R-:W-:Y:S02]  /*0230*/  CS2R R70, SRZ ;  /* 0x0000000000467805 */ /* 0x000fe4000001ff00 */
[----:B------:R-:W-:-:S02]  /*0240*/  MOV R122, RZ ;  /* 0x000000ff007a7202 */ /* 0x000fc40000000f00 */
[----:B------:R-:W-:Y:S02]  /*0250*/  CS2R R72, SRZ ;  /* 0x0000000000487805 */ /* 0x000fe4000001ff00 */
[----:B------:R-:W-:Y:S02]  /*0260*/  CS2R R44, SRZ ;  /* 0x00000000002c7805 */ /* 0x000fe4000001ff00 */
[----:B------:R-:W-:Y:S02]  /*0270*/  CS2R R86, SRZ ;  /* 0x0000000000567805 */ /* 0x000fe4000001ff00 */
[----:B------:R-:W-:Y:S02]  /*0280*/  CS2R R78, SRZ ;  /* 0x00000000004e7805 */ /* 0x000fe4000001ff00 */
[----:B------:R-:W-:Y:S02]  /*0290*/  MOV R120, RZ ;  /* 0x000000ff00787202 */ /* 0x000fe40000000f00 */
[----:B------:R-:W-:-:S02]  /*02a0*/  CS2R R96, SRZ ;  /* 0x0000000000607805 */ /* 0x000fc4000001ff00 */
[----:B------:R-:W-:Y:S02]  /*02b0*/  MOV R110, RZ ;  /* 0x000000ff006e7202 */ /* 0x000fe40000000f00 */
[----:B------:R-:W-:Y:S02]  /*02c0*/  CS2R R92, SRZ ;  /* 0x00000000005c7805 */ /* 0x000fe4000001ff00 */
[----:B------:R-:W-:Y:S02]  /*02d0*/  MOV R114, RZ ;  /* 0x000000ff00727202 */ /* 0x000fe40000000f00 */
[----:B------:R-:W-:Y:S01]  /*02e0*/  CS2R R94, SRZ ;  /* 0x00000000005e7805 */ /* 0x000fe2000001ff00 */
[----:B--2---:R-:W-:Y:S01]  /*02f0*/  IMAD R19, R19, UR5, RZ ;  /* 0x0000000513137c24 */ /* 0x004fe2000f8e02ff */
[----:B------:R-:W0:Y:S01]  /*0300*/  LDCU.64 UR8, c[0x0][0x358] ;  /* 0x00006b00ff0877ac */ /* 0x000e220008000a00 */
[----:B-1-34-:R-:W-:Y:S05]  /*0310*/  BRA.U !UP0, `(.L_x_49) ;  /* 0x0000003d08187547 */ /* 0x01afea000b800000 */
[----:B------:R-:W-:Y:S01]  /*0320*/  SHF.R.U32.HI R13, RZ, 0x3, R19 ;  /* 0x00000003ff0d7819 */ /* 0x000fe20000011613 */
[----:B------:R-:W1:Y:S01]  /*0330*/  S2UR UR6, SR_CgaCtaId ;  /* 0x00000000000679c3 */ /* 0x000e620000008800 */
[----:B------:R-:W-:Y:S01]  /*0340*/  IMAD R68, R3, UR5, R0 ;  /* 0x0000000503447c24 */ /* 0x000fe2000f8e0200 */
[----:B------:R-:W-:Y:S01]  /*0350*/  UMOV UR4, 0x400 ;  /* 0x0000040000047882 */ /* 0x000fe20000000000 */
[----:B------:R-:W2:Y:S01]  /*0360*/  I2F.U32.RP R9, R13 ;  /* 0x0000000d00097306 */ /* 0x000ea20000209000 */
[----:B------:R-:W-:Y:S01]  /*0370*/  IADD3 R11, PT, PT, RZ, -R13, RZ ;  /* 0x8000000dff0b7210 */ /* 0x000fe20007ffe0ff */
[----:B------:R-:W-:Y:S01]  /*0380*/  UIADD3 UR5, UPT, UPT, UR4, 0x1000, URZ ;  /* 0x0000100004057890 */ /* 0x000fe2000fffe0ff */
[C---:B------:R-:W-:Y:S01]  /*0390*/  VIMNMX.U32 R4, PT, PT, R13.reuse, 0x80, !PT ;  /* 0x000000800d047848 */ /* 0x040fe20007fe0000 */
[----:B------:R-:W3:Y:S01]  /*03a0*/  LDCU UR7, c[0x0][0x3a4] ;  /* 0x00007480ff0777ac */ /* 0x000ee20008000800 */
[----:B------:R-:W-:Y:S02]  /*03b0*/  ISETP.NE.U32.AND P2, PT, R13, RZ, PT ;  /* 0x000000ff0d00720c */ /* 0x000fe40003f45070 */
[----:B------:R-:W-:-:S02]  /*03c0*/  IADD3 R4, PT, PT, R4, -0x1, RZ ;  /* 0xffffffff04047810 */ /* 0x000fc40007ffe0ff */
[----:B------:R-:W-:Y:S02]  /*03d0*/  SHF.R.U32.HI R17, RZ, 0x7, R68 ;  /* 0x00000007ff117819 */ /* 0x000fe40000011644 */
[----:B------:R-:W-:Y:S02]  /*03e0*/  SHF.R.U32.HI R18, RZ, 0x7, R19 ;  /* 0x00000007ff127819 */ /* 0x000fe40000011613 */
[----:B------:R-:W-:Y:S01]  /*03f0*/  LOP3.LUT R16, R68, 0x7, RZ, 0xc0, !PT ;  /* 0x0000000744107812 */ /* 0x000fe200078ec0ff */
[----:B--2---:R-:W2:Y:S01]  /*0400*/  MUFU.RCP R9, R9 ;  /* 0x0000000900097308 */ /* 0x004ea20000001000 */
[----:B------:R-:W-:Y:S01]  /*0410*/  MOV R112, RZ ;  /* 0x000000ff00707202 */ /* 0x000fe20000000f00 */
[----:B-1----:R-:W-:Y:S02]  /*0420*/  ULEA UR5, UR6, UR5, 0x18 ;  /* 0x0000000506057291 */ /* 0x002fe4000f8ec0ff */
[----:B------:R-:W-:-:S06]  /*0430*/  ULEA UR4, UR6, UR4, 0x18 ;  /* 0x0000000406047291 */ /* 0x000fcc000f8ec0ff */
[----:B------:R-:W-:Y:S02]  /*0440*/  LEA R16, R16, UR4, 0x2 ;  /* 0x0000000410107c11 */ /* 0x000fe4000f8e10ff */
[----:B--2---:R-:W-:-:S04]  /*0450*/  IADD3 R6, PT, PT, R9, 0xffffffe, RZ ;  /* 0x0ffffffe09067810 */ /* 0x004fc80007ffe0ff */
[----:B------:R1:W2:Y:S02]  /*0460*/  F2I.FTZ.U32.TRUNC.NTZ R7, R6 ;  /* 0x0000000600077305 */ /* 0x0002a4000021f000 */
[----:B-1----:R-:W-:Y:S01]  /*0470*/  MOV R6, RZ ;  /* 0x000000ff00067202 */ /* 0x002fe20000000f00 */
[----:B--2---:R-:W-:-:S04]  /*0480*/  IMAD R11, R11, R7, RZ ;  /* 0x000000070b0b7224 */ /* 0x004fc800078e02ff */
[----:B------:R-:W-:-:S06]  /*0490*/  IMAD.HI.U32 R7, R7, R11, R6 ;  /* 0x0000000b07077227 */ /* 0x000fcc00078e0006 */
[----:B------:R-:W-:-:S05]  /*04a0*/  IMAD.HI.U32 R8, R7, R4, RZ ;  /* 0x0000000407087227 */ /* 0x000fca00078e00ff */
[----:B------:R-:W-:-:S05]  /*04b0*/  IADD3 R7, PT, PT, -R8, RZ, RZ ;  /* 0x000000ff08077210 */ /* 0x000fca0007ffe1ff */
[----:B------:R-:W-:Y:S01]  /*04c0*/  IMAD R4, R13, R7, R4 ;  /* 0x000000070d047224 */ /* 0x000fe200078e0204 */
[----:B------:R-:W-:-:S04]  /*04d0*/  SHF.R.U32.HI R7, RZ, 0x3, R68 ;  /* 0x00000003ff077819 */ /* 0x000fc80000011644 */
[----:B------:R-:W-:Y:S02]  /*04e0*/  ISETP.GE.U32.AND P0, PT, R4, R13, PT ;  /* 0x0000000d0400720c */ /* 0x000fe40003f06070 */
[----:B------:R-:W-:Y:S02]  /*04f0*/  LEA R12, R2, R7, 0x7 ;  /* 0x00000007020c7211 */ /* 0x000fe400078e38ff */
[----:B------:R-:W-:Y:S02]  /*0500*/  SHF.L.U32 R14, R7, 0x5, RZ ;  /* 0x00000005070e7819 */ /* 0x000fe400000006ff */
[C---:B------:R-:W-:Y:S01]  /*0510*/  LEA R10, R13.reuse, R12, 0x1 ;  /* 0x0000000c0d0a7211 */ /* 0x040fe200078e08ff */
[----:B------:R-:W-:-:S06]  /*0520*/  IMAD R11, R13, 0x3, R12 ;  /* 0x000000030d0b7824 */ /* 0x000fcc00078e020c */
[----:B------:R-:W-:Y:S02]  /*0530*/  @P0 IADD3 R4, PT, PT, -R13, R4, RZ ;  /* 0x000000040d040210 */ /* 0x000fe40007ffe1ff */
[----:B------:R-:W-:Y:S02]  /*0540*/  @P0 IADD3 R8, PT, PT, R8, 0x1, RZ ;  /* 0x0000000108080810 */ /* 0x000fe40007ffe0ff */
[----:B------:R-:W-:Y:S02]  /*0550*/  ISETP.GE.U32.AND P1, PT, R4, R13, PT ;  /* 0x0000000d0400720c */ /* 0x000fe40003f26070 */
[----:B------:R-:W-:-:S04]  /*0560*/  SHF.L.U32 R4, R68, 0x2, RZ ;  /* 0x0000000244047819 */ /* 0x000fc800000006ff */
[----:B------:R-:W-:-:S04]  /*0570*/  LOP3.LUT R4, R4, 0x1fc, RZ, 0xc0, !PT ;  /* 0x000001fc04047812 */ /* 0x000fc800078ec0ff */
[----:B------:R-:W-:-:S03]  /*0580*/  IADD3 R4, PT, PT, R4, UR5, RZ ;  /* 0x0000000504047c10 */ /* 0x000fc6000fffe0ff */
[----:B------:R-:W-:Y:S02]  /*0590*/  @P1 IADD3 R8, PT, PT, R8, 0x1, RZ ;  /* 0x0000000108081810 */ /* 0x000fe40007ffe0ff */
[----:B------:R-:W-:Y:S02]  /*05a0*/  LEA R9, R17, R4, 0x9 ;  /* 0x0000000411097211 */ /* 0x000fe400078e48ff */
[----:B------:R-:W-:Y:S01]  /*05b0*/  @!P2 LOP3.LUT R8, RZ, R13, RZ, 0x33, !PT ;  /* 0x0000000dff08a212 */ /* 0x000fe200078e33ff */
[----:B---3--:R-:W-:Y:S01]  /*05c0*/  IMAD R13, R13, UR7, RZ ;  /* 0x000000070d0d7c24 */ /* 0x008fe2000f8e02ff */
[----:B------:R-:W-:Y:S02]  /*05d0*/  LEA R12, R18, R9, 0x9 ;  /* 0x00000009120c7211 */ /* 0x000fe400078e48ff */
[----:B------:R-:W-:Y:S02]  /*05e0*/  IADD3 R7, PT, PT, R8, 0x1, RZ ;  /* 0x0000000108077810 */ /* 0x000fe40007ffe0ff */
[----:B------:R-:W-:-:S02]  /*05f0*/  LEA R15, R18, R12, 0x9 ;  /* 0x0000000c120f7211 */ /* 0x000fc400078e48ff */
[----:B------:R-:W-:Y:S02]  /*0600*/  IADD3 R17, PT, PT, R17, R18, RZ ;  /* 0x0000001211117210 */ /* 0x000fe40007ffe0ff */
[----:B------:R-:W-:Y:S02]  /*0610*/  LEA R18, R18, R15, 0x9 ;  /* 0x0000000f12127211 */ /* 0x000fe400078e48ff */
[----:B------:R-:W-:-:S07]  /*0620*/  LOP3.LUT R7, R7, 0x3, RZ, 0xc0, !PT ;  /* 0x0000000307077812 */ /* 0x000fce00078ec0ff */
.L_x_86:
[----:B------:R-:W-:Y:S01]  /*0630*/  ISETP.GE.U32.AND P0, PT, R8, 0x3, PT ;  /* 0x000000030800780c */ /* 0x000fe20003f06070 */
[----:B------:R-:W-:Y:S01]  /*0640*/  HFMA2 R29, -RZ, RZ, 0, 0 ;  /* 0x00000000ff1d7431 */ /* 0x000fe200000001ff */
[----:B------:R-:W-:-:S04]  /*0650*/  SHF.L.U32 R23, R6, 0x3, RZ ;  /* 0x0000000306177819 */ /* 0x000fc800000006ff */
[----:B------:R-:W-:-:S07]  /*0660*/  LOP3.LUT R4, R23, 0x7, R68, 0xf8, !PT ;  /* 0x0000000717047812 */ /* 0x000fce00078ef844 */
[----:B------:R-:W-:Y:S05]  /*0670*/  @!P0 BRA `(.L_x_50) ;  /* 0x0000000400c08947 */ /* 0x000fea0003800000 */
[----:B------:R-:W1:Y:S01]  /*0680*/  LDCU UR5, c[0x0][0x3a4] ;  /* 0x00007480ff0577ac */ /* 0x000e620008000800 */
[----:B------:R-:W-:Y:S02]  /*0690*/  SHF.R.U32.HI R31, RZ, 0x3, R68 ;  /* 0x00000003ff1f7819 */ /* 0x000fe40000011644 */
[----:B------:R-:W-:Y:S01]  /*06a0*/  SHF.R.U32.HI R54, RZ, 0x3, R19 ;  /* 0x00000003ff367819 */ /* 0x000fe20000011613 */
[----:B------:R-:W2:Y:S01]  /*06b0*/  LDCU UR6, c[0x0][0x3a0] ;  /* 0x00007400ff0677ac */ /* 0x000ea20008000800 */
[----:B------:R-:W-:Y:S02]  /*06c0*/  LOP3.LUT R21, R68, 0x7, RZ, 0xc0, !PT ;  /* 0x0000000744157812 */ /* 0x000fe400078ec0ff */
[CC--:B------:R-:W-:Y:S01]  /*06d0*/  IADD3 R35, PT, PT, R54.reuse, R31.reuse, RZ ;  /* 0x0000001f36237210 */ /* 0x0c0fe20007ffe0ff */
[----:B------:R-:W-:Y:S01]  /*06e0*/  IMAD R43, R54, 0x3, R31 ;  /* 0x00000003362b7824 */ /* 0x000fe200078e021f */
[C---:B------:R-:W-:Y:S01]  /*06f0*/  LEA R30, R2.reuse, R31, 0x7 ;  /* 0x0000001f021e7211 */ /* 0x040fe200078e38ff */
[----:B------:R-:W3:Y:S01]  /*0700*/  LDCU UR4, c[0x0][0x398] ;  /* 0x00007300ff0477ac */ /* 0x000ee20008000800 */
[----:B------:R-:W-:-:S02]  /*0710*/  LEA R32, R2, R35, 0x7 ;  /* 0x0000002302207211 */ /* 0x000fc400078e38ff */
[----:B------:R-:W-:Y:S02]  /*0720*/  IADD3 R52, PT, PT, R8, 0x1, RZ ;  /* 0x0000000108347810 */ /* 0x000fe40007ffe0ff */
[----:B------:R-:W-:Y:S02]  /*0730*/  MOV R29, RZ ;  /* 0x000000ff001d7202 */ /* 0x000fe40000000f00 */
[----:B------:R-:W-:Y:S01]  /*0740*/  LOP3.LUT R52, R52, 0xfffffffc, RZ, 0xc0, !PT ;  /* 0xfffffffc34347812 */ /* 0x000fe200078ec0ff */
[--C-:B-1----:R-:W-:Y:S01]  /*0750*/  IMAD R56, R10, UR5, R21.reuse ;  /* 0x000000050a387c24 */ /* 0x102fe2000f8e0215 */
[----:B------:R-:W-:Y:S01]  /*0760*/  MOV R22, R11 ;  /* 0x0000000b00167202 */ /* 0x000fe20000000f00 */
[--C-:B------:R-:W-:Y:S01]  /*0770*/  IMAD R58, R11, UR5, R21.reuse ;  /* 0x000000050b3a7c24 */ /* 0x100fe2000f8e0215 */
[----:B------:R-:W-:Y:S01]  /*0780*/  MOV R28, R10 ;  /* 0x0000000a001c7202 */ /* 0x000fe20000000f00 */
[--C-:B------:R-:W-:Y:S01]  /*0790*/  IMAD R60, R30, UR5, R21.reuse ;  /* 0x000000051e3c7c24 */ /* 0x100fe2000f8e0215 */
[----:B------:R-:W-:Y:S01]  /*07a0*/  MOV R33, R16 ;  /* 0x0000001000217202 */ /* 0x000fe20000000f00 */
[----:B------:R-:W-:Y:S01]  /*07b0*/  IMAD R20, R32, UR5, R21 ;  /* 0x0000000520147c24 */ /* 0x000fe2000f8e0215 */
[----:B------:R-:W-:-:S02]  /*07c0*/  LEA R34, R54, R31, 0x1 ;  /* 0x0000001f36227211 */ /* 0x000fc400078e08ff */
[C---:B------:R-:W-:Y:S02]  /*07d0*/  IADD3 R47, PT, PT, R23.reuse, R56, RZ ;  /* 0x00000038172f7210 */ /* 0x040fe40007ffe0ff */
[C---:B------:R-:W-:Y:S02]  /*07e0*/  IADD3 R51, PT, PT, R23.reuse, R58, RZ ;  /* 0x0000003a17337210 */ /* 0x040fe40007ffe0ff */
[----:B------:R-:W-:Y:S02]  /*07f0*/  IADD3 R52, PT, PT, -R52, RZ, RZ ;  /* 0x000000ff34347210 */ /* 0x000fe40007ffe1ff */
[C---:B------:R-:W-:Y:S02]  /*0800*/  IADD3 R53, PT, PT, R23.reuse, R60, RZ ;  /* 0x0000003c17357210 */ /* 0x040fe40007ffe0ff */
[----:B--23--:R-:W-:-:S07]  /*0810*/  IADD3 R55, PT, PT, R23, R20, RZ ;  /* 0x0000001417377210 */ /* 0x00cfce0007ffe0ff */
.L_x_60:
[----:B------:R-:W-:Y:S01]  /*0820*/  ISETP.GT.U32.AND P0, PT, R31, 0x7f, PT ;  /* 0x0000007f1f00780c */ /* 0x000fe20003f04070 */
[----:B------:R-:W-:-:S12]  /*0830*/  BSSY.RECONVERGENT B0, `(.L_x_51) ;  /* 0x000000d000007945 */ /* 0x000fd80003800200 */
[----:B01234-:R-:W-:Y:S05]  /*0840*/  @P0 BRA `(.L_x_52) ;  /* 0x00000000002c0947 */ /* 0x01ffea0003800000 */
[----:B------:R-:W-:-:S04]  /*0850*/  ISETP.GE.AND P0, PT, R4, UR6, PT ;  /* 0x0000000604007c0c */ /* 0x000fc8000bf06270 */
[----:B------:R-:W-:-:S13]  /*0860*/  ISETP.GE.OR P0, PT, R30, UR4, P0 ;  /* 0x000000041e007c0c */ /* 0x000fda0008706670 */
[----:B------:R-:W-:Y:S05]  /*0870*/  @P0 BRA `(.L_x_53) ;  /* 0x0000000000180947 */ /* 0x000fea0003800000 */
[----:B------:R-:W1:Y:S02]  /*0880*/  LDC.64 R20, c[0x0][0x380] ;  /* 0x0000e000ff147b82 */ /* 0x000e640000000a00 */
[----:B-1----:R-:W-:-:S06]  /*0890*/  IMAD.WIDE R20, R53, 0x4, R20 ;  /* 0x0000000435147825 */ /* 0x002fcc00078e0214 */
[----:B0-----:R-:W2:Y:S01]  /*08a0*/  LDG.E.CONSTANT R20, desc[UR8][R20.64] ;  /* 0x0000000814147981 */ /* 0x001ea2000c1e9900 */
[----:B------:R-:W-:-:S05]  /*08b0*/  IADD3 R57, PT, PT, R14, R33, RZ ;  /* 0x000000210e397210 */ /* 0x000fca0007ffe0ff */
[----:B--2---:R1:W-:Y:S01]  /*08c0*/  STS [R57], R20 ;  /* 0x0000001439007388 */ /* 0x0043e20000000800 */
[----:B------:R-:W-:Y:S05]  /*08d0*/  BRA `(.L_x_52) ;  /* 0x0000000000087947 */ /* 0x000fea0003800000 */
.L_x_53:
[----:B------:R-:W-:-:S05]  /*08e0*/  IADD3 R20, PT, PT, R14, R33, RZ ;  /* 0x000000210e147210 */ /* 0x000fca0007ffe0ff */
[----:B------:R2:W-:Y:S02]  /*08f0*/  STS [R20], RZ ;  /* 0x000000ff14007388 */ /* 0x0005e40000000800 */
.L_x_52:
[----:B0-----:R-:W-:Y:S05]  /*0900*/  BSYNC.RECONVERGENT B0 ;  /* 0x0000000000007941 */ /* 0x001fea0003800200 */
.L_x_51:
[----:B------:R-:W-:Y:S01]  /*0910*/  ISETP.GT.U32.AND P0, PT, R35, 0x7f, PT ;  /* 0x0000007f2300780c */ /* 0x000fe20003f04070 */
[----:B------:R-:W-:Y:S01]  /*0920*/  BSSY.RECONVERGENT B0, `(.L_x_54) ;  /* 0x0000012000007945 */ /* 0x000fe20003800200 */
[----:B------:R-:W-:Y:S02]  /*0930*/  ISETP.GT.U32.AND P1, PT, R34, 0x7f, PT ;  /* 0x0000007f2200780c */ /* 0x000fe40003f24070 */
[----:B------:R-:W-:-:S09]  /*0940*/  ISETP.GT.U32.AND P2, PT, R43, 0x7f, PT ;  /* 0x0000007f2b00780c */ /* 0x000fd20003f44070 */
[----:B------:R-:W-:Y:S05]  /*0950*/  @P0 BRA `(.L_x_55) ;  /* 0x0000000000380947 */ /* 0x000fea0003800000 */
[----:B------:R-:W-:-:S04]  /*0960*/  ISETP.GE.AND P0, PT, R4, UR6, PT ;  /* 0x0000000604007c0c */ /* 0x000fc8000bf06270 */
[----:B------:R-:W-:-:S13]  /*0970*/  ISETP.LT.AND P0, PT, R32, UR4, !P0 ;  /* 0x0000000420007c0c */ /* 0x000fda000c701270 */
[----:B-12---:R-:W-:-:S04]  /*0980*/  @!P0 SHF.R.U32.HI R20, RZ, 0x3, R68 ;  /* 0x00000003ff148819 */ /* 0x006fc80000011644 */
[----:B------:R-:W-:-:S04]  /*0990*/  @!P0 LEA.HI R20, R19, R20, RZ, 0x1d ;  /* 0x0000001413148211 */ /* 0x000fc800078fe8ff */
[----:B------:R-:W-:-:S05]  /*09a0*/  @!P0 LEA R20, R20, R33, 0x5 ;  /* 0x0000002114148211 */ /* 0x000fca00078e28ff */
[----:B------:R0:W-:Y:S01]  /*09b0*/  @!P0 STS [R20], RZ ;  /* 0x000000ff14008388 */ /* 0x0001e20000000800 */
[----:B------:R-:W-:Y:S05]  /*09c0*/  @!P0 BRA `(.L_x_55) ;  /* 0x00000000001c8947 */ /* 0x000fea0003800000 */
[----:B0-----:R-:W0:Y:S02]  /*09d0*/  LDC.64 R20, c[0x0][0x380] ;  /* 0x0000e000ff147b82 */ /* 0x001e240000000a00 */
[----:B0-----:R-:W-:-:S06]  /*09e0*/  IMAD.WIDE R20, R55, 0x4, R20 ;  /* 0x0000000437147825 */ /* 0x001fcc00078e0214 */
[----:B------:R-:W2:Y:S01]  /*09f0*/  LDG.E.CONSTANT R20, desc[UR8][R20.64] ;  /* 0x0000000814147981 */ /* 0x000ea2000c1e9900 */
[----:B------:R-:W-:-:S04]  /*0a00*/  SHF.R.U32.HI R56, RZ, 0x3, R68 ;  /* 0x00000003ff387819 */ /* 0x000fc80000011644 */
[----:B------:R-:W-:-:S04]  /*0a10*/  LEA.HI R56, R19, R56, RZ, 0x1d ;  /* 0x0000003813387211 */ /* 0x000fc800078fe8ff */
[----:B------:R-:W-:-:S05]  /*0a20*/  LEA R57, R56, R33, 0x5 ;  /* 0x0000002138397211 */ /* 0x000fca00078e28ff */
[----:B--2---:R3:W-:Y:S02]  /*0a30*/  STS [R57], R20 ;  /* 0x0000001439007388 */ /* 0x0047e40000000800 */
.L_x_55:
[----:B------:R-:W-:Y:S05]  /*0a40*/  BSYNC.RECONVERGENT B0 ;  /* 0x0000000000007941 */ /* 0x000fea0003800200 */
.L_x_54:
[----:B------:R-:W-:Y:S04]  /*0a50*/  BSSY.RECONVERGENT B0, `(.L_x_56) ;  /* 0x0000010000007945 */ /* 0x000fe80003800200 */
[----:B------:R-:W-:Y:S05]  /*0a60*/  @P1 BRA `(.L_x_57) ;  /* 0x0000000000381947 */ /* 0x000fea0003800000 */
[----:B------:R-:W-:-:S04]  /*0a70*/  ISETP.GE.AND P0, PT, R4, UR6, PT ;  /* 0x0000000604007c0c */ /* 0x000fc8000bf06270 */
[----:B------:R-:W-:-:S13]  /*0a80*/  ISETP.LT.AND P0, PT, R28, UR4, !P0 ;  /* 0x000000041c007c0c */ /* 0x000fda000c701270 */
[----:B0123--:R-:W-:-:S04]  /*0a90*/  @!P0 SHF.L.U32 R20, R19, 0x3, RZ ;  /* 0x0000000313148819 */ /* 0x00ffc800000006ff */
[----:B------:R-:W-:-:S04]  /*0aa0*/  @!P0 LOP3.LUT R20, R20, 0xffffffc0, RZ, 0xc0, !PT ;  /* 0xffffffc014148812 */ /* 0x000fc800078ec0ff */
[----:B------:R-:W-:-:S05]  /*0ab0*/  @!P0 IADD3 R20, PT, PT, R33, R20, R14 ;  /* 0x0000001421148210 */ /* 0x000fca0007ffe00e */
[----:B------:R4:W-:Y:S01]  /*0ac0*/  @!P0 STS [R20], RZ ;  /* 0x000000ff14008388 */ /* 0x0009e20000000800 */
[----:B------:R-:W-:Y:S05]  /*0ad0*/  @!P0 BRA `(.L_x_57) ;  /* 0x00000000001c8947 */ /* 0x000fea0003800000 */
[----:B----4-:R-:W0:Y:S02]  /*0ae0*/  LDC.64 R20, c[0x0][0x380] ;  /* 0x0000e000ff147b82 */ /* 0x010e240000000a00 */
[----:B0-----:R-:W-:-:S06]  /*0af0*/  IMAD.WIDE R20, R47, 0x4, R20 ;  /* 0x000000042f147825 */ /* 0x001fcc00078e0214 */
[----:B------:R-:W2:Y:S01]  /*0b00*/  LDG.E.CONSTANT R20, desc[UR8][R20.64] ;  /* 0x0000000814147981 */ /* 0x000ea2000c1e9900 */
[----:B------:R-:W-:-:S04]  /*0b10*/  SHF.L.U32 R56, R19, 0x3, RZ ;  /* 0x0000000313387819 */ /* 0x000fc800000006ff */
[----:B------:R-:W-:-:S04]  /*0b20*/  LOP3.LUT R56, R56, 0xffffffc0, RZ, 0xc0, !PT ;  /* 0xffffffc038387812 */ /* 0x000fc800078ec0ff */
[----:B------:R-:W-:-:S05]  /*0b30*/  IADD3 R57, PT, PT, R33, R56, R14 ;  /* 0x0000003821397210 */ /* 0x000fca0007ffe00e */
[----:B--2---:R0:W-:Y:S02]  /*0b40*/  STS [R57], R20 ;  /* 0x0000001439007388 */ /* 0x0041e40000000800 */
.L_x_57:
[----:B------:R-:W-:Y:S05]  /*0b50*/  BSYNC.RECONVERGENT B0 ;  /* 0x0000000000007941 */ /* 0x000fea0003800200 */
.L_x_56:
[----:B------:R-:W-:Y:S04]  /*0b60*/  BSSY.RECONVERGENT B0, `(.L_x_58) ;  /* 0x0000010000007945 */ /* 0x000fe80003800200 */
[----:B------:R-:W-:Y:S05]  /*0b70*/  @P2 BRA `(.L_x_59) ;  /* 0x0000000000382947 */ /* 0x000fea0003800000 */
[----:B------:R-:W-:-:S04]  /*0b80*/  ISETP.GE.AND P0, PT, R4, UR6, PT ;  /* 0x0000000604007c0c */ /* 0x000fc8000bf06270 */
[----:B------:R-:W-:-:S13]  /*0b90*/  ISETP.LT.AND P0, PT, R22, UR4, !P0 ;  /* 0x0000000416007c0c */ /* 0x000fda000c701270 */
[----:B------:R-:W-:-:S05]  /*0ba0*/  @!P0 SHF.R.U32.HI R54, RZ, 0x3, R19 ;  /* 0x00000003ff368819 */ /* 0x000fca0000011613 */
[----:B01234-:R-:W-:-:S05]  /*0bb0*/  @!P0 IMAD R20, R54, 0x60, R14 ;  /* 0x0000006036148824 */ /* 0x01ffca00078e020e */
[----:B------:R-:W-:-:S05]  /*0bc0*/  @!P0 IADD3 R20, PT, PT, R20, R33, RZ ;  /* 0x0000002114148210 */ /* 0x000fca0007ffe0ff */
[----:B------:R0:W-:Y:S01]  /*0bd0*/  @!P0 STS [R20], RZ ;  /* 0x000000ff14008388 */ /* 0x0001e20000000800 */
[----:B------:R-:W-:Y:S05]  /*0be0*/  @!P0 BRA `(.L_x_59) ;  /* 0x00000000001c8947 */ /* 0x000fea0003800000 */
[----:B0-----:R-:W0:Y:S02]  /*0bf0*/  LDC.64 R20, c[0x0][0x380] ;  /* 0x0000e000ff147b82 */ /* 0x001e240000000a00 */
[----:B0-----:R-:W-:-:S06]  /*0c00*/  IMAD.WIDE R20, R51, 0x4, R20 ;  /* 0x0000000433147825 */ /* 0x001fcc00078e0214 */
[----:B------:R-:W2:Y:S01]  /*0c10*/  LDG.E.CONSTANT R20, desc[UR8][R20.64] ;  /* 0x0000000814147981 */ /* 0x000ea2000c1e9900 */
[----:B------:R-:W-:-:S05]  /*0c20*/  SHF.R.U32.HI R54, RZ, 0x3, R19 ;  /* 0x00000003ff367819 */ /* 0x000fca0000011613 */
[----:B------:R-:W-:-:S05]  /*0c30*/  IMAD R56, R54, 0x60, R14 ;  /* 0x0000006036387824 */ /* 0x000fca00078e020e */
[----:B------:R-:W-:-:S05]  /*0c40*/  IADD3 R57, PT, PT, R56, R33, RZ ;  /* 0x0000002138397210 */ /* 0x000fca0007ffe0ff */
[----:B--2---:R0:W-:Y:S02]  /*0c50*/  STS [R57], R20 ;  /* 0x0000001439007388 */ /* 0x0041e40000000800 */
.L_x_59:
[----:B------:R-:W-:Y:S05]  /*0c60*/  BSYNC.RECONVERGENT B0 ;  /* 0x0000000000007941 */ /* 0x000fea0003800200 */
.L_x_58:
[----:B------:R-:W-:Y:S02]  /*0c70*/  IADD3 R52, PT, PT, R52, 0x4, RZ ;  /* 0x0000000434347810 */ /* 0x000fe40007ffe0ff */
[----:B------:R-:W-:Y:S02]  /*0c80*/  LEA R29, R54, R29, 0x2 ;  /* 0x0000001d361d7211 */ /* 0x000fe400078e10ff */
[----:B------:R-:W-:Y:S02]  /*0c90*/  ISETP.NE.AND P0, PT, R52, RZ, PT ;  /* 0x000000ff3400720c */ /* 0x000fe40003f05270 */
[C---:B------:R-:W-:Y:S02]  /*0ca0*/  LEA R35, R54.reuse, R35, 0x2 ;  /* 0x0000002336237211 */ /* 0x040fe400078e10ff */
[----:B------:R-:W-:Y:S02]  /*0cb0*/  LEA R55, R13, R55, 0x2 ;  /* 0x000000370d377211 */ /* 0x000fe400078e10ff */
[----:B------:R-:W-:-:S02]  /*0cc0*/  LEA R32, R54, R32, 0x2 ;  /* 0x0000002036207211 */ /* 0x000fc400078e10ff */
[C---:B------:R-:W-:Y:S02]  /*0cd0*/  LEA R33, R54.reuse, R33, 0x7 ;  /* 0x0000002136217211 */ /* 0x040fe400078e38ff */
[C---:B------:R-:W-:Y:S02]  /*0ce0*/  LEA R34, R54.reuse, R34, 0x2 ;  /* 0x0000002236227211 */ /* 0x040fe400078e10ff */
[C---:B------:R-:W-:Y:S02]  /*0cf0*/  LEA R47, R13.reuse, R47, 0x2 ;  /* 0x0000002f0d2f7211 */ /* 0x040fe400078e10ff */
[C---:B------:R-:W-:Y:S02]  /*0d00*/  LEA R28, R54.reuse, R28, 0x2 ;  /* 0x0000001c361c7211 */ /* 0x040fe400078e10ff */
[----:B------:R-:W-:Y:S02]  /*0d10*/  LEA R43, R54, R43, 0x2 ;  /* 0x0000002b362b7211 */ /* 0x000fe400078e10ff */
[----:B------:R-:W-:-:S02]  /*0d20*/  LEA R51, R13, R51, 0x2 ;  /* 0x000000330d337211 */ /* 0x000fc400078e10ff */
[C---:B------:R-:W-:Y:S02]  /*0d30*/  LEA R22, R54.reuse, R22, 0x2 ;  /* 0x0000001636167211 */ /* 0x040fe400078e10ff */
[----:B------:R-:W-:Y:S02]  /*0d40*/  LEA R53, R13, R53, 0x2 ;  /* 0x000000350d357211 */ /* 0x000fe400078e10ff */
[C---:B------:R-:W-:Y:S02]  /*0d50*/  LEA R30, R54.reuse, R30, 0x2 ;  /* 0x0000001e361e7211 */ /* 0x040fe400078e10ff */
[----:B------:R-:W-:Y:S01]  /*0d60*/  LEA R31, R54, R31, 0x2 ;  /* 0x0000001f361f7211 */ /* 0x000fe200078e10ff */
[----:B------:R-:W-:Y:S06]  /*0d70*/  @P0 BRA `(.L_x_60) ;  /* 0xfffffff800a80947 */ /* 0x000fec000383ffff */
.L_x_50:
[----:B------:R-:W-:-:S13]  /*0d80*/  ISETP.NE.AND P0, PT, R7, RZ, PT ;  /* 0x000000ff0700720c */ /* 0x000fda0003f05270 */
[----:B------:R-:W-:Y:S05]  /*0d90*/  @!P0 BRA `(.L_x_61) ;  /* 0x0000000400008947 */ /* 0x000fea0003800000 */
[----:B------:R-:W-:Y:S01]  /*0da0*/  LEA.HI R31, R68, R29, RZ, 0x1d ;  /* 0x0000001d441f7211 */ /* 0x000fe200078fe8ff */
[----:B------:R-:W-:Y:S01]  /*0db0*/  BSSY.RECONVERGENT B0, `(.L_x_62) ;  /* 0x0000013000007945 */ /* 0x000fe20003800200 */
[----:B------:R-:W-:Y:S02]  /*0dc0*/  ISETP.NE.AND P1, PT, R7, 0x1, PT ;  /* 0x000000010700780c */ /* 0x000fe40003f25270 */
[----:B------:R-:W-:-:S13]  /*0dd0*/  ISETP.GT.U32.AND P0, PT, R31, 0x7f, PT ;  /* 0x0000007f1f00780c */ /* 0x000fda0003f04070 */
[----:B------:R-:W-:Y:S05]  /*0de0*/  @P0 BRA `(.L_x_63) ;  /* 0x00000000003c0947 */ /* 0x000fea0003800000 */
[----:B------:R-:W5:Y:S01]  /*0df0*/  LDCU UR4, c[0x0][0x3a0] ;  /* 0x00007400ff0477ac */ /* 0x000f620008000800 */
[----:B------:R-:W-:Y:S01]  /*0e00*/  LEA R29, R2, R31, 0x7 ;  /* 0x0000001f021d7211 */ /* 0x000fe200078e38ff */
[----:B------:R-:W0:Y:S01]  /*0e10*/  LDCU UR5, c[0x0][0x398] ;  /* 0x00007300ff0577ac */ /* 0x000e220008000800 */
[----:B-----5:R-:W-:-:S04]  /*0e20*/  ISETP.GE.AND P0, PT, R4, UR4, PT ;  /* 0x0000000404007c0c */ /* 0x020fc8000bf06270 */
[----:B0-----:R-:W-:-:S13]  /*0e30*/  ISETP.LT.AND P0, PT, R29, UR5, !P0 ;  /* 0x000000051d007c0c */ /* 0x001fda000c701270 */
[----:B-1234-:R-:W-:-:S05]  /*0e40*/  @!P0 LEA R20, R31, R16, 0x5 ;  /* 0x000000101f148211 */ /* 0x01efca00078e28ff */
[----:B------:R0:W-:Y:S01]  /*0e50*/  @!P0 STS [R20], RZ ;  /* 0x000000ff14008388 */ /* 0x0001e20000000800 */
[----:B------:R-:W-:Y:S05]  /*0e60*/  @!P0 BRA `(.L_x_63) ;  /* 0x00000000001c8947 */ /* 0x000fea0003800000 */
[----:B0-----:R-:W0:Y:S01]  /*0e70*/  LDC.64 R20, c[0x0][0x380] ;  /* 0x0000e000ff147b82 */ /* 0x001e220000000a00 */
[----:B------:R-:W1:Y:S02]  /*0e80*/  LDCU UR4, c[0x0][0x3a4] ;  /* 0x00007480ff0477ac */ /* 0x000e640008000800 */
[----:B-1----:R-:W-:-:S04]  /*0e90*/  IMAD R29, R29, UR4, R4 ;  /* 0x000000041d1d7c24 */ /* 0x002fc8000f8e0204 */
[----:B0-----:R-:W-:-:S06]  /*0ea0*/  IMAD.WIDE R20, R29, 0x4, R20 ;  /* 0x000000041d147825 */ /* 0x001fcc00078e0214 */
[----:B------:R-:W2:Y:S01]  /*0eb0*/  LDG.E.CONSTANT R20, desc[UR8][R20.64] ;  /* 0x0000000814147981 */ /* 0x000ea2000c1e9900 */
[----:B------:R-:W-:-:S05]  /*0ec0*/  LEA R29, R31, R16, 0x5 ;  /* 0x000000101f1d7211 */ /* 0x000fca00078e28ff */
[----:B--2---:R0:W-:Y:S02]  /*0ed0*/  STS [R29], R20 ;  /* 0x000000141d007388 */ /* 0x0041e40000000800 */
.L_x_63:
[----:B0-----:R-:W-:Y:S05]  /*0ee0*/  BSYNC.RECONVERGENT B0 ;  /* 0x0000000000007941 */ /* 0x001fea0003800200 */
.L_x_62:
[----:B------:R-:W-:Y:S05]  /*0ef0*/  @!P1 BRA `(.L_x_61) ;  /* 0x0000000000a89947 */ /* 0x000fea0003800000 */
[----:B------:R-:W-:Y:S01]  /*0f00*/  LEA.HI R31, R19, R31, RZ, 0x1d ;  /* 0x0000001f131f7211 */ /* 0x000fe200078fe8ff */
[----:B------:R-:W-:Y:S01]  /*0f10*/  BSSY.RECONVERGENT B0, `(.L_x_64) ;  /* 0x0000013000007945 */ /* 0x000fe20003800200 */
[----:B------:R-:W-:Y:S02]  /*0f20*/  ISETP.NE.AND P1, PT, R7, 0x2, PT ;  /* 0x000000020700780c */ /* 0x000fe40003f25270 */
[----:B------:R-:W-:-:S13]  /*0f30*/  ISETP.GT.U32.AND P0, PT, R31, 0x7f, PT ;  /* 0x0000007f1f00780c */ /* 0x000fda0003f04070 */
[----:B------:R-:W-:Y:S05]  /*0f40*/  @P0 BRA `(.L_x_65) ;  /* 0x00000000003c0947 */ /* 0x000fea0003800000 */
[----:B------:R-:W0:Y:S01]  /*0f50*/  LDCU UR4, c[0x0][0x3a0] ;  /* 0x00007400ff0477ac */ /* 0x000e220008000800 */
[----:B------:R-:W-:Y:S01]  /*0f60*/  LEA R29, R2, R31, 0x7 ;  /* 0x0000001f021d7211 */ /* 0x000fe200078e38ff */
[----:B------:R-:W5:Y:S01]  /*0f70*/  LDCU UR5, c[0x0][0x398] ;  /* 0x00007300ff0577ac */ /* 0x000f620008000800 */
[----:B0-----:R-:W-:-:S04]  /*0f80*/  ISETP.GE.AND P0, PT, R4, UR4, PT ;  /* 0x0000000404007c0c */ /* 0x001fc8000bf06270 */
[----:B-----5:R-:W-:-:S13]  /*0f90*/  ISETP.LT.AND P0, PT, R29, UR5, !P0 ;  /* 0x000000051d007c0c */ /* 0x020fda000c701270 */
        /* <DEDUP_REMOVED lines=10> */
.L_x_65:
[----:B------:R-:W-:Y:S05]  /*1040*/  BSYNC.RECONVERGENT B0 ;  /* 0x0000000000007941 */ /* 0x000fea0003800200 */
.L_x_64:
[----:B------:R-:W-:Y:S05]  /*1050*/  @!P1 BRA `(.L_x_61) ;  /* 0x0000000000509947 */ /* 0x000fea0003800000 */
[----:B------:R-:W-:Y:S01]  /*1060*/  LEA.HI R31, R19, R31, RZ, 0x1d ;  /* 0x0000001f131f7211 */ /* 0x000fe200078fe8ff */
[----:B------:R-:W-:Y:S03]  /*1070*/  BSSY.RECONVERGENT B0, `(.L_x_61) ;  /* 0x0000012000007945 */ /* 0x000fe60003800200 */
[----:B------:R-:W-:-:S13]  /*1080*/  ISETP.GT.U32.AND P0, PT, R31, 0x7f, PT ;  /* 0x0000007f1f00780c */ /* 0x000fda0003f04070 */
[----:B------:R-:W-:Y:S05]  /*1090*/  @P0 BRA `(.L_x_66) ;  /* 0x00000000003c0947 */ /* 0x000fea0003800000 */
[----:B------:R-:W5:Y:S01]  /*10a0*/  LDCU UR4, c[0x0][0x3a0] ;  /* 0x00007400ff0477ac */ /* 0x000f620008000800 */
[----:B0-----:R-:W-:Y:S01]  /*10b0*/  LEA R29, R2, R31, 0x7 ;  /* 0x0000001f021d7211 */ /* 0x001fe200078e38ff */
        /* <DEDUP_REMOVED lines=13> */
.L_x_66:
[----:B------:R-:W-:Y:S05]  /*1190*/  BSYNC.RECONVERGENT B0 ;  /* 0x0000000000007941 */ /* 0x000fea0003800200 */
.L_x_61:
[C---:B------:R-:W-:Y:S01]  /*11a0*/  ISETP.GT.U32.AND P0, PT, R68.reuse, 0x3ff, PT ;  /* 0x000003ff4400780c */ /* 0x040fe20003f04070 */
[----:B------:R-:W-:Y:S01]  /*11b0*/  BSSY.RECONVERGENT B0, `(.L_x_67) ;  /* 0x0000012000007945 */ /* 0x000fe20003800200 */
[----:B------:R-:W-:-:S04]  /*11c0*/  LOP3.LUT R4, R68, 0x7f, RZ, 0xc0, !PT ;  /* 0x0000007f44047812 */ /* 0x000fc800078ec0ff */
[----:B------:R-:W-:-:S07]  /*11d0*/  LEA R4, R5, R4, 0x7 ;  /* 0x0000000405047211 */ /* 0x000fce00078e38ff */
[----:B------:R-:W-:Y:S05]  /*11e0*/  @P0 BRA `(.L_x_68) ;  /* 0x0000000000380947 */ /* 0x000fea0003800000 */
[----:B------:R-:W5:Y:S01]  /*11f0*/  LDCU UR4, c[0x0][0x39c] ;  /* 0x00007380ff0477ac */ /* 0x000f620008000800 */
[----:B0-----:R-:W-:Y:S01]  /*1200*/  LEA.HI R29, R68, R23, RZ, 0x19 ;  /* 0x00000017441d7211 */ /* 0x001fe200078fc8ff */
[----:B------:R-:W0:Y:S01]  /*1210*/  LDCU UR5, c[0x0][0x3a0] ;  /* 0x00007400ff0577ac */ /* 0x000e220008000800 */
[----:B-----5:R-:W-:-:S04]  /*1220*/  ISETP.GE.AND P1, PT, R4, UR4, PT ;  /* 0x0000000404007c0c */ /* 0x020fc8000bf26270 */
[----:B0-----:R-:W-:-:S13]  /*1230*/  ISETP.GE.OR P1, PT, R29, UR5, P1 ;  /* 0x000000051d007c0c */ /* 0x001fda0008f26670 */
[----:B------:R-:W-:Y:S05]  /*1240*/  @P1 BRA `(.L_x_69) ;  /* 0x00000000001c1947 */ /* 0x000fea0003800000 */
[----:B-1234-:R-:W0:Y:S01]  /*1250*/  LDC.64 R20, c[0x0][0x388] ;  /* 0x0000e200ff147b82 */ /* 0x01ee220000000a00 */
[----:B------:R-:W1:Y:S02]  /*1260*/  LDCU UR4, c[0x0][0x3a8] ;  /* 0x00007500ff0477ac */ /* 0x000e640008000800 */
[----:B-1----:R-:W-:-:S04]  /*1270*/  IMAD R29, R29, UR4, R4 ;  /* 0x000000041d1d7c24 */ /* 0x002fc8000f8e0204 */
[----:B0-----:R-:W-:-:S06]  /*1280*/  IMAD.WIDE R20, R29, 0x4, R20 ;  /* 0x000000041d147825 */ /* 0x001fcc00078e0214 */
[----:B------:R-:W2:Y:S04]  /*1290*/  LDG.E.CONSTANT R20, desc[UR8][R20.64] ;  /* 0x0000000814147981 */ /* 0x000ea8000c1e9900 */
[----:B--2---:R0:W-:Y:S01]  /*12a0*/  STS [R9], R20 ;  /* 0x0000001409007388 */ /* 0x0041e20000000800 */
[----:B------:R-:W-:Y:S05]  /*12b0*/  BRA `(.L_x_68) ;  /* 0x0000000000047947 */ /* 0x000fea0003800000 */
.L_x_69:
[----:B------:R0:W-:Y:S02]  /*12c0*/  STS [R9], RZ ;  /* 0x000000ff09007388 */ /* 0x0001e40000000800 */
.L_x_68:
[----:B0-----:R-:W-:Y:S05]  /*12d0*/  BSYNC.RECONVERGENT B0 ;  /* 0x0000000000007941 */ /* 0x001fea0003800200 */
.L_x_67:
[----:B------:R-:W-:-:S13]  /*12e0*/  ISETP.GT.U32.AND P1, PT, R19, 0x3ff, PT ;  /* 0x000003ff1300780c */ /* 0x000fda0003f24070 */
[----:B------:R-:W-:Y:S05]  /*12f0*/  @P1 BRA `(.L_x_70) ;  /* 0x0000000800641947 */ /* 0x000fea0003800000 */
[----:B------:R-:W-:Y:S01]  /*1300*/  ISETP.GT.U32.AND P1, PT, R17, 0x7, PT ;  /* 0x000000071100780c */ /* 0x000fe20003f24070 */
[----:B------:R-:W-:Y:S01]  /*1310*/  BSSY.RECONVERGENT B0, `(.L_x_71) ;  /* 0x0000010000007945 */ /* 0x000fe20003800200 */
[----:B------:R-:W-:-:S11]  /*1320*/  ISETP.GT.U32.AND P2, PT, R19, 0x1ff, PT ;  /* 0x000001ff1300780c */ /* 0x000fd60003f44070 */
[----:B------:R-:W-:Y:S05]  /*1330*/  @P1 BRA `(.L_x_72) ;  /* 0x0000000000341947 */ /* 0x000fea0003800000 */
[----:B------:R-:W0:Y:S01]  /*1340*/  LDCU UR4, c[0x0][0x39c] ;  /* 0x00007380ff0477ac */ /* 0x000e220008000800 */
[----:B------:R-:W-:Y:S01]  /*1350*/  IADD3 R29, PT, PT, R17, R23, RZ ;  /* 0x00000017111d7210 */ /* 0x000fe20007ffe0ff */
[----:B------:R-:W5:Y:S01]  /*1360*/  LDCU UR5, c[0x0][0x3a0] ;  /* 0x00007400ff0577ac */ /* 0x000f620008000800 */
[----:B0-----:R-:W-:-:S04]  /*1370*/  ISETP.GE.AND P1, PT, R4, UR4, PT ;  /* 0x0000000404007c0c */ /* 0x001fc8000bf26270 */
[----:B-----5:R-:W-:-:S13]  /*1380*/  ISETP.LT.AND P1, PT, R29, UR5, !P1 ;  /* 0x000000051d007c0c */ /* 0x020fda000cf21270 */
[----:B------:R0:W-:Y:S01]  /*1390*/  @!P1 STS [R12], RZ ;  /* 0x000000ff0c009388 */ /* 0x0001e20000000800 */
[----:B------:R-:W-:Y:S05]  /*13a0*/  @!P1 BRA `(.L_x_72) ;  /* 0x0000000000189947 */ /* 0x000fea0003800000 */
[----:B-1234-:R-:W1:Y:S01]  /*13b0*/  LDC.64 R20, c[0x0][0x388] ;  /* 0x0000e200ff147b82 */ /* 0x01ee620000000a00 */
[----:B------:R-:W2:Y:S02]  /*13c0*/  LDCU UR4, c[0x0][0x3a8] ;  /* 0x00007500ff0477ac */ /* 0x000ea40008000800 */
[----:B--2---:R-:W-:-:S04]  /*13d0*/  IMAD R29, R29, UR4, R4 ;  /* 0x000000041d1d7c24 */ /* 0x004fc8000f8e0204 */
[----:B-1----:R-:W-:-:S06]  /*13e0*/  IMAD.WIDE R20, R29, 0x4, R20 ;  /* 0x000000041d147825 */ /* 0x002fcc00078e0214 */
[----:B------:R-:W2:Y:S04]  /*13f0*/  LDG.E.CONSTANT R21, desc[UR8][R20.64] ;  /* 0x0000000814157981 */ /* 0x000ea8000c1e9900 */
[----:B--2---:R1:W-:Y:S02]  /*1400*/  STS [R12], R21 ;  /* 0x000000150c007388 */ /* 0x0043e40000000800 */
.L_x_72:
[----:B------:R-:W-:Y:S05]  /*1410*/  BSYNC.RECONVERGENT B0 ;  /* 0x0000000000007941 */ /* 0x000fea0003800200 */
.L_x_71:
[----:B------:R-:W-:Y:S05]  /*1420*/  @P2 BRA `(.L_x_70) ;  /* 0x0000000800182947 */ /* 0x000fea0003800000 */
[----:B------:R-:W-:Y:S01]  /*1430*/  SHF.R.U32.HI R22, RZ, 0x7, R19 ;  /* 0x00000007ff167819 */ /* 0x000fe20000011613 */
[----:B------:R-:W-:Y:S01]  /*1440*/  BSSY.RECONVERGENT B0, `(.L_x_73) ;  /* 0x0000012000007945 */ /* 0x000fe20003800200 */
[----:B------:R-:W-:Y:S02]  /*1450*/  ISETP.GT.U32.AND P2, PT, R19, 0x17f, PT ;  /* 0x0000017f1300780c */ /* 0x000fe40003f44070 */
[----:B------:R-:W-:-:S04]  /*1460*/  IADD3 R28, PT, PT, R22, R17, RZ ;  /* 0x00000011161c7210 */ /* 0x000fc80007ffe0ff */
[----:B------:R-:W-:-:S13]  /*1470*/  ISETP.GT.U32.AND P1, PT, R28, 0x7, PT ;  /* 0x000000071c00780c */ /* 0x000fda0003f24070 */
[----:B------:R-:W-:Y:S05]  /*1480*/  @P1 BRA `(.L_x_74) ;  /* 0x0000000000341947 */ /* 0x000fea0003800000 */
[----:B------:R-:W5:Y:S01]  /*1490*/  LDCU UR4, c[0x0][0x39c] ;  /* 0x00007380ff0477ac */ /* 0x000f620008000800 */
[----:B------:R-:W-:Y:S01]  /*14a0*/  IADD3 R29, PT, PT, R28, R23, RZ ;  /* 0x000000171c1d7210 */ /* 0x000fe20007ffe0ff */
[----:B------:R-:W0:Y:S01]  /*14b0*/  LDCU UR5, c[0x0][0x3a0] ;  /* 0x00007400ff0577ac */ /* 0x000e220008000800 */
[----:B-----5:R-:W-:-:S04]  /*14c0*/  ISETP.GE.AND P1, PT, R4, UR4, PT ;  /* 0x0000000404007c0c */ /* 0x020fc8000bf26270 */
[----:B0-----:R-:W-:-:S13]  /*14d0*/  ISETP.LT.AND P1, PT, R29, UR5, !P1 ;  /* 0x000000051d007c0c */ /* 0x001fda000cf21270 */
        /* <DEDUP_REMOVED lines=8> */
.L_x_74:
[----:B------:R-:W-:Y:S05]  /*1560*/  BSYNC.RECONVERGENT B0 ;  /* 0x0000000000007941 */ /* 0x000fea0003800200 */
.L_x_73:
[----:B------:R-:W-:Y:S05]  /*1570*/  @P2 BRA `(.L_x_70) ;  /* 0x0000000400c42947 */ /* 0x000fea0003800000 */
[----:B------:R-:W-:Y:S01]  /*1580*/  IADD3 R28, PT, PT, R22, R28, RZ ;  /* 0x0000001c161c7210 */ /* 0x000fe20007ffe0ff */
[----:B------:R-:W-:Y:S01]  /*1590*/  BSSY.RECONVERGENT B0, `(.L_x_75) ;  /* 0x0000011000007945 */ /* 0x000fe20003800200 */
[----:B------:R-:W-:Y:S02]  /*15a0*/  ISETP.GT.U32.AND P2, PT, R19, 0xff, PT ;  /* 0x000000ff1300780c */ /* 0x000fe40003f44070 */
        /* <DEDUP_REMOVED lines=15> */
.L_x_76:
[----:B------:R-:W-:Y:S05]  /*16a0*/  BSYNC.RECONVERGENT B0 ;  /* 0x0000000000007941 */ /* 0x000fea0003800200 */
.L_x_75:
[----:B------:R-:W-:Y:S05]  /*16b0*/  @P2 BRA `(.L_x_70) ;  /* 0x0000000400742947 */ /* 0x000fea0003800000 */
[C---:B------:R-:W-:Y:S01]  /*16c0*/  IADD3 R29, PT, PT, R22.reuse, R28, RZ ;  /* 0x0000001c161d7210 */ /* 0x040fe20007ffe0ff */
[----:B------:R-:W-:Y:S01]  /*16d0*/  BSSY.RECONVERGENT B0, `(.L_x_77) ;  /* 0x0000018000007945 */ /* 0x000fe20003800200 */
[----:B------:R-:W-:Y:S02]  /*16e0*/  ISETP.GT.U32.OR P0, PT, R19, 0x7f, P0 ;  /* 0x0000007f1300780c */ /* 0x000fe40000704470 */
[----:B------:R-:W-:Y:S02]  /*16f0*/  ISETP.GT.U32.AND P1, PT, R29, 0x7, PT ;  /* 0x000000071d00780c */ /* 0x000fe40003f24070 */
[C---:B------:R-:W-:Y:S02]  /*1700*/  IADD3 R30, PT, PT, R22.reuse, R29, RZ ;  /* 0x0000001d161e7210 */ /* 0x040fe40007ffe0ff */
[C---:B------:R-:W-:Y:S02]  /*1710*/  LEA R31, R22.reuse, R18, 0x9 ;  /* 0x00000012161f7211 */ /* 0x040fe400078e48ff */
[----:B------:R-:W-:-:S02]  /*1720*/  IADD3 R32, PT, PT, R22, R30, RZ ;  /* 0x0000001e16207210 */ /* 0x000fc40007ffe0ff */
[----:B------:R-:W-:Y:S02]  /*1730*/  ISETP.GT.U32.AND P4, PT, R30, 0x7, PT ;  /* 0x000000071e00780c */ /* 0x000fe40003f84070 */
[----:B------:R-:W-:Y:S02]  /*1740*/  LEA.HI R28, R19, R32, RZ, 0x19 ;  /* 0x00000020131c7211 */ /* 0x000fe400078fc8ff */
[----:B------:R-:W-:Y:S02]  /*1750*/  ISETP.GT.U32.AND P3, PT, R32, 0x7, PT ;  /* 0x000000072000780c */ /* 0x000fe40003f64070 */
[----:B------:R-:W-:Y:S01]  /*1760*/  ISETP.GT.U32.AND P2, PT, R28, 0x7, PT ;  /* 0x000000071c00780c */ /* 0x000fe20003f44070 */
[----:B------:R-:W-:-:S12]  /*1770*/  @P1 BRA `(.L_x_78) ;  /* 0x0000000000341947 */ /* 0x000fd80003800000 */
        /* <DEDUP_REMOVED lines=13> */
.L_x_78:
[----:B------:R-:W-:Y:S05]  /*1850*/  BSYNC.RECONVERGENT B0 ;  /* 0x0000000000007941 */ /* 0x000fea0003800200 */
.L_x_77:
[----:B------:R-:W-:Y:S01]  /*1860*/  BSSY.RECONVERGENT B0, `(.L_x_79) ;  /* 0x0000010000007945 */ /* 0x000fe20003800200 */
[----:B01----:R-:W-:-:S03]  /*1870*/  LEA R31, R22, R31, 0x9 ;  /* 0x0000001f161f7211 */ /* 0x003fc600078e48ff */
[----:B------:R-:W-:Y:S05]  /*1880*/  @P4 BRA `(.L_x_80) ;  /* 0x0000000000344947 */ /* 0x000fea0003800000 */
[----:B------:R-:W0:Y:S01]  /*1890*/  LDCU UR4, c[0x0][0x39c] ;  /* 0x00007380ff0477ac */ /* 0x000e220008000800 */
[----:B------:R-:W-:Y:S01]  /*18a0*/  IADD3 R29, PT, PT, R30, R23, RZ ;  /* 0x000000171e1d7210 */ /* 0x000fe20007ffe0ff */
[----:B------:R-:W1:Y:S01]  /*18b0*/  LDCU UR5, c[0x0][0x3a0] ;  /* 0x00007400ff0577ac */ /* 0x000e620008000800 */
[----:B0-----:R-:W-:-:S04]  /*18c0*/  ISETP.GE.AND P1, PT, R4, UR4, PT ;  /* 0x0000000404007c0c */ /* 0x001fc8000bf26270 */
[----:B-1----:R-:W-:-:S13]  /*18d0*/  ISETP.LT.AND P1, PT, R29, UR5, !P1 ;  /* 0x000000051d007c0c */ /* 0x002fda000cf21270 */
[----:B------:R0:W-:Y:S01]  /*18e0*/  @!P1 STS [R31], RZ ;  /* 0x000000ff1f009388 */ /* 0x0001e20000000800 */
[----:B------:R-:W-:Y:S05]  /*18f0*/  @!P1 BRA `(.L_x_80) ;  /* 0x0000000000189947 */ /* 0x000fea0003800000 */
[----:B--234-:R-:W1:Y:S01]  /*1900*/  LDC.64 R20, c[0x0][0x388] ;  /* 0x0000e200ff147b82 */ /* 0x01ce620000000a00 */
[----:B------:R-:W2:Y:S02]  /*1910*/  LDCU UR4, c[0x0][0x3a8] ;  /* 0x00007500ff0477ac */ /* 0x000ea40008000800 */
[----:B--2---:R-:W-:-:S04]  /*1920*/  IMAD R29, R29, UR4, R4 ;  /* 0x000000041d1d7c24 */ /* 0x004fc8000f8e0204 */
[----:B-1----:R-:W-:-:S06]  /*1930*/  IMAD.WIDE R20, R29, 0x4, R20 ;  /* 0x000000041d147825 */ /* 0x002fcc00078e0214 */
[----:B------:R-:W2:Y:S04]  /*1940*/  LDG.E.CONSTANT R20, desc[UR8][R20.64] ;  /* 0x0000000814147981 */ /* 0x000ea8000c1e9900 */
[----:B--2---:R1:W-:Y:S02]  /*1950*/  STS [R31], R20 ;  /* 0x000000141f007388 */ /* 0x0043e40000000800 */
.L_x_80:
[----:B------:R-:W-:Y:S05]  /*1960*/  BSYNC.RECONVERGENT B0 ;  /* 0x0000000000007941 */ /* 0x000fea0003800200 */
.L_x_79:
        /* <DEDUP_REMOVED lines=16> */
.L_x_82:
[----:B------:R-:W-:Y:S05]  /*1a70*/  BSYNC.RECONVERGENT B0 ;  /* 0x0000000000007941 */ /* 0x000fea0003800200 */
.L_x_81:
[----:B------:R-:W-:Y:S04]  /*1a80*/  BSSY.RECONVERGENT B0, `(.L_x_83) ;  /* 0x0000010000007945 */ /* 0x000fe80003800200 */
[----:B------:R-:W-:Y:S05]  /*1a90*/  @P2 BRA `(.L_x_84) ;  /* 0x0000000000382947 */ /* 0x000fea0003800000 */
[----:B------:R-:W5:Y:S01]  /*1aa0*/  LDCU UR4, c[0x0][0x39c] ;  /* 0x00007380ff0477ac */ /* 0x000f620008000800 */
[----:B------:R-:W-:Y:S02]  /*1ab0*/  IADD3 R29, PT, PT, R23, R28, RZ ;  /* 0x0000001c171d7210 */ /* 0x000fe40007ffe0ff */
[----:B01----:R-:W-:Y:S01]  /*1ac0*/  LEA R31, R22, R31, 0x9 ;  /* 0x0000001f161f7211 */ /* 0x003fe200078e48ff */
[----:B------:R-:W0:Y:S01]  /*1ad0*/  LDCU UR5, c[0x0][0x3a0] ;  /* 0x00007400ff0577ac */ /* 0x000e220008000800 */
[----:B-----5:R-:W-:-:S04]  /*1ae0*/  ISETP.GE.AND P1, PT, R4, UR4, PT ;  /* 0x0000000404007c0c */ /* 0x020fc8000bf26270 */
[----:B0-----:R-:W-:-:S13]  /*1af0*/  ISETP.LT.AND P1, PT, R29, UR5, !P1 ;  /* 0x000000051d007c0c */ /* 0x001fda000cf21270 */
        /* <DEDUP_REMOVED lines=8> */
.L_x_84:
[----:B------:R-:W-:Y:S05]  /*1b80*/  BSYNC.RECONVERGENT B0 ;  /* 0x0000000000007941 */ /* 0x000fea0003800200 */
.L_x_83:
[----:B------:R-:W-:Y:S04]  /*1b90*/  BSSY.RECONVERGENT B0, `(.L_x_70) ;  /* 0x000000f000007945 */ /* 0x000fe80003800200 */
[----:B------:R-:W-:Y:S05]  /*1ba0*/  @P0 BRA `(.L_x_85) ;  /* 0x0000000000340947 */ /* 0x000fea0003800000 */
[----:B------:R-:W5:Y:S01]  /*1bb0*/  LDCU UR4, c[0x0][0x39c] ;  /* 0x00007380ff0477ac */ /* 0x000f620008000800 */
[----:B------:R-:W-:Y:S01]  /*1bc0*/  LEA.HI R23, R68, R23, RZ, 0x19 ;  /* 0x0000001744177211 */ /* 0x000fe200078fc8ff */
        /* <DEDUP_REMOVED lines=11> */
.L_x_85:
[----:B------:R-:W-:Y:S05]  /*1c80*/  BSYNC.RECONVERGENT B0 ;  /* 0x0000000000007941 */ /* 0x000fea0003800200 */
.L_x_70:
[----:B------:R-:W5:Y:S08]  /*1c90*/  S2UR UR5, SR_CgaCtaId ;  /* 0x00000000000579c3 */ /* 0x000f700000008800 */
[----:B------:R-:W-:Y:S01]  /*1ca0*/  BAR.SYNC.DEFER_BLOCKING 0x0 ;  /* 0x0000000000007b1d */ /* 0x000fe20000010000 */
[----:B------:R-:W-:-:S05]  /*1cb0*/  IADD3 R6, PT, PT, R6, 0x1, RZ ;  /* 0x0000000106067810 */ /* 0x000fca0007ffe0ff */
[----:B------:R-:W-:Y:S02]  /*1cc0*/  UMOV UR4, 0x400 ;  /* 0x0000040000047882 */ /* 0x000fe40000000000 */
[----:B------:R-:W-:Y:S02]  /*1cd0*/  UIADD3 UR6, UPT, UPT, UR4, 0x1000, URZ ;  /* 0x0000100004067890 */ /* 0x000fe4000fffe0ff */
[----:B-----5:R-:W-:Y:S02]  /*1ce0*/  ULEA UR4, UR5, UR4, 0x18 ;  /* 0x0000000405047291 */ /* 0x020fe4000f8ec0ff */
[----:B------:R-:W-:-:S04]  /*1cf0*/  ULEA UR6, UR5, UR6, 0x18 ;  /* 0x0000000605067291 */ /* 0x000fc8000f8ec0ff */
[----:B------:R-:W-:Y:S02]  /*1d00*/  LEA R69, R3, UR4, 0x8 ;  /* 0x0000000403457c11 */ /* 0x000fe4000f8e40ff */
[----:B------:R-:W-:-:S03]  /*1d10*/  LEA R4, R0, UR6, 0x5 ;  /* 0x0000000600047c11 */ /* 0x000fc6000f8e28ff */
[----:B------:R-:W-:Y:S01]  /*1d20*/  LDS.128 R32, [R69] ;  /* 0x0000000045207984 */ /* 0x000fe20000000c00 */
[----:B------:R-:W5:Y:S03]  /*1d30*/  LDCU UR4, c[0x0][0x3a0] ;  /* 0x00007400ff0477ac */ /* 0x000f660008000800 */
[----:B------:R-:W5:Y:S04]  /*1d40*/  LDS.128 R52, [R4] ;  /* 0x0000000004347984 */ /* 0x000f680000000c00 */
[----:B------:R-:W5:Y:S04]  /*1d50*/  LDS.128 R60, [R4+0x10] ;  /* 0x00001000043c7984 */ /* 0x000f680000000c00 */
[----:B01----:R-:W0:Y:S04]  /*1d60*/  LDS.128 R28, [R69+0x20] ;  /* 0x00002000451c7984 */ /* 0x003e280000000c00 */
[----:B--234-:R-:W1:Y:S01]  /*1d70*/  LDS.128 R20, [R69+0x40] ;  /* 0x0000400045147984 */ /* 0x01ce620000000c00 */
[----:B-----5:R-:W-:-:S03]  /*1d80*/  UIADD3 UR4, UPT, UPT, UR4, 0x7, URZ ;  /* 0x0000000704047890 */ /* 0x020fc6000fffe0ff */
[----:B------:R-:W2:Y:S01]  /*1d90*/  LDS.128 R64, [R4+0x200] ;  /* 0x0002000004407984 */ /* 0x000ea20000000c00 */
[----:B------:R-:W-:-:S03]  /*1da0*/  USHF.R.U32.HI UR4, URZ, 0x3, UR4 ;  /* 0x00000003ff047899 */ /* 0x000fc60008011604 */
[----:B------:R-:W3:Y:S03]  /*1db0*/  LDS.128 R56, [R4+0x210] ;  /* 0x0002100004387984 */ /* 0x000ee60000000c00 */
[----:B------:R-:W-:Y:S01]  /*1dc0*/  ISETP.NE.AND P0, PT, R6, UR4, PT ;  /* 0x0000000406007c0c */ /* 0x000fe2000bf05270 */
[C---:B------:R-:W-:Y:S01]  /*1dd0*/  FFMA R113, R32.reuse, R54, R75 ;  /* 0x0000003620717223 */ /* 0x040fe2000000004b */
        /* <DEDUP_REMOVED lines=9> */
[C---:B------:R-:W-:Y:S01]  /*1e70*/  FFMA R32, R28.reuse, R61, R70 ;  /* 0x0000003d1c207223 */ /* 0x040fe20000000046 */
[----:B------:R-:W0:Y:S01]  /*1e80*/  LDS.128 R44, [R69+0x60] ;  /* 0x00006000452c7984 */ /* 0x000e220000000c00 */
[C---:B------:R-:W-:Y:S01]  /*1e90*/  FFMA R111, R28.reuse, R54, R73 ;  /* 0x000000361c6f7223 */ /* 0x040fe20000000049 */
[C---:B------:R-:W-:Y:S01]  /*1ea0*/  FFMA R122, R28.reuse, R55, R122 ;  /* 0x000000371c7a7223 */ /* 0x040fe2000000007a */
[C---:B------:R-:W-:Y:S01]  /*1eb0*/  FFMA R43, R28.reuse, R60, R101 ;  /* 0x0000003c1c2b7223 */ /* 0x040fe20000000065 */
[C---:B------:R-:W-:Y:S01]  /*1ec0*/  FFMA R51, R28.reuse, R62, R71 ;  /* 0x0000003e1c337223 */ /* 0x040fe20000000047 */
[----:B------:R-:W-:Y:S01]  /*1ed0*/  FFMA R132, R28, R63, R76 ;  /* 0x0000003f1c847223 */ /* 0x000fe2000000004c */
[C---:B-1----:R-:W-:Y:S01]  /*1ee0*/  FFMA R41, R20.reuse, R52, R41 ;  /* 0x0000003414297223 */ /* 0x042fe20000000029 */
[C---:B------:R-:W-:Y:S01]  /*1ef0*/  FFMA R40, R20.reuse, R53, R40 ;  /* 0x0000003514287223 */ /* 0x040fe20000000028 */
[----:B------:R-:W-:Y:S01]  /*1f00*/  FFMA R42, R20, R55, R42 ;  /* 0x00000037142a7223 */ /* 0x000fe2000000002a */
[C---:B--2---:R-:W-:Y:S01]  /*1f10*/  FFMA R70, R64.reuse, R33, R103 ;  /* 0x0000002140467223 */ /* 0x044fe20000000067 */
[----:B------:R-:W-:Y:S01]  /*1f20*/  FFMA R76, R64, R29, R77 ;  /* 0x0000001d404c7223 */ /* 0x000fe2000000004d */
[C---:B------:R-:W-:Y:S01]  /*1f30*/  FFMA R123, R33.reuse, R65, R126 ;  /* 0x00000041217b7223 */ /* 0x040fe2000000007e */
[C---:B------:R-:W-:Y:S01]  /*1f40*/  FFMA R113, R33.reuse, R66, R113 ;  /* 0x0000004221717223 */ /* 0x040fe20000000071 */
[C---:B------:R-:W-:Y:S01]  /*1f50*/  FFMA R103, R33.reuse, R67, R120 ;  /* 0x0000004321677223 */ /* 0x040fe20000000078 */
[C---:B---3--:R-:W-:Y:S01]  /*1f60*/  FFMA R75, R56.reuse, R33, R75 ;  /* 0x00000021384b7223 */ /* 0x048fe2000000004b */
[C---:B------:R-:W-:Y:S01]  /*1f70*/  FFMA R73, R33.reuse, R57, R124 ;  /* 0x0000003921497223 */ /* 0x040fe2000000007c */
[C---:B------:R-:W-:Y:S01]  /*1f80*/  FFMA R71, R33.reuse, R58, R79 ;  /* 0x0000003a21477223 */ /* 0x040fe2000000004f */
[----:B------:R-:W-:Y:S01]  /*1f90*/  FFMA R28, R33, R59, R130 ;  /* 0x0000003b211c7223 */ /* 0x000fe20000000082 */
[C---:B------:R-:W-:Y:S01]  /*1fa0*/  FFMA R77, R29.reuse, R57, R32 ;  /* 0x000000391d4d7223 */ /* 0x040fe20000000020 */
[C---:B------:R-:W-:Y:S01]  /*1fb0*/  FFMA R121, R29.reuse, R65, R128 ;  /* 0x000000411d797223 */ /* 0x040fe20000000080 */
[C---:B------:R-:W-:Y:S01]  /*1fc0*/  FFMA R111, R29.reuse, R66, R111 ;  /* 0x000000421d6f7223 */ /* 0x040fe2000000006f */
[C---:B------:R-:W-:Y:S01]  /*1fd0*/  FFMA R101, R29.reuse, R67, R122 ;  /* 0x000000431d657223 */ /* 0x040fe2000000007a */
[----:B------:R-:W-:Y:S01]  /*1fe0*/  FFMA R79, R56, R29, R43 ;  /* 0x0000001d384f7223 */ /* 0x000fe2000000002b */
[C---:B------:R-:W-:Y:S01]  /*1ff0*/  FFMA R33, R29.reuse, R58, R51 ;  /* 0x0000003a1d217223 */ /* 0x040fe20000000033 */
[----:B------:R-:W-:Y:S01]  /*2000*/  FFMA R32, R29, R59, R132 ;  /* 0x0000003b1d207223 */ /* 0x000fe20000000084 */
[C---:B------:R-:W-:Y:S01]  /*2010*/  FFMA R120, R20.reuse, R61, R74 ;  /* 0x0000003d14787223 */ /* 0x040fe2000000004a */
[C---:B------:R-:W-:Y:S01]  /*2020*/  FFMA R115, R20.reuse, R54, R81 ;  /* 0x0000003614737223 */ /* 0x040fe20000000051 */
[C---:B------:R-:W-:Y:S01]  /*2030*/  FFMA R83, R20.reuse, R60, R83 ;  /* 0x0000003c14537223 */ /* 0x040fe20000000053 */
[----:B------:R-:W-:Y:S01]  /*2040*/  FFMA R29, R20, R62, R85 ;  /* 0x0000003e141d7223 */ /* 0x000fe20000000055 */
[----:B------:R-:W-:Y:S01]  /*2050*/  FFMA R74, R64, R21, R41 ;  /* 0x00000015404a7223 */ /* 0x000fe20000000029 */
[C---:B------:R-:W-:Y:S01]  /*2060*/  FFMA R125, R21.reuse, R65, R40 ;  /* 0x00000041157d7223 */ /* 0x040fe20000000028 */
[C---:B------:R-:W-:Y:S01]  /*2070*/  FFMA R105, R21.reuse, R67, R42 ;  /* 0x0000004315697223 */ /* 0x040fe2000000002a */
[----:B------:R-:W-:Y:S01]  /*2080*/  FFMA R20, R20, R63, R88 ;  /* 0x0000003f14147223 */ /* 0x000fe20000000058 */
[----:B------:R-:W1:Y:S01]  /*2090*/  LDS.128 R40, [R69+0x80] ;  /* 0x0000800045287984 */ /* 0x000e620000000c00 */
[C---:B------:R-:W-:Y:S01]  /*20a0*/  FFMA R115, R21.reuse, R66, R115 ;  /* 0x0000004215737223 */ /* 0x040fe20000000073 */
[----:B------:R-:W-:Y:S01]  /*20b0*/  FFMA R83, R56, R21, R83 ;  /* 0x0000001538537223 */ /* 0x000fe20000000053 */
        /* <DEDUP_REMOVED lines=12> */
[C---:B------:R-:W-:Y:S01]  /*2180*/  FFMA R107, R45.reuse, R67, R24 ;  /* 0x000000432d6b7223 */ /* 0x040fe20000000018 */
[----:B------:R-:W0:Y:S01]  /*2190*/  LDS.128 R36, [R69+0xa0] ;  /* 0x0000a00045247984 */ /* 0x000e220000000c00 */
[----:B------:R-:W-:Y:S01]  /*21a0*/  FFMA R127, R64, R45, R127 ;  /* 0x0000002d407f7223 */ /* 0x000fe2000000007f */
[C---:B------:R-:W-:Y:S01]  /*21b0*/  FFMA R88, R45.reuse, R65, R88 ;  /* 0x000000412d587223 */ /* 0x040fe20000000058 */
[C---:B------:R-:W-:Y:S01]  /*21c0*/  FFMA R117, R45.reuse, R66, R117 ;  /* 0x000000422d757223 */ /* 0x040fe20000000075 */
[----:B------:R-:W2:Y:S01]  /*21d0*/  LDS.128 R24, [R69+0xc0] ;  /* 0x0000c00045187984 */ /* 0x000ea20000000c00 */
[----:B------:R-:W-:Y:S01]  /*21e0*/  FFMA R85, R56, R45, R85 ;  /* 0x0000002d38557223 */ /* 0x000fe20000000055 */
        /* <DEDUP_REMOVED lines=14> */
[----:B------:R-:W-:Y:S01]  /*22d0*/  FFMA R89, R56, R41, R89 ;  /* 0x0000002938597223 */ /* 0x000fe20000000059 */
[C---:B------:R-:W-:Y:S01]  /*22e0*/  FFMA R45, R41.reuse, R57, R116 ;  /* 0x00000039292d7223 */ /* 0x040fe20000000074 */
[C---:B------:R-:W-:Y:S01]  /*22f0*/  FFMA R91, R41.reuse, R58, R51 ;  /* 0x0000003a295b7223 */ /* 0x040fe20000000033 */
[----:B------:R-:W-:Y:S01]  /*2300*/  FFMA R40, R41, R59, R40 ;  /* 0x0000003b29287223 */ /* 0x000fe20000000028 */
[C---:B0-----:R-:W-:Y:S01]  /*2310*/  FFMA R141, R36.reuse, R54, R80 ;  /* 0x00000036248d7223 */ /* 0x041fe20000000050 */
[CC--:B------:R-:W-:Y:S01]  /*2320*/  FFMA R41, R36.reuse, R52.reuse, R49 ;  /* 0x0000003424297223 */ /* 0x0c0fe20000000031 */
[C---:B------:R-:W-:Y:S01]  /*2330*/  FFMA R90, R36.reuse, R53, R50 ;  /* 0x00000035245a7223 */ /* 0x040fe20000000032 */
[----:B------:R-:W-:Y:S01]  /*2340*/  FFMA R84, R36, R55, R84 ;  /* 0x0000003724547223 */ /* 0x000fe20000000054 */
[C---:B--2---:R-:W-:Y:S01]  /*2350*/  FFMA R80, R24.reuse, R53, R48 ;  /* 0x0000003518507223 */ /* 0x044fe20000000030 */
[C---:B------:R-:W-:Y:S01]  /*2360*/  FFMA R139, R24.reuse, R52, R97 ;  /* 0x00000034188b7223 */ /* 0x040fe20000000061 */
[----:B------:R-:W0:Y:S01]  /*2370*/  LDS.128 R48, [R69+0xe0] ;  /* 0x0000e00045307984 */ /* 0x000e220000000c00 */
[C---:B------:R-:W-:Y:S01]  /*2380*/  FFMA R149, R24.reuse, R54, R99 ;  /* 0x0000003618957223 */ /* 0x040fe20000000063 */
[----:B------:R-:W-:Y:S01]  /*2390*/  FFMA R82, R24, R55, R82 ;  /* 0x0000003718527223 */ /* 0x000fe20000000052 */
[C---:B------:R-:W-:Y:S01]  /*23a0*/  FFMA R137, R36.reuse, R60, R100 ;  /* 0x0000003c24897223 */ /* 0x040fe20000000064 */
[CC--:B------:R-:W-:Y:S01]  /*23b0*/  FFMA R102, R36.reuse, R61.reuse, R102 ;  /* 0x0000003d24667223 */ /* 0x0c0fe20000000066 */
[----:B------:R-:W-:Y:S01]  /*23c0*/  FFMA R133, R36, R62, R104 ;  /* 0x0000003e24857223 */ /* 0x000fe20000000068 */
[C---:B------:R-:W-:Y:S01]  /*23d0*/  FFMA R147, R24.reuse, R60, R110 ;  /* 0x0000003c18937223 */ /* 0x040fe2000000006e */
[C---:B------:R-:W-:Y:S01]  /*23e0*/  FFMA R108, R24.reuse, R61, R108 ;  /* 0x0000003d186c7223 */ /* 0x040fe2000000006c */
[----:B------:R-:W-:Y:S01]  /*23f0*/  FFMA R145, R24, R62, R106 ;  /* 0x0000003e18917223 */ /* 0x000fe2000000006a */
[-C--:B------:R-:W-:Y:S01]  /*2400*/  FFMA R36, R36, R63.reuse, R112 ;  /* 0x0000003f24247223 */ /* 0x080fe20000000070 */
[----:B------:R-:W-:Y:S01]  /*2410*/  FFMA R24, R24, R63, R114 ;  /* 0x0000003f18187223 */ /* 0x000fe20000000072 */
[C---:B------:R-:W-:Y:S01]  /*2420*/  FFMA R153, R64.reuse, R37, R41 ;  /* 0x0000002540997223 */ /* 0x040fe20000000029 */
[-C--:B------:R-:W-:Y:S01]  /*2430*/  FFMA R97, R37, R58.reuse, R133 ;  /* 0x0000003a25617223 */ /* 0x080fe20000000085 */
[----:B------:R-:W-:Y:S01]  /*2440*/  FFMA R163, R64, R25, R139 ;  /* 0x0000001940a37223 */ /* 0x000fe2000000008b */
[----:B------:R-:W-:Y:S01]  /*2450*/  FFMA R41, R25, R58, R145 ;  /* 0x0000003a19297223 */ /* 0x000fe20000000091 */
[C---:B------:R-:W-:Y:S01]  /*2460*/  FFMA R143, R37.reuse, R65, R90 ;  /* 0x00000041258f7223 */ /* 0x040fe2000000005a */
[CC--:B------:R-:W-:Y:S01]  /*2470*/  FFMA R141, R37.reuse, R66.reuse, R141 ;  /* 0x00000042258d7223 */ /* 0x0c0fe2000000008d */
[C---:B------:R-:W-:Y:S01]  /*2480*/  FFMA R135, R37.reuse, R67, R84 ;  /* 0x0000004325877223 */ /* 0x040fe20000000054 */
[C---:B------:R-:W-:Y:S01]  /*2490*/  FFMA R99, R37.reuse, R57, R102 ;  /* 0x0000003925637223 */ /* 0x040fe20000000066 */
        /* <DEDUP_REMOVED lines=10> */
[----:B------:R-:W0:Y:S01]  /*2540*/  LDS.128 R52, [R4+0x400] ;  /* 0x0004000004347984 */ /* 0x000e220000000c00 */
[C---:B------:R-:W-:Y:S01]  /*2550*/  FFMA R96, R48.reuse, R61, R96 ;  /* 0x0000003d30607223 */ /* 0x040fe20000000060 */
[C---:B------:R-:W-:Y:S01]  /*2560*/  FFMA R161, R48.reuse, R62, R86 ;  /* 0x0000003e30a17223 */ /* 0x040fe20000000056 */
[----:B------:R-:W-:Y:S01]  /*2570*/  FFMA R48, R48, R63, R92 ;  /* 0x0000003f30307223 */ /* 0x000fe2000000005c */
[----:B------:R-:W-:Y:S01]  /*2580*/  FFMA R95, R56, R37, R137 ;  /* 0x00000025385f7223 */ /* 0x000fe20000000089 */
[----:B------:R-:W1:Y:S01]  /*2590*/  LDS.128 R60, [R4+0x410] ;  /* 0x00041000043c7984 */ /* 0x000e620000000c00 */
[----:B------:R-:W-:Y:S01]  /*25a0*/  FFMA R151, R64, R49, R151 ;  /* 0x0000003140977223 */ /* 0x000fe20000000097 */
[C---:B------:R-:W-:Y:S01]  /*25b0*/  FFMA R145, R49.reuse, R65, R72 ;  /* 0x0000004131917223 */ /* 0x040fe20000000048 */
[C---:B------:R-:W-:Y:S01]  /*25c0*/  FFMA R159, R49.reuse, R66, R159 ;  /* 0x00000042319f7223 */ /* 0x040fe2000000009f */
[----:B------:R-:W-:Y:S01]  /*25d0*/  FFMA R137, R49, R67, R78 ;  /* 0x0000004331897223 */ /* 0x000fe2000000004e */
[C---:B------:R-:W-:Y:S01]  /*25e0*/  FFMA R37, R56.reuse, R25, R147 ;  /* 0x0000001938257223 */ /* 0x040fe20000000093 */
[----:B------:R-:W-:Y:S01]  /*25f0*/  FFMA R93, R25, R57, R108 ;  /* 0x00000039195d7223 */ /* 0x000fe2000000006c */
[----:B------:R-:W-:Y:S01]  /*2600*/  FFMA R25, R56, R49, R157 ;  /* 0x0000003138197223 */ /* 0x000fe2000000009d */
[C---:B------:R-:W-:Y:S01]  /*2610*/  FFMA R65, R49.reuse, R57, R96 ;  /* 0x0000003931417223 */ /* 0x040fe20000000060 */
[C---:B------:R-:W-:Y:S01]  /*2620*/  FFMA R67, R49.reuse, R58, R161 ;  /* 0x0000003a31437223 */ /* 0x040fe200000000a1 */
[----:B------:R-:W-:-:S02]  /*2630*/  FFMA R64, R49, R59, R48 ;  /* 0x0000003b31407223 */ /* 0x000fc40000000030 */
[----:B------:R-:W2:Y:S01]  /*2640*/  LDS.128 R56, [R4+0x600] ;  /* 0x0006000004387984 */ /* 0x000ea20000000c00 */
[-C--:B0-----:R-:W-:Y:S01]  /*2650*/  FFMA R114, R34, R55.reuse, R103 ;  /* 0x0000003722727223 */ /* 0x081fe20000000067 */
[----:B------:R-:W-:Y:S01]  /*2660*/  FFMA R49, R52, R34, R70 ;  /* 0x0000002234317223 */ /* 0x000fe20000000046 */
        /* <DEDUP_REMOVED lines=29> */
[----:B------:R-:W-:Y:S01]  /*2840*/  FFMA R105, R50, R55, R137 ;  /* 0x0000003732697223 */ /* 0x000fe20000000089 */
[----:B-1----:R-:W-:Y:S01]  /*2850*/  FFMA R75, R60, R34, R75 ;  /* 0x000000223c4b7223 */ /* 0x002fe2000000004b */
[----:B------:R-:W0:Y:S01]  /*2860*/  LDS.128 R52, [R4+0x610] ;  /* 0x0006100004347984 */ /* 0x000e220000000c00 */
[C---:B------:R-:W-:Y:S01]  /*2870*/  FFMA R48, R34.reuse, R61, R73 ;  /* 0x0000003d22307223 */ /* 0x040fe20000000049 */
[C---:B------:R-:W-:Y:S01]  /*2880*/  FFMA R71, R34.reuse, R62, R71 ;  /* 0x0000003e22477223 */ /* 0x040fe20000000047 */
[----:B------:R-:W-:Y:S01]  /*2890*/  FFMA R34, R34, R63, R28 ;  /* 0x0000003f22227223 */ /* 0x000fe2000000001c */
[-C--:B------:R-:W-:Y:S01]  /*28a0*/  FFMA R28, R30, R61.reuse, R77 ;  /* 0x0000003d1e1c7223 */ /* 0x080fe2000000004d */
[----:B------:R-:W-:Y:S01]  /*28b0*/  FFMA R83, R60, R22, R83 ;  /* 0x000000163c537223 */ /* 0x000fe20000000053 */
        /* <DEDUP_REMOVED lines=10> */
[----:B------:R-:W-:Y:S01]  /*2960*/  FFMA R73, R30, R62, R33 ;  /* 0x0000003e1e497223 */ /* 0x000fe20000000021 */
[----:B------:R-:W-:Y:S01]  /*2970*/  FFMA R89, R60, R42, R89 ;  /* 0x0000002a3c597223 */ /* 0x000fe20000000059 */
[C---:B------:R-:W-:Y:S01]  /*2980*/  FFMA R46, R42.reuse, R61, R45 ;  /* 0x0000003d2a2e7223 */ /* 0x040fe2000000002d */
[-C--:B------:R-:W-:Y:S01]  /*2990*/  FFMA R21, R42, R62.reuse, R91 ;  /* 0x0000003e2a157223 */ /* 0x080fe2000000005b */
[----:B------:R-:W-:Y:S01]  /*29a0*/  FFMA R99, R38, R62, R97 ;  /* 0x0000003e26637223 */ /* 0x000fe20000000061 */
[----:B------:R-:W-:Y:S01]  /*29b0*/  FFMA R30, R30, R63, R32 ;  /* 0x0000003f1e1e7223 */ /* 0x000fe20000000020 */
[----:B------:R-:W-:Y:S01]  /*29c0*/  FFMA R97, R60, R26, R37 ;  /* 0x0000001a3c617223 */ /* 0x000fe20000000025 */
[C---:B------:R-:W-:Y:S01]  /*29d0*/  FFMA R42, R26.reuse, R61, R93 ;  /* 0x0000003d1a2a7223 */ /* 0x040fe2000000005d */
[CC--:B------:R-:W-:Y:S01]  /*29e0*/  FFMA R41, R26.reuse, R62.reuse, R41 ;  /* 0x0000003e1a297223 */ /* 0x0c0fe20000000029 */
[----:B------:R-:W-:Y:S01]  /*29f0*/  FFMA R24, R26, R63, R24 ;  /* 0x0000003f1a187223 */ /* 0x000fe20000000018 */
[----:B------:R-:W-:Y:S01]  /*2a00*/  FFMA R109, R50, R62, R67 ;  /* 0x0000003e326d7223 */ /* 0x000fe20000000043 */
[----:B------:R-:W-:Y:S01]  /*2a10*/  FFMA R25, R60, R50, R25 ;  /* 0x000000323c197223 */ /* 0x000fe20000000019 */
[----:B------:R-:W-:Y:S01]  /*2a20*/  FFMA R26, R50, R61, R65 ;  /* 0x0000003d321a7223 */ /* 0x000fe20000000041 */
[----:B--2---:R-:W-:Y:S01]  /*2a30*/  FFMA R67, R56, R35, R49 ;  /* 0x0000002338437223 */ /* 0x004fe20000000031 */
        /* <DEDUP_REMOVED lines=35> */
[C---:B------:R-:W-:Y:S01]  /*2c70*/  FFMA R112, R35.reuse, R53, R48 ;  /* 0x0000003523707223 */ /* 0x040fe20000000030 */
[CC--:B------:R-:W-:Y:S01]  /*2c80*/  FFMA R71, R35.reuse, R54.reuse, R71 ;  /* 0x0000003623477223 */ /* 0x0c0fe20000000047 */
[----:B------:R-:W-:Y:S01]  /*2c90*/  FFMA R134, R35, R55, R34 ;  /* 0x0000003723867223 */ /* 0x000fe20000000022 */
[----:B------:R-:W-:Y:S01]  /*2ca0*/  LDS.128 R60, [R69+0x10] ;  /* 0x00001000453c7984 */ /* 0x000fe20000000c00 */
[C---:B------:R-:W-:Y:S01]  /*2cb0*/  FFMA R101, R52.reuse, R31, R79 ;  /* 0x0000001f34657223 */ /* 0x040fe2000000004f */
[C---:B------:R-:W-:Y:S01]  /*2cc0*/  FFMA R132, R31.reuse, R53, R28 ;  /* 0x000000351f847223 */ /* 0x040fe2000000001c */
[CC--:B------:R-:W-:Y:S01]  /*2cd0*/  FFMA R79, R31.reuse, R54.reuse, R73 ;  /* 0x000000361f4f7223 */ /* 0x0c0fe20000000049 */
[----:B------:R-:W0:Y:S01]  /*2ce0*/  LDS.128 R56, [R4+0x800] ;  /* 0x0008000004387984 */ /* 0x000e220000000c00 */
[-C--:B------:R-:W-:Y:S01]  /*2cf0*/  FFMA R136, R31, R55.reuse, R30 ;  /* 0x000000371f887223 */ /* 0x080fe2000000001e */
[----:B------:R-:W-:Y:S01]  /*2d00*/  FFMA R66, R47, R55, R44 ;  /* 0x000000372f427223 */ /* 0x000fe2000000002c */
[C---:B------:R-:W-:Y:S01]  /*2d10*/  FFMA R106, R52.reuse, R27, R97 ;  /* 0x0000001b346a7223 */ /* 0x040fe20000000061 */
[----:B------:R-:W1:Y:S01]  /*2d20*/  LDS.128 R32, [R4+0x810] ;  /* 0x0008100004207984 */ /* 0x000e620000000c00 */
[C---:B------:R-:W-:Y:S01]  /*2d30*/  FFMA R108, R27.reuse, R53, R42 ;  /* 0x000000351b6c7223 */ /* 0x040fe2000000002a */
[CC--:B------:R-:W-:Y:S01]  /*2d40*/  FFMA R116, R27.reuse, R54.reuse, R41 ;  /* 0x000000361b747223 */ /* 0x0c0fe20000000029 */
[----:B------:R-:W-:Y:S01]  /*2d50*/  FFMA R128, R27, R55, R24 ;  /* 0x000000371b807223 */ /* 0x000fe20000000018 */
[----:B------:R-:W2:Y:S01]  /*2d60*/  LDS.128 R28, [R69+0x30] ;  /* 0x00003000451c7984 */ /* 0x000ea20000000c00 */
[C---:B------:R-:W-:Y:S01]  /*2d70*/  FFMA R114, R52.reuse, R51, R25 ;  /* 0x0000003334727223 */ /* 0x040fe20000000019 */
[----:B------:R-:W-:Y:S01]  /*2d80*/  FFMA R126, R51, R53, R26 ;  /* 0x00000035337e7223 */ /* 0x000fe2000000001a */
[C---:B------:R-:W-:Y:S01]  /*2d90*/  FFMA R83, R52.reuse, R23, R83 ;  /* 0x0000001734537223 */ /* 0x040fe20000000053 */
[C---:B------:R-:W-:Y:S01]  /*2da0*/  FFMA R72, R23.reuse, R53, R80 ;  /* 0x0000003517487223 */ /* 0x040fe20000000050 */
[CC--:B------:R-:W-:Y:S01]  /*2db0*/  FFMA R105, R23.reuse, R54.reuse, R77 ;  /* 0x0000003617697223 */ /* 0x0c0fe2000000004d */
[----:B------:R-:W-:Y:S01]  /*2dc0*/  FFMA R78, R23, R55, R20 ;  /* 0x00000037174e7223 */ /* 0x000fe20000000014 */
[C---:B------:R-:W-:Y:S01]  /*2dd0*/  FFMA R73, R52.reuse, R47, R85 ;  /* 0x0000002f34497223 */ /* 0x040fe20000000055 */
[C---:B------:R-:W-:Y:S01]  /*2de0*/  FFMA R48, R47.reuse, R53, R22 ;  /* 0x000000352f307223 */ /* 0x040fe20000000016 */
[-C--:B------:R-:W-:Y:S01]  /*2df0*/  FFMA R103, R47, R54.reuse, R87 ;  /* 0x000000362f677223 */ /* 0x080fe20000000057 */
[-C--:B------:R-:W-:Y:S01]  /*2e00*/  FFMA R44, R43, R54.reuse, R21 ;  /* 0x000000362b2c7223 */ /* 0x080fe20000000015 */
[C---:B------:R-:W-:Y:S01]  /*2e10*/  FFMA R82, R52.reuse, R39, R95 ;  /* 0x0000002734527223 */ /* 0x040fe2000000005f */
[C---:B------:R-:W-:Y:S01]  /*2e20*/  FFMA R100, R39.reuse, R53, R40 ;  /* 0x0000003527647223 */ /* 0x040fe20000000028 */
[CC--:B------:R-:W-:Y:S01]  /*2e30*/  FFMA R102, R39.reuse, R54.reuse, R99 ;  /* 0x0000003627667223 */ /* 0x0c0fe20000000063 */
[----:B------:R-:W-:Y:S01]  /*2e40*/  FFMA R104, R39, R55, R36 ;  /* 0x0000003727687223 */ /* 0x000fe20000000024 */
[----:B------:R-:W3:Y:S01]  /*2e50*/  LDS.128 R24, [R69+0x50] ;  /* 0x0000500045187984 */ /* 0x000ee20000000c00 */
[----:B------:R-:W-:Y:S01]  /*2e60*/  FFMA R47, R52, R43, R89 ;  /* 0x0000002b342f7223 */ /* 0x000fe20000000059 */
[C---:B------:R-:W-:Y:S01]  /*2e70*/  FFMA R46, R43.reuse, R53, R46 ;  /* 0x000000352b2e7223 */ /* 0x040fe2000000002e */
[-C--:B------:R-:W-:Y:S01]  /*2e80*/  FFMA R80, R43, R55.reuse, R107 ;  /* 0x000000372b507223 */ /* 0x080fe2000000006b */
[----:B------:R-:W4:Y:S01]  /*2e90*/  LDS.128 R20, [R4+0xa00] ;  /* 0x000a000004147984 */ /* 0x000f220000000c00 */
[C---:B------:R-:W-:Y:S01]  /*2ea0*/  FFMA R127, R51.reuse, R54, R109 ;  /* 0x00000036337f7223 */ /* 0x040fe2000000006d */
[----:B------:R-:W-:-:S02]  /*2eb0*/  FFMA R130, R51, R55, R64 ;  /* 0x0000003733827223 */ /* 0x000fc40000000040 */
[----:B------:R-:W5:Y:S04]  /*2ec0*/  LDS.128 R36, [R4+0xa10] ;  /* 0x000a100004247984 */ /* 0x000f680000000c00 */
[----:B------:R-:W5:Y:S01]  /*2ed0*/  LDS.128 R40, [R69+0x70] ;  /* 0x0000700045287984 */ /* 0x000f620000000c00 */
[C---:B0-----:R-:W-:Y:S01]  /*2ee0*/  FFMA R74, R60.reuse, R59, R74 ;  /* 0x0000003b3c4a7223 */ /* 0x041fe2000000004a */
[C---:B------:R-:W-:Y:S01]  /*2ef0*/  FFMA R67, R60.reuse, R56, R67 ;  /* 0x000000383c437223 */ /* 0x040fe20000000043 */
[C---:B------:R-:W-:Y:S01]  /*2f00*/  FFMA R96, R60.reuse, R57, R96 ;  /* 0x000000393c607223 */ /* 0x040fe20000000060 */
[C---:B------:R-:W-:Y:S01]  /*2f10*/  FFMA R125, R60.reuse, R58, R125 ;  /* 0x0000003a3c7d7223 */ /* 0x040fe2000000007d */
[C---:B-1----:R-:W-:Y:S01]  /*2f20*/  FFMA R75, R60.reuse, R32, R75 ;  /* 0x000000203c4b7223 */ /* 0x042fe2000000004b */
[C---:B------:R-:W-:Y:S01]  /*2f30*/  FFMA R112, R60.reuse, R33, R112 ;  /* 0x000000213c707223 */ /* 0x040fe20000000070 */
[C---:B------:R-:W-:Y:S01]  /*2f40*/  FFMA R71, R60.reuse, R34, R71 ;  /* 0x000000223c477223 */ /* 0x040fe20000000047 */
[----:B------:R-:W-:Y:S01]  /*2f50*/  FFMA R134, R60, R35, R134 ;  /* 0x000000233c867223 */ /* 0x000fe20000000086 */
[C---:B--2---:R-:W-:Y:S01]  /*2f60*/  FFMA R97, R28.reuse, R56, R111 ;  /* 0x000000381c617223 */ /* 0x044fe2000000006f */
[C---:B------:R-:W-:Y:S01]  /*2f70*/  FFMA R90, R28.reuse, R57, R90 ;  /* 0x000000391c5a7223 */ /* 0x040fe2000000005a */
[C---:B------:R-:W-:Y:S01]  /*2f80*/  FFMA R109, R28.reuse, R58, R110 ;  /* 0x0000003a1c6d7223 */ /* 0x040fe2000000006e */
        /* <DEDUP_REMOVED lines=11> */
[----:B------:R-:W-:Y:S01]  /*3040*/  FFMA R85, R24, R34, R105 ;  /* 0x0000002218557223 */ /* 0x000fe20000000069 */
[C---:B----4-:R-:W-:Y:S01]  /*3050*/  FFMA R89, R61.reuse, R23, R74 ;  /* 0x000000173d597223 */ /* 0x050fe2000000004a */
[----:B-----5:R-:W-:Y:S01]  /*3060*/  FFMA R77, R36, R61, R75 ;  /* 0x0000003d244d7223 */ /* 0x020fe2000000004b */
[----:B------:R-:W-:Y:S01]  /*3070*/  FFMA R24, R24, R35, R78 ;  /* 0x0000002318187223 */ /* 0x000fe2000000004e */
[----:B------:R-:W-:Y:S01]  /*3080*/  FFMA R107, R20, R61, R67 ;  /* 0x0000003d146b7223 */ /* 0x000fe20000000043 */
[C---:B------:R-:W-:Y:S01]  /*3090*/  FFMA R76, R61.reuse, R21, R96 ;  /* 0x000000153d4c7223 */ /* 0x040fe20000000060 */
        /* <DEDUP_REMOVED lines=29> */
[----:B------:R-:W-:Y:S01]  /*3270*/  FFMA R105, R36, R41, R73 ;  /* 0x0000002924697223 */ /* 0x000fe20000000049 */
[----:B------:R-:W0:Y:S01]  /*3280*/  LDS.128 R64, [R69+0x90] ;  /* 0x0000900045407984 */ /* 0x000e220000000c00 */
[C---:B------:R-:W-:Y:S01]  /*3290*/  FFMA R112, R41.reuse, R21, R88 ;  /* 0x0000001529707223 */ /* 0x040fe20000000058 */
[C---:B------:R-:W-:Y:S01]  /*32a0*/  FFMA R24, R41.reuse, R22, R123 ;  /* 0x0000001629187223 */ /* 0x040fe2000000007b */
[C---:B------:R-:W-:Y:S01]  /*32b0*/  FFMA R103, R41.reuse, R23, R124 ;  /* 0x0000001729677223 */ /* 0x040fe2000000007c */
[C---:B------:R-:W-:Y:S01]  /*32c0*/  FFMA R73, R41.reuse, R37, R48 ;  /* 0x0000002529497223 */ /* 0x040fe20000000030 */
[C---:B------:R-:W-:Y:S01]  /*32d0*/  FFMA R25, R41.reuse, R38, R25 ;  /* 0x0000002629197223 */ /* 0x040fe20000000019 */
[----:B------:R-:W-:Y:S01]  /*32e0*/  FFMA R40, R41, R39, R40 ;  /* 0x0000002729287223 */ /* 0x000fe20000000028 */
[----:B------:R-:W1:Y:S04]  /*32f0*/  LDS.128 R52, [R69+0xb0] ;  /* 0x0000b00045347984 */ /* 0x000e680000000c00 */
[----:B------:R-:W2:Y:S01]  /*3300*/  LDS.128 R48, [R69+0xd0] ;  /* 0x0000d00045307984 */ /* 0x000ea20000000c00 */
[C---:B0-----:R-:W-:Y:S01]  /*3310*/  FFMA R41, R64.reuse, R56, R45 ;  /* 0x0000003840297223 */ /* 0x041fe2000000002d */
[C---:B------:R-:W-:Y:S01]  /*3320*/  FFMA R121, R64.reuse, R32, R47 ;  /* 0x0000002040797223 */ /* 0x040fe2000000002f */
[C---:B------:R-:W-:Y:S01]  /*3330*/  FFMA R88, R64.reuse, R33, R46 ;  /* 0x0000002140587223 */ /* 0x040fe2000000002e */
[C---:B------:R-:W-:Y:S01]  /*3340*/  FFMA R111, R64.reuse, R34, R44 ;  /* 0x00000022406f7223 */ /* 0x040fe2000000002c */
[C---:B------:R-:W-:Y:S01]  /*3350*/  FFMA R86, R64.reuse, R57, R86 ;  /* 0x0000003940567223 */ /* 0x040fe20000000056 */
[----:B------:R0:W3:Y:S01]  /*3360*/  LDS.128 R44, [R69+0xf0] ;  /* 0x0000f000452c7984 */ /* 0x0000e20000000c00 */
[----:B------:R-:W-:Y:S01]  /*3370*/  FFMA R80, R64, R35, R80 ;  /* 0x0000002340507223 */ /* 0x000fe20000000050 */
[C---:B-1----:R-:W-:Y:S01]  /*3380*/  FFMA R92, R52.reuse, R57, R92 ;  /* 0x00000039345c7223 */ /* 0x042fe2000000005c */
[C---:B------:R-:W-:Y:S01]  /*3390*/  FFMA R91, R52.reuse, R56, R91 ;  /* 0x00000038345b7223 */ /* 0x040fe2000000005b */
[C---:B------:R-:W-:Y:S01]  /*33a0*/  FFMA R117, R52.reuse, R58, R117 ;  /* 0x0000003a34757223 */ /* 0x040fe20000000075 */
[----:B------:R-:W-:Y:S01]  /*33b0*/  FFMA R120, R52, R59, R120 ;  /* 0x0000003b34787223 */ /* 0x000fe20000000078 */
[----:B--2---:R-:W-:Y:S01]  /*33c0*/  FFMA R84, R48, R57, R84 ;  /* 0x0000003930547223 */ /* 0x004fe20000000054 */
[C---:B------:R-:W-:Y:S01]  /*33d0*/  FFMA R139, R52.reuse, R32, R82 ;  /* 0x00000020348b7223 */ /* 0x040fe20000000052 */
[C---:B------:R-:W-:Y:S01]  /*33e0*/  FFMA R100, R52.reuse, R33, R100 ;  /* 0x0000002134647223 */ /* 0x040fe20000000064 */
        /* <DEDUP_REMOVED lines=8> */
[----:B------:R-:W-:Y:S01]  /*3470*/  FFMA R122, R64, R59, R122 ;  /* 0x0000003b407a7223 */ /* 0x000fe2000000007a */
[----:B0-----:R-:W-:Y:S01]  /*3480*/  FFMA R69, R36, R53, R139 ;  /* 0x0000003524457223 */ /* 0x001fe2000000008b */
[----:B------:R-:W-:Y:S01]  /*3490*/  FFMA R41, R49, R38, R145 ;  /* 0x0000002631297223 */ /* 0x000fe20000000091 */
[C---:B------:R-:W-:Y:S01]  /*34a0*/  FFMA R93, R48.reuse, R56, R93 ;  /* 0x00000038305d7223 */ /* 0x040fe2000000005d */
[-C--:B------:R-:W-:Y:S01]  /*34b0*/  FFMA R143, R65, R21.reuse, R86 ;  /* 0x00000015418f7223 */ /* 0x080fe20000000056 */
[-C--:B------:R-:W-:Y:S01]  /*34c0*/  FFMA R153, R53, R21.reuse, R92 ;  /* 0x0000001535997223 */ /* 0x080fe2000000005c */
        /* <DEDUP_REMOVED lines=11> */
[-C--:B------:R-:W-:Y:S01]  /*3580*/  FFMA R93, R20, R49.reuse, R93 ;  /* 0x00000031145d7223 */ /* 0x080fe2000000005d */
[----:B------:R-:W-:Y:S01]  /*3590*/  FFMA R65, R36, R49, R147 ;  /* 0x0000003124417223 */ /* 0x000fe20000000093 */
[----:B------:R-:W-:Y:S01]  /*35a0*/  FFMA R157, R20, R53, R91 ;  /* 0x00000035149d7223 */ /* 0x000fe2000000005b */
[----:B------:R-:W-:Y:S01]  /*35b0*/  FFMA R131, R53, R23, R120 ;  /* 0x0000001735837223 */ /* 0x000fe20000000078 */
[----:B------:R-:W-:Y:S01]  /*35c0*/  FFMA R141, R49, R22, R141 ;  /* 0x00000016318d7223 */ /* 0x000fe2000000008d */
        /* <DEDUP_REMOVED lines=8> */
[----:B------:R-:W0:Y:S01]  /*3650*/  LDS.128 R32, [R4+0xc00] ;  /* 0x000c000004207984 */ /* 0x000e220000000c00 */
[C---:B------:R-:W-:Y:S01]  /*3660*/  FFMA R81, R44.reuse, R56, R81 ;  /* 0x000000382c517223 */ /* 0x040fe20000000051 */
[----:B------:R-:W-:Y:S01]  /*3670*/  FFMA R70, R44, R59, R70 ;  /* 0x0000003b2c467223 */ /* 0x000fe20000000046 */
[----:B------:R-:W-:Y:S01]  /*3680*/  FFMA R21, R45, R22, R57 ;  /* 0x000000162d157223 */ /* 0x000fe20000000039 */
[----:B------:R-:W-:Y:S01]  /*3690*/  FFMA R127, R49, R23, R118 ;  /* 0x00000017317f7223 */ /* 0x000fe20000000076 */
[----:B------:R-:W1:Y:S01]  /*36a0*/  LDS.128 R56, [R4+0xc10] ;  /* 0x000c100004387984 */ /* 0x000e620000000c00 */
[----:B------:R-:W-:Y:S01]  /*36b0*/  FFMA R147, R20, R45, R81 ;  /* 0x0000002d14937223 */ /* 0x000fe20000000051 */
[----:B------:R-:W-:Y:S01]  /*36c0*/  FFMA R137, R45, R23, R70 ;  /* 0x000000172d897223 */ /* 0x000fe20000000046 */
[----:B------:R-:W-:Y:S01]  /*36d0*/  FFMA R115, R36, R45, R113 ;  /* 0x0000002d24737223 */ /* 0x000fe20000000071 */
[----:B------:R-:W-:Y:S01]  /*36e0*/  FFMA R96, R53, R39, R96 ;  /* 0x0000002735607223 */ /* 0x000fe20000000060 */
[C---:B------:R-:W-:Y:S01]  /*36f0*/  FFMA R113, R45.reuse, R37, R126 ;  /* 0x000000252d717223 */ /* 0x040fe2000000007e */
[C---:B------:R-:W-:Y:S01]  /*3700*/  FFMA R111, R45.reuse, R38, R155 ;  /* 0x000000262d6f7223 */ /* 0x040fe2000000009b */
[----:B------:R-:W-:Y:S01]  /*3710*/  FFMA R92, R45, R39, R130 ;  /* 0x000000272d5c7223 */ /* 0x000fe20000000082 */
[C---:B------:R-:W-:Y:S01]  /*3720*/  FFMA R53, R49.reuse, R37, R52 ;  /* 0x0000002531357223 */ /* 0x040fe20000000034 */
[----:B------:R-:W-:Y:S01]  /*3730*/  FFMA R114, R49, R39, R128 ;  /* 0x0000002731727223 */ /* 0x000fe20000000080 */
[C---:B0-----:R-:W-:Y:S01]  /*3740*/  FFMA R45, R32.reuse, R30, R97 ;  /* 0x0000001e202d7223 */ /* 0x041fe20000000061 */
[----:B------:R-:W-:Y:S01]  /*3750*/  FFMA R97, R32, R50, R93 ;  /* 0x0000003220617223 */ /* 0x000fe2000000005d */
[-C--:B------:R-:W-:Y:S01]  /*3760*/  FFMA R37, R62, R33.reuse, R76 ;  /* 0x000000213e257223 */ /* 0x080fe2000000004c */
[-C--:B------:R-:W-:Y:S01]  /*3770*/  FFMA R44, R30, R33.reuse, R28 ;  /* 0x000000211e2c7223 */ /* 0x080fe2000000001c */
        /* <DEDUP_REMOVED lines=20> */
[----:B------:R-:W0:Y:S01]  /*38c0*/  LDS.128 R20, [R4+0xe00] ;  /* 0x000e000004147984 */ /* 0x000e220000000c00 */
        /* <DEDUP_REMOVED lines=8> */
[----:B-1----:R-:W-:Y:S01]  /*3950*/  FFMA R109, R56, R66, R108 ;  /* 0x00000042386d7223 */ /* 0x002fe2000000006c */
[----:B------:R-:W1:Y:S01]  /*3960*/  LDS.128 R32, [R4+0xe10] ;  /* 0x000e100004207984 */ /* 0x000e620000000c00 */
[CC--:B------:R-:W-:Y:S01]  /*3970*/  FFMA R116, R66.reuse, R57.reuse, R123 ;  /* 0x0000003942747223 */ /* 0x0c0fe2000000007b */
[----:B------:R-:W-:Y:S01]  /*3980*/  FFMA R119, R66, R58, R119 ;  /* 0x0000003a42777223 */ /* 0x000fe20000000077 */
[----:B------:R-:W-:Y:S01]  /*3990*/  FFMA R70, R30, R57, R61 ;  /* 0x000000391e467223 */ /* 0x000fe2000000003d */
[----:B------:R-:W-:Y:S01]  /*39a0*/  FFMA R66, R66, R59, R102 ;  /* 0x0000003b42427223 */ /* 0x000fe20000000066 */
[----:B------:R-:W-:Y:S01]  /*39b0*/  FFMA R77, R56, R62, R77 ;  /* 0x0000003e384d7223 */ /* 0x000fe2000000004d */
[CC--:B------:R-:W-:Y:S01]  /*39c0*/  FFMA R124, R62.reuse, R57.reuse, R75 ;  /* 0x000000393e7c7223 */ /* 0x0c0fe2000000004b */
[----:B------:R-:W-:Y:S01]  /*39d0*/  FFMA R79, R62, R58, R79 ;  /* 0x0000003a3e4f7223 */ /* 0x000fe2000000004f */
[----:B------:R-:W-:Y:S01]  /*39e0*/  FFMA R69, R56, R54, R69 ;  /* 0x0000003638457223 */ /* 0x000fe20000000045 */
[C---:B------:R-:W-:Y:S01]  /*39f0*/  FFMA R102, R54.reuse, R57, R121 ;  /* 0x0000003936667223 */ /* 0x040fe20000000079 */
[----:B------:R-:W-:Y:S01]  /*3a00*/  FFMA R61, R54, R58, R117 ;  /* 0x0000003a363d7223 */ /* 0x000fe20000000075 */
[-C--:B------:R-:W-:Y:S01]  /*3a10*/  FFMA R62, R62, R59.reuse, R74 ;  /* 0x0000003b3e3e7223 */ /* 0x080fe2000000004a */
[----:B------:R-:W-:Y:S01]  /*3a20*/  FFMA R54, R54, R59, R96 ;  /* 0x0000003b36367223 */ /* 0x000fe20000000060 */
[----:B------:R-:W-:Y:S01]  /*3a30*/  FFMA R101, R56, R30, R101 ;  /* 0x0000001e38657223 */ /* 0x000fe20000000065 */
[----:B------:R-:W-:Y:S01]  /*3a40*/  FFMA R71, R30, R58, R71 ;  /* 0x0000003a1e477223 */ /* 0x000fe20000000047 */
        /* <DEDUP_REMOVED lines=8> */
[----:B------:R-:W-:Y:S01]  /*3ad0*/  FFMA R105, R56, R42, R105 ;  /* 0x0000002a38697223 */ /* 0x000fe20000000069 */
[C---:B------:R-:W-:Y:S01]  /*3ae0*/  FFMA R39, R42.reuse, R58, R25 ;  /* 0x0000003a2a277223 */ /* 0x040fe20000000019 */
[-C--:B------:R-:W-:Y:S01]  /*3af0*/  FFMA R38, R42, R59.reuse, R40 ;  /* 0x0000003b2a267223 */ /* 0x080fe20000000028 */
[----:B------:R-:W-:Y:S01]  /*3b00*/  FFMA R65, R56, R50, R65 ;  /* 0x0000003238417223 */ /* 0x000fe20000000041 */
[C---:B------:R-:W-:Y:S01]  /*3b10*/  FFMA R29, R50.reuse, R58, R41 ;  /* 0x0000003a321d7223 */ /* 0x040fe20000000029 */
[-C--:B------:R-:W-:Y:S01]  /*3b20*/  FFMA R114, R50, R59.reuse, R114 ;  /* 0x0000003b32727223 */ /* 0x080fe20000000072 */
[----:B------:R-:W-:Y:S01]  /*3b30*/  FFMA R53, R56, R46, R115 ;  /* 0x0000002e38357223 */ /* 0x000fe20000000073 */
[C---:B------:R-:W-:Y:S01]  /*3b40*/  FFMA R57, R46.reuse, R58, R111 ;  /* 0x0000003a2e397223 */ /* 0x040fe2000000006f */
[----:B------:R-:W-:Y:S01]  /*3b50*/  FFMA R92, R46, R59, R92 ;  /* 0x0000003b2e5c7223 */ /* 0x000fe2000000005c */
[C---:B0-----:R-:W-:Y:S01]  /*3b60*/  FFMA R25, R20.reuse, R43, R91 ;  /* 0x0000002b14197223 */ /* 0x041fe2000000005b */
[C---:B------:R-:W-:Y:S01]  /*3b70*/  FFMA R89, R20.reuse, R67, R81 ;  /* 0x0000004314597223 */ /* 0x040fe20000000051 */
[----:B------:R-:W-:Y:S01]  /*3b80*/  FFMA R46, R63, R21, R37 ;  /* 0x000000153f2e7223 */ /* 0x000fe20000000025 */
[----:B------:R-:W-:Y:S01]  /*3b90*/  FFMA R41, R20, R27, R99 ;  /* 0x0000001b14297223 */ /* 0x000fe20000000063 */
        /* <DEDUP_REMOVED lines=8> */
[----:B------:R-:W-:Y:S01]  /*3c20*/  FFMA R91, R67, R22, R76 ;  /* 0x00000016435b7223 */ /* 0x000fe2000000004c */
[C---:B------:R-:W-:Y:S01]  /*3c30*/  FFMA R42, R27.reuse, R23, R28 ;  /* 0x000000171b2a7223 */ /* 0x040fe2000000001c */
[----:B-1----:R-:W-:Y:S01]  /*3c40*/  FFMA R83, R32, R27, R83 ;  /* 0x0000001b20537223 */ /* 0x002fe20000000053 */
        /* <DEDUP_REMOVED lines=21> */
[C---:B------:R-:W-:Y:S01]  /*3da0*/  FFMA R77, R32.reuse, R63, R77 ;  /* 0x0000003f204d7223 */ /* 0x040fe2000000004d */
[C---:B------:R-:W-:Y:S01]  /*3db0*/  FFMA R124, R63.reuse, R33, R124 ;  /* 0x000000213f7c7223 */ /* 0x040fe2000000007c */
[CC--:B------:R-:W-:Y:S01]  /*3dc0*/  FFMA R79, R63.reuse, R34.reuse, R79 ;  /* 0x000000223f4f7223 */ /* 0x0c0fe2000000004f */
        /* <DEDUP_REMOVED lines=21> */
[----:B------:R-:W-:Y:S01]  /*3f20*/  FFMA R94, R32, R47, R53 ;  /* 0x0000002f205e7223 */ /* 0x000fe20000000035 */
[C---:B------:R-:W-:Y:S01]  /*3f30*/  FFMA R96, R47.reuse, R33, R96 ;  /* 0x000000212f607223 */ /* 0x040fe20000000060 */
[C---:B------:R-:W-:Y:S01]  /*3f40*/  FFMA R86, R47.reuse, R34, R57 ;  /* 0x000000222f567223 */ /* 0x040fe20000000039 */
[----:B------:R-:W-:Y:S01]  /*3f50*/  FFMA R92, R47, R35, R92 ;  /* 0x000000232f5c7223 */ /* 0x000fe2000000005c */
[----:B------:R-:W-:Y:S06]  /*3f60*/  BAR.SYNC.DEFER_BLOCKING 0x0 ;  /* 0x0000000000007b1d */ /* 0x000fec0000010000 */
[----:B------:R-:W-:Y:S05]  /*3f70*/  @P0 BRA `(.L_x_86) ;  /* 0xffffffc400ac0947 */ /* 0x000fea000383ffff */
.L_x_49:
[----:B------:R-:W1:Y:S01]  /*3f80*/  LDCU UR6, c[0x0][0x398] ;  /* 0x00007300ff0677ac */ /* 0x000e620008000800 */
[----:B------:R-:W-:Y:S01]  /*3f90*/  LEA R18, R2, R3, 0x4 ;  /* 0x0000000302127211 */ /* 0x000fe200078e20ff */
[----:B------:R-:W-:Y:S01]  /*3fa0*/  BSSY.RECONVERGENT B0, `(.L_x_87) ;  /* 0x000004b000007945 */ /* 0x000fe20003800200 */
[----:B------:R-:W-:Y:S02]  /*3fb0*/  LEA R0, R5, R0, 0x4 ;  /* 0x0000000005007211 */ /* 0x000fe400078e20ff */
[----:B------:R-:W-:Y:S02]  /*3fc0*/  SHF.L.U32 R18, R18, 0x3, RZ ;  /* 0x0000000312127819 */ /* 0x000fe400000006ff */
[----:B------:R-:W-:Y:S02]  /*3fd0*/  SHF.L.U32 R0, R0, 0x3, RZ ;  /* 0x0000000300007819 */ /* 0x000fe400000006ff */
[C---:B------:R-:W-:Y:S02]  /*3fe0*/  IADD3 R17, PT, PT, R18.reuse, 0x1, RZ ;  /* 0x0000000112117810 */ /* 0x040fe40007ffe0ff */
[----:B------:R-:W-:-:S02]  /*3ff0*/  IADD3 R16, PT, PT, R18, 0x2, RZ ;  /* 0x0000000212107810 */ /* 0x000fc40007ffe0ff */
[----:B-1----:R-:W-:-:S13]  /*4000*/  ISETP.GE.AND P0, PT, R18, UR6, PT ;  /* 0x0000000612007c0c */ /* 0x002fda000bf06270 */
[----:B------:R-:W-:Y:S05]  /*4010*/  @P0 BRA `(.L_x_88) ;  /* 0x00000004000c0947 */ /* 0x000fea0003800000 */
[----:B------:R-:W1:Y:S01]  /*4020*/  LDCU UR7, c[0x0][0x39c] ;  /* 0x00007380ff0777ac */ /* 0x000e620008000800 */
[----:B------:R-:W2:Y:S01]  /*4030*/  LDCU UR4, c[0x0][0x3ac] ;  /* 0x00007580ff0477ac */ /* 0x000ea20008000800 */
[----:B-1----:R-:W-:Y:S01]  /*4040*/  ISETP.GE.AND P3, PT, R0, UR7, PT ;  /* 0x0000000700007c0c */ /* 0x002fe2000bf66270 */
[----:B--2---:R-:W-:Y:S01]  /*4050*/  IMAD R5, R18, UR4, RZ ;  /* 0x0000000412057c24 */ /* 0x004fe2000f8e02ff */
[----:B------:R-:W1:Y:S11]  /*4060*/  LDCU.64 UR4, c[0x0][0x390] ;  /* 0x00007200ff0477ac */ /* 0x000e760008000a00 */
        /* <DEDUP_REMOVED lines=58> */
[----:B------:R-:W0:Y:S02]  /*4410*/  LDCU.64 UR4, c[0x0][0x3b0] ;  /* 0x00007600ff0477ac */ /* 0x000e240008000a00 */
[----:B0-----:R-:W-:-:S04]  /*4420*/  FMUL R87, R87, UR4 ;  /* 0x0000000457577c20 */ /* 0x001fc80008400000 */
[----:B--2---:R-:W-:-:S05]  /*4430*/  FFMA R87, R2, UR5, R87 ;  /* 0x0000000502577c23 */ /* 0x004fca0008000057 */
[----:B------:R2:W-:Y:S02]  /*4440*/  STG.E desc[UR8][R14.64+0x1c], R87 ;  /* 0x00001c570e007986 */ /* 0x0005e4000c101908 */
.L_x_88:
[----:B0-----:R-:W-:Y:S05]  /*4450*/  BSYNC.RECONVERGENT B0 ;  /* 0x0000000000007941 */ /* 0x001fea0003800200 */
.L_x_87:
        /* <DEDUP_REMOVED lines=20> */
[----:B------:R-:W-:-:S05]  /*45a0*/  @!P6 IADD3 R3, PT, PT, R0, R17, RZ ;  /* 0x000000110003e210 */ /* 0x000fca0007ffe0ff */
[----:B0-----:R-:W-:Y:S02]  /*45b0*/  @!P6 IMAD.WIDE R4, R3, 0x4, R4 ;  /* 0x000000040304e825 */ /* 0x001fe400078e0204 */
[----:B------:R-:W0:Y:S03]  /*45c0*/  @!P6 LDC.64 R2, c[0x0][0x3b0] ;  /* 0x0000ec00ff02eb82 */ /* 0x000e260000000a00 */
[----:B------:R-:W4:Y:S01]  /*45d0*/  @!P6 LDG.E R6, desc[UR8][R4.64] ;  /* 0x000000080406e981 */ /* 0x000f22000c1e1900 */
[----:B------:R-:W-:Y:S01]  /*45e0*/  IADD3 R7, PT, PT, R0, 0x1, RZ ;  /* 0x0000000100077810 */ /* 0x000fe20007ffe0ff */
[----:B0-----:R-:W-:-:S04]  /*45f0*/  @!P6 FMUL R45, R45, R2 ;  /* 0x000000022d2de220 */ /* 0x001fc80000400000 */
[----:B----4-:R-:W-:-:S05]  /*4600*/  @!P6 FFMA R45, R6, R3, R45 ;  /* 0x00000003062de223 */ /* 0x010fca000000002d */
[----:B------:R0:W-:Y:S01]  /*4610*/  @!P6 STG.E desc[UR8][R4.64], R45 ;  /* 0x0000002d0400e986 */ /* 0x0001e2000c101908 */
[----:B------:R-:W-:-:S04]  /*4620*/  IADD3 R3, P6, PT, R0, R17, RZ ;  /* 0x0000001100037210 */ /* 0x000fc80007fde0ff */
[----:B------:R-:W-:Y:S02]  /*4630*/  LEA.HI.X.SX32 R6, R17, RZ, 0x1, P6 ;  /* 0x000000ff11067211 */ /* 0x000fe400030f0eff */
[----:B---3--:R-:W-:-:S04]  /*4640*/  LEA R2, P6, R3, UR10, 0x2 ;  /* 0x0000000a03027c11 */ /* 0x008fc8000f8c10ff */
[----:B------:R-:W-:Y:S02]  /*4650*/  LEA.HI.X R3, R3, UR11, R6, 0x2, P6 ;  /* 0x0000000b03037c11 */ /* 0x000fe4000b0f1406 */
[----:B------:R-:W-:-:S13]  /*4660*/  ISETP.GE.AND P6, PT, R7, UR5, PT ;  /* 0x0000000507007c0c */ /* 0x000fda000bfc6270 */
[----:B--2---:R-:W2:Y:S01]  /*4670*/  @!P6 LDG.E R14, desc[UR8][R2.64+0x4] ;  /* 0x00000408020ee981 */ /* 0x004ea2000c1e1900 */
        /* <DEDUP_REMOVED lines=47> */
.L_x_90:
[----:B------:R-:W-:Y:S05]  /*4970*/  BSYNC.RECONVERGENT B0 ;  /* 0x0000000000007941 */ /* 0x000fea0003800200 */
.L_x_89:
[----:B------:R-:W-:Y:S04]  /*4980*/  BSSY.RECONVERGENT B0, `(.L_x_91) ;  /* 0x0000045000007945 */ /* 0x000fe80003800200 */
[----:B------:R-:W-:Y:S05]  /*4990*/  @P5 BRA `(.L_x_92) ;  /* 0x00000004000c5947 */ /* 0x000fea0003800000 */
[----:B------:R-:W1:Y:S01]  /*49a0*/  LDCU UR5, c[0x0][0x39c] ;  /* 0x00007380ff0577ac */ /* 0x000e620008000800 */
[----:B------:R-:W0:Y:S01]  /*49b0*/  LDCU UR4, c[0x0][0x3ac] ;  /* 0x00007580ff0477ac */ /* 0x000e220008000800 */
[----:B------:R-:W3:Y:S01]  /*49c0*/  LDCU.64 UR10, c[0x0][0x390] ;  /* 0x00007200ff0a77ac */ /* 0x000ee20008000a00 */
[----:B-1----:R-:W-:Y:S01]  /*49d0*/  ISETP.GE.AND P6, PT, R0, UR5, PT ;  /* 0x0000000500007c0c */ /* 0x002fe2000bfc6270 */
[----:B0-----:R-:W-:-:S12]  /*49e0*/  IMAD R3, R16, UR4, RZ ;  /* 0x0000000410037c24 */ /* 0x001fd8000f8e02ff */
[----:B------:R-:W0:Y:S01]  /*49f0*/  @!P6 LDC.64 R4, c[0x0][0x390] ;  /* 0x0000e400ff04eb82 */ /* 0x000e220000000a00 */
[----:B------:R-:W-:-:S05]  /*4a00*/  @!P6 IADD3 R7, PT, PT, R0, R3, RZ ;  /* 0x000000030007e210 */ /* 0x000fca0007ffe0ff */
[----:B0-----:R-:W-:Y:S02]  /*4a10*/  @!P6 IMAD.WIDE R4, R7, 0x4, R4 ;  /* 0x000000040704e825 */ /* 0x001fe400078e0204 */
[----:B------:R-:W0:Y:S03]  /*4a20*/  @!P6 LDC.64 R6, c[0x0][0x3b0] ;  /* 0x0000ec00ff06eb82 */ /* 0x000e260000000a00 */
[----:B------:R-:W4:Y:S01]  /*4a30*/  @!P6 LDG.E R2, desc[UR8][R4.64] ;  /* 0x000000080402e981 */ /* 0x000f22000c1e1900 */
[C---:B------:R-:W-:Y:S01]  /*4a40*/  IADD3 R13, PT, PT, R0.reuse, 0x2, RZ ;  /* 0x00000002000d7810 */ /* 0x040fe20007ffe0ff */
[----:B0-----:R-:W-:Y:S01]  /*4a50*/  @!P6 FMUL R41, R41, R6 ;  /* 0x000000062929e220 */ /* 0x001fe20000400000 */
[----:B------:R-:W-:-:S04]  /*4a60*/  IADD3 R6, P5, PT, R0, R3, RZ ;  /* 0x0000000300067210 */ /* 0x000fc80007fbe0ff */
[----:B------:R-:W-:Y:S01]  /*4a70*/  LEA.HI.X.SX32 R3, R3, RZ, 0x1, P5 ;  /* 0x000000ff03037211 */ /* 0x000fe200028f0eff */
[----:B----4-:R-:W-:Y:S01]  /*4a80*/  @!P6 FFMA R41, R2, R7, R41 ;  /* 0x000000070229e223 */ /* 0x010fe20000000029 */
[----:B------:R-:W-:-:S04]  /*4a90*/  IADD3 R7, PT, PT, R0, 0x1, RZ ;  /* 0x0000000100077810 */ /* 0x000fc80007ffe0ff */
[----:B------:R0:W-:Y:S01]  /*4aa0*/  @!P6 STG.E desc[UR8][R4.64], R41 ;  /* 0x000000290400e986 */ /* 0x0001e2000c101908 */
[C---:B---3--:R-:W-:Y:S02]  /*4ab0*/  LEA R2, P6, R6.reuse, UR10, 0x2 ;  /* 0x0000000a06027c11 */ /* 0x048fe4000f8c10ff */
[----:B------:R-:W-:Y:S02]  /*4ac0*/  ISETP.GE.AND P5, PT, R7, UR5, PT ;  /* 0x0000000507007c0c */ /* 0x000fe4000bfa6270 */
[----:B------:R-:W-:Y:S02]  /*4ad0*/  LEA.HI.X R3, R6, UR11, R3, 0x2, P6 ;  /* 0x0000000b06037c11 */ /* 0x000fe4000b0f1403 */
[----:B------:R-:W-:-:S09]  /*4ae0*/  ISETP.GE.AND P6, PT, R13, UR5, PT ;  /* 0x000000050d007c0c */ /* 0x000fd2000bfc6270 */
[----:B------:R-:W3:Y:S01]  /*4af0*/  @!P5 LDG.E R6, desc[UR8][R2.64+0x4] ;  /* 0x000004080206d981 */ /* 0x000ee2000c1e1900 */
[----:B------:R-:W1:Y:S03]  /*4b00*/  @!P5 LDC.64 R16, c[0x0][0x3b0] ;  /* 0x0000ec00ff10db82 */ /* 0x000e660000000a00 */
[----:B--2---:R-:W2:Y:S01]  /*4b10*/  @!P6 LDG.E R14, desc[UR8][R2.64+0x8] ;  /* 0x00000808020ee981 */ /* 0x004ea2000c1e1900 */
[----:B0-----:R-:W-:-:S04]  /*4b20*/  IADD3 R4, PT, PT, R0, 0x3, RZ ;  /* 0x0000000300047810 */ /* 0x001fc80007ffe0ff */
[----:B------:R-:W0:Y:S01]  /*4b30*/  @!P6 LDC.64 R18, c[0x0][0x3b0] ;  /* 0x0000ec00ff12eb82 */ /* 0x000e220000000a00 */
[----:B-1----:R-:W-:Y:S01]  /*4b40*/  @!P5 FMUL R5, R40, R16 ;  /* 0x000000102805d220 */ /* 0x002fe20000400000 */
[----:B0-----:R-:W-:-:S03]  /*4b50*/  @!P6 FMUL R81, R81, R18 ;  /* 0x000000125151e220 */ /* 0x001fc60000400000 */
[----:B---3--:R-:W-:Y:S01]  /*4b60*/  @!P5 FFMA R5, R6, R17, R5 ;  /* 0x000000110605d223 */ /* 0x008fe20000000005 */
[----:B------:R-:W-:Y:S01]  /*4b70*/  IADD3 R6, PT, PT, R0, 0x4, RZ ;  /* 0x0000000400067810 */ /* 0x000fe20007ffe0ff */
[----:B--2---:R-:W-:-:S03]  /*4b80*/  @!P6 FFMA R81, R14, R19, R81 ;  /* 0x000000130e51e223 */ /* 0x004fc60000000051 */
        /* <DEDUP_REMOVED lines=36> */
.L_x_92:
[----:B------:R-:W-:Y:S05]  /*4dd0*/  BSYNC.RECONVERGENT B0 ;  /* 0x0000000000007941 */ /* 0x000fea0003800200 */
.L_x_91:
[----:B------:R-:W-:Y:S04]  /*4de0*/  BSSY.RECONVERGENT B0, `(.L_x_93) ;  /* 0x0000045000007945 */ /* 0x000fe80003800200 */
[----:B------:R-:W-:Y:S05]  /*4df0*/  @P4 BRA `(.L_x_94) ;  /* 0x00000004000c4947 */ /* 0x000fea0003800000 */
[----:B------:R-:W4:Y:S01]  /*4e00*/  LDCU UR5, c[0x0][0x39c] ;  /* 0x00007380ff0577ac */ /* 0x000f220008000800 */
[----:B------:R-:W0:Y:S01]  /*4e10*/  LDCU UR4, c[0x0][0x3ac] ;  /* 0x00007580ff0477ac */ /* 0x000e220008000800 */
[----:B------:R-:W5:Y:S01]  /*4e20*/  LDCU.64 UR10, c[0x0][0x390] ;  /* 0x00007200ff0a77ac */ /* 0x000f620008000a00 */
[----:B----4-:R-:W-:Y:S01]  /*4e30*/  ISETP.GE.AND P5, PT, R0, UR5, PT ;  /* 0x0000000500007c0c */ /* 0x010fe2000bfa6270 */
[----:B01-3--:R-:W-:-:S12]  /*4e40*/  IMAD R3, R12, UR4, RZ ;  /* 0x000000040c037c24 */ /* 0x00bfd8000f8e02ff */
[----:B------:R-:W0:Y:S01]  /*4e50*/  @!P5 LDC.64 R4, c[0x0][0x390] ;  /* 0x0000e400ff04db82 */ /* 0x000e220000000a00 */
[----:B------:R-:W-:-:S05]  /*4e60*/  @!P5 IADD3 R7, PT, PT, R0, R3, RZ ;  /* 0x000000030007d210 */ /* 0x000fca0007ffe0ff */
[----:B0-----:R-:W-:Y:S02]  /*4e70*/  @!P5 IMAD.WIDE R4, R7, 0x4, R4 ;  /* 0x000000040704d825 */ /* 0x001fe400078e0204 */
[----:B------:R-:W0:Y:S03]  /*4e80*/  @!P5 LDC.64 R6, c[0x0][0x3b0] ;  /* 0x0000ec00ff06db82 */ /* 0x000e260000000a00 */
[----:B------:R-:W3:Y:S01]  /*4e90*/  @!P5 LDG.E R2, desc[UR8][R4.64] ;  /* 0x000000080402d981 */ /* 0x000ee2000c1e1900 */
[----:B------:R-:W-:-:S04]  /*4ea0*/  IADD3 R12, PT, PT, R0, 0x1, RZ ;  /* 0x00000001000c7810 */ /* 0x000fc80007ffe0ff */
[----:B------:R-:W-:Y:S02]  /*4eb0*/  ISETP.GE.AND P6, PT, R12, UR5, PT ;  /* 0x000000050c007c0c */ /* 0x000fe4000bfc6270 */
[----:B------:R-:W-:-:S11]  /*4ec0*/  IADD3 R12, PT, PT, R0, 0x3, RZ ;  /* 0x00000003000c7810 */ /* 0x000fd60007ffe0ff */
[----:B------:R-:W1:Y:S01]  /*4ed0*/  @!P6 LDC.64 R16, c[0x0][0x3b0] ;  /* 0x0000ec00ff10eb82 */ /* 0x000e620000000a00 */
[----:B0-----:R-:W-:Y:S01]  /*4ee0*/  @!P5 FMUL R25, R25, R6 ;  /* 0x000000061919d220 */ /* 0x001fe20000400000 */
[----:B------:R-:W-:-:S04]  /*4ef0*/  IADD3 R6, P4, PT, R0, R3, RZ ;  /* 0x0000000300067210 */ /* 0x000fc80007f9e0ff */
[----:B------:R-:W-:Y:S01]  /*4f00*/  LEA.HI.X.SX32 R3, R3, RZ, 0x1, P4 ;  /* 0x000000ff03037211 */ /* 0x000fe200020f0eff */
[----:B---3--:R-:W-:Y:S01]  /*4f10*/  @!P5 FFMA R25, R2, R7, R25 ;  /* 0x000000070219d223 */ /* 0x008fe20000000019 */
[----:B------:R-:W-:-:S04]  /*4f20*/  IADD3 R7, PT, PT, R0, 0x2, RZ ;  /* 0x0000000200077810 */ /* 0x000fc80007ffe0ff */
[----:B------:R1:W-:Y:S01]  /*4f30*/  @!P5 STG.E desc[UR8][R4.64], R25 ;  /* 0x000000190400d986 */ /* 0x0003e2000c101908 */
[C---:B-----5:R-:W-:Y:S02]  /*4f40*/  LEA R2, P5, R6.reuse, UR10, 0x2 ;  /* 0x0000000a06027c11 */ /* 0x060fe4000f8a10ff */
[----:B------:R-:W-:Y:S02]  /*4f50*/  ISETP.GE.AND P4, PT, R7, UR5, PT ;  /* 0x0000000507007c0c */ /* 0x000fe4000bf86270 */
[----:B------:R-:W-:Y:S02]  /*4f60*/  LEA.HI.X R3, R6, UR11, R3, 0x2, P5 ;  /* 0x0000000b06037c11 */ /* 0x000fe4000a8f1403 */
[----:B------:R-:W-:-:S03]  /*4f70*/  ISETP.GE.AND P5, PT, R12, UR5, PT ;  /* 0x000000050c007c0c */ /* 0x000fc6000bfa6270 */
[----:B------:R-:W3:Y:S06]  /*4f80*/  @!P6 LDG.E R6, desc[UR8][R2.64+0x4] ;  /* 0x000004080206e981 */ /* 0x000eec000c1e1900 */
[----:B------:R-:W4:Y:S01]  /*4f90*/  @!P4 LDG.E R12, desc[UR8][R2.64+0x8] ;  /* 0x00000808020cc981 */ /* 0x000f22000c1e1900 */
[----:B------:R-:W0:Y:S03]  /*4fa0*/  @!P4 LDC.64 R18, c[0x0][0x3b0] ;  /* 0x0000ec00ff12cb82 */ /* 0x000e260000000a00 */
[----:B--2---:R-:W2:Y:S01]  /*4fb0*/  @!P5 LDG.E R14, desc[UR8][R2.64+0xc] ;  /* 0x00000c08020ed981 */ /* 0x004ea2000c1e1900 */
[----:B-1----:R-:W-:Y:S01]  /*4fc0*/  @!P6 FMUL R5, R26, R16 ;  /* 0x000000101a05e220 */ /* 0x002fe20000400000 */
[----:B------:R-:W-:-:S03]  /*4fd0*/  IADD3 R4, PT, PT, R0, 0x4, RZ ;  /* 0x0000000400047810 */ /* 0x000fc60007ffe0ff */
[----:B------:R-:W1:Y:S01]  /*4fe0*/  @!P5 LDC.64 R20, c[0x0][0x3b0] ;  /* 0x0000ec00ff14db82 */ /* 0x000e620000000a00 */
[----:B0-----:R-:W-:Y:S01]  /*4ff0*/  @!P4 FMUL R37, R37, R18 ;  /* 0x000000122525c220 */ /* 0x001fe20000400000 */
[----:B-1----:R-:W-:Y:S01]  /*5000*/  @!P5 FMUL R7, R24, R20 ;  /* 0x000000141807d220 */ /* 0x002fe20000400000 */
[----:B---3--:R-:W-:Y:S01]  /*5010*/  @!P6 FFMA R5, R6, R17, R5 ;  /* 0x000000110605e223 */ /* 0x008fe20000000005 */
[----:B------:R-:W-:-:S04]  /*5020*/  IADD3 R6, PT, PT, R0, 0x5, RZ ;  /* 0x0000000500067810 */ /* 0x000fc80007ffe0ff */
[----:B------:R0:W-:Y:S01]  /*5030*/  @!P6 STG.E desc[UR8][R2.64+0x4], R5 ;  /* 0x000004050200e986 */ /* 0x0001e2000c101908 */
[----:B------:R-:W-:Y:S01]  /*5040*/  ISETP.GE.AND P6, PT, R4, UR5, PT ;  /* 0x0000000504007c0c */ /* 0x000fe2000bfc6270 */
[----:B----4-:R-:W-:Y:S01]  /*5050*/  @!P4 FFMA R37, R12, R19, R37 ;  /* 0x000000130c25c223 */ /* 0x010fe20000000025 */
[----:B------:R-:W-:Y:S01]  /*5060*/  IADD3 R4, PT, PT, R0, 0x6, RZ ;  /* 0x0000000600047810 */ /* 0x000fe20007ffe0ff */
[----:B--2---:R-:W-:-:S03]  /*5070*/  @!P5 FFMA R7, R14, R21, R7 ;  /* 0x000000150e07d223 */ /* 0x004fc60000000007 */
[----:B------:R4:W-:Y:S01]  /*5080*/  @!P4 STG.E desc[UR8][R2.64+0x8], R37 ;  /* 0x000008250200c986 */ /* 0x0009e2000c101908 */
[----:B------:R-:W-:-:S03]  /*5090*/  ISETP.GE.AND P4, PT, R6, UR5, PT ;  /* 0x0000000506007c0c */ /* 0x000fc6000bf86270 */
[----:B------:R4:W-:Y:S01]  /*50a0*/  @!P5 STG.E desc[UR8][R2.64+0xc], R7 ;  /* 0x00000c070200d986 */ /* 0x0009e2000c101908 */
[----:B------:R-:W-:Y:S02]  /*50b0*/  ISETP.GE.AND P5, PT, R4, UR5, PT ;  /* 0x0000000504007c0c */ /* 0x000fe4000bfa6270 */
[----:B------:R-:W1:Y:S01]  /*50c0*/  @!P6 LDC.64 R14, c[0x0][0x3b0] ;  /* 0x0000ec00ff0eeb82 */ /* 0x000e620000000a00 */
[----:B------:R-:W2:Y:S06]  /*50d0*/  @!P6 LDG.E R4, desc[UR8][R2.64+0x10] ;  /* 0x000010080204e981 */ /* 0x000eac000c1e1900 */
[----:B------:R-:W3:Y:S01]  /*50e0*/  @!P4 LDG.E R6, desc[UR8][R2.64+0x14] ;  /* 0x000014080206c981 */ /* 0x000ee2000c1e1900 */
[----:B------:R-:W0:Y:S03]  /*50f0*/  @!P4 LDC.64 R16, c[0x0][0x3b0] ;  /* 0x0000ec00ff10cb82 */ /* 0x000e260000000a00 */
[----:B------:R-:W5:Y:S05]  /*5100*/  @!P5 LDG.E R12, desc[UR8][R2.64+0x18] ;  /* 0x00001808020cd981 */ /* 0x000f6a000c1e1900 */
[----:B------:R-:W4:Y:S01]  /*5110*/  @!P5 LDC.64 R18, c[0x0][0x3b0] ;  /* 0x0000ec00ff12db82 */ /* 0x000f220000000a00 */
[----:B-1----:R-:W-:Y:S01]  /*5120*/  @!P6 FMUL R27, R27, R14 ;  /* 0x0000000e1b1be220 */ /* 0x002fe20000400000 */
[----:B0-----:R-:W-:Y:S01]  /*5130*/  @!P4 FMUL R5, R36, R16 ;  /* 0x000000102405c220 */ /* 0x001fe20000400000 */
[----:B----4-:R-:W-:-:S02]  /*5140*/  @!P5 FMUL R39, R39, R18 ;  /* 0x000000122727d220 */ /* 0x010fc40000400000 */
[----:B--2---:R-:W-:Y:S01]  /*5150*/  @!P6 FFMA R27, R4, R15, R27 ;  /* 0x0000000f041be223 */ /* 0x004fe2000000001b */
[----:B------:R-:W-:-:S04]  /*5160*/  IADD3 R4, PT, PT, R0, 0x7, RZ ;  /* 0x0000000700047810 */ /* 0x000fc80007ffe0ff */
[----:B------:R4:W-:Y:S01]  /*5170*/  @!P6 STG.E desc[UR8][R2.64+0x10], R27 ;  /* 0x0000101b0200e986 */ /* 0x0009e2000c101908 */
[----:B---3--:R-:W-:Y:S01]  /*5180*/  @!P4 FFMA R5, R6, R17, R5 ;  /* 0x000000110605c223 */ /* 0x008fe20000000005 */
[----:B-----5:R-:W-:-:S04]  /*5190*/  @!P5 FFMA R39, R12, R19, R39 ;  /* 0x000000130c27d223 */ /* 0x020fc80000000027 */
        /* <DEDUP_REMOVED lines=9> */
.L_x_94:
[----:B------:R-:W-:Y:S05]  /*5230*/  BSYNC.RECONVERGENT B0 ;  /* 0x0000000000007941 */ /* 0x000fea0003800200 */
.L_x_93:
        /* <DEDUP_REMOVED lines=8> */
[----:B------:R-:W-:-:S07]  /*52c0*/  @!P5 IADD3 R3, PT, PT, R0, R11, RZ ;  /* 0x0000000b0003d210 */ /* 0x000fce0007ffe0ff */
[----:B------:R-:W1:Y:S01]  /*52d0*/  @!P5 LDC.64 R12, c[0x0][0x3b0] ;  /* 0x0000ec00ff0cdb82 */ /* 0x000e620000000a00 */
[----:B0-----:R-:W-:-:S05]  /*52e0*/  @!P5 IMAD.WIDE R4, R3, 0x4, R4 ;  /* 0x000000040304d825 */ /* 0x001fca00078e0204 */
[----:B------:R-:W3:Y:S01]  /*52f0*/  @!P5 LDG.E R6, desc[UR8][R4.64] ;  /* 0x000000080406d981 */ /* 0x000ee2000c1e1900 */
[C---:B------:R-:W-:Y:S02]  /*5300*/  IADD3 R7, PT, PT, R0.reuse, 0x2, RZ ;  /* 0x0000000200077810 */ /* 0x040fe40007ffe0ff */
[C---:B------:R-:W-:Y:S01]  /*5310*/  IADD3 R2, PT, PT, R0.reuse, 0x1, RZ ;  /* 0x0000000100027810 */ /* 0x040fe20007ffe0ff */
[----:B-1----:R-:W-:Y:S01]  /*5320*/  @!P5 FMUL R89, R89, R12 ;  /* 0x0000000c5959d220 */ /* 0x002fe20000400000 */
[----:B------:R-:W-:Y:S02]  /*5330*/  IADD3 R3, P6, PT, R0, R11, RZ ;  /* 0x0000000b00037210 */ /* 0x000fe40007fde0ff */
[----:B------:R-:W-:Y:S02]  /*5340*/  ISETP.GE.AND P4, PT, R7, UR5, PT ;  /* 0x0000000507007c0c */ /* 0x000fe4000bf86270 */
[----:B------:R-:W-:Y:S02]  /*5350*/  ISETP.GE.AND P0, PT, R2, UR5, PT ;  /* 0x0000000502007c0c */ /* 0x000fe4000bf06270 */
[----:B------:R-:W-:-:S02]  /*5360*/  LEA.HI.X.SX32 R12, R11, RZ, 0x1, P6 ;  /* 0x000000ff0b0c7211 */ /* 0x000fc400030f0eff */
[----:B--2---:R-:W-:-:S04]  /*5370*/  LEA R2, P6, R3, UR10, 0x2 ;  /* 0x0000000a03027c11 */ /* 0x004fc8000f8c10ff */
[----:B------:R-:W-:-:S03]  /*5380*/  LEA.HI.X R3, R3, UR11, R12, 0x2, P6 ;  /* 0x0000000b03037c11 */ /* 0x000fc6000b0f140c */
[----:B------:R-:W0:Y:S08]  /*5390*/  @!P4 LDC.64 R16, c[0x0][0x3b0] ;  /* 0x0000ec00ff10cb82 */ /* 0x000e300000000a00 */
[----:B------:R-:W1:Y:S01]  /*53a0*/  @!P0 LDC.64 R14, c[0x0][0x3b0] ;  /* 0x0000ec00ff0e8b82 */ /* 0x000e620000000a00 */
[----:B---3--:R-:W-:-:S05]  /*53b0*/  @!P5 FFMA R89, R6, R13, R89 ;  /* 0x0000000d0659d223 */ /* 0x008fca0000000059 */
        /* <DEDUP_REMOVED lines=10> */
[----:B------:R-:W-:-:S13]  /*5460*/  ISETP.GE.AND P6, PT, R11, UR5, PT ;  /* 0x000000050b007c0c */ /* 0x000fda000bfc6270 */
[----:B------:R-:W0:Y:S01]  /*5470*/  @!P6 LDC.64 R18, c[0x0][0x3b0] ;  /* 0x0000ec00ff12eb82 */ /* 0x000e220000000a00 */
[----:B---3--:R-:W-:-:S07]  /*5480*/  @!P4 FFMA R91, R12, R17, R91 ;  /* 0x000000110c5bc223 */ /* 0x008fce000000005b */
[----:B------:R-:W1:Y:S01]  /*5490*/  @!P5 LDC.64 R16, c[0x0][0x3b0] ;  /* 0x0000ec00ff10db82 */ /* 0x000e620000000a00 */
[----:B----4-:R-:W-:Y:S01]  /*54a0*/  @!P0 FFMA R7, R6, R15, R7 ;  /* 0x0000000f06078223 */ /* 0x010fe20000000007 */
[----:B------:R-:W-:Y:S01]  /*54b0*/  @!P4 STG.E desc[UR8][R2.64+0x8], R91 ;  /* 0x0000085b0200c986 */ /* 0x000fe2000c101908 */
[----:B------:R-:W-:-:S03]  /*54c0*/  ISETP.GE.AND P4, PT, R5, UR5, PT ;  /* 0x0000000505007c0c */ /* 0x000fc6000bf86270 */
[----:B------:R2:W-:Y:S01]  /*54d0*/  @!P0 STG.E desc[UR8][R2.64+0x4], R7 ;  /* 0x0000040702008986 */ /* 0x0005e2000c101908 */
[----:B------:R-:W-:-:S03]  /*54e0*/  ISETP.GE.AND P0, PT, R4, UR5, PT ;  /* 0x0000000504007c0c */ /* 0x000fc6000bf06270 */
[----:B------:R-:W3:Y:S04]  /*54f0*/  @!P5 LDG.E R4, desc[UR8][R2.64+0xc] ;  /* 0x00000c080204d981 */ /* 0x000ee8000c1e1900 */
[----:B------:R-:W4:Y:S02]  /*5500*/  @!P6 LDG.E R6, desc[UR8][R2.64+0x10] ;  /* 0x000010080206e981 */ /* 0x000f24000c1e1900 */
[----:B------:R-:W5:Y:S02]  /*5510*/  @!P4 LDC.64 R22, c[0x0][0x3b0] ;  /* 0x0000ec00ff16cb82 */ /* 0x000f640000000a00 */
[----:B------:R-:W4:Y:S04]  /*5520*/  @!P4 LDG.E R14, desc[UR8][R2.64+0x18] ;  /* 0x00001808020ec981 */ /* 0x000f28000c1e1900 */
[----:B------:R-:W4:Y:S02]  /*5530*/  @!P0 LDG.E R12, desc[UR8][R2.64+0x14] ;  /* 0x00001408020c8981 */ /* 0x000f24000c1e1900 */
[----:B------:R-:W2:Y:S01]  /*5540*/  @!P0 LDC.64 R20, c[0x0][0x3b0] ;  /* 0x0000ec00ff148b82 */ /* 0x000ea20000000a00 */
[----:B-1----:R-:W-:Y:S01]  /*5550*/  @!P5 FMUL R5, R98, R16 ;  /* 0x000000106205d220 */ /* 0x002fe20000400000 */
[----:B0-----:R-:W-:Y:S01]  /*5560*/  @!P6 FMUL R109, R109, R18 ;  /* 0x000000126d6de220 */ /* 0x001fe20000400000 */
[----:B-----5:R-:W-:Y:S01]  /*5570*/  @!P4 FMUL R119, R119, R22 ;  /* 0x000000167777c220 */ /* 0x020fe20000400000 */
[----:B--2---:R-:W-:Y:S01]  /*5580*/  @!P0 FMUL R7, R116, R20 ;  /* 0x0000001474078220 */ /* 0x004fe20000400000 */
        /* <DEDUP_REMOVED lines=16> */
.L_x_96:
[----:B------:R-:W-:Y:S05]  /*5690*/  BSYNC.RECONVERGENT B0 ;  /* 0x0000000000007941 */ /* 0x000fea0003800200 */
.L_x_95:
[----:B------:R-:W-:Y:S04]  /*56a0*/  BSSY.RECONVERGENT B0, `(.L_x_97) ;  /* 0x0000045000007945 */ /* 0x000fe80003800200 */
[----:B------:R-:W-:Y:S05]  /*56b0*/  @P1 BRA `(.L_x_98) ;  /* 0x00000004000c1947 */ /* 0x000fea0003800000 */
[----:B------:R-:W5:Y:S01]  /*56c0*/  LDCU UR5, c[0x0][0x39c] ;  /* 0x00007380ff0577ac */ /* 0x000f620008000800 */
[----:B------:R-:W0:Y:S01]  /*56d0*/  LDCU UR4, c[0x0][0x3ac] ;  /* 0x00007580ff0477ac */ /* 0x000e220008000800 */
[----:B------:R-:W2:Y:S01]  /*56e0*/  LDCU.64 UR10, c[0x0][0x390] ;  /* 0x00007200ff0a77ac */ /* 0x000ea20008000a00 */
[----:B-----5:R-:W-:Y:S01]  /*56f0*/  ISETP.GE.AND P4, PT, R0, UR5, PT ;  /* 0x0000000500007c0c */ /* 0x020fe2000bf86270 */
[----:B01-34-:R-:W-:-:S12]  /*5700*/  IMAD R3, R10, UR4, RZ ;  /* 0x000000040a037c24 */ /* 0x01bfd8000f8e02ff */
[----:B------:R-:W0:Y:S01]  /*5710*/  @!P4 LDC.64 R4, c[0x0][0x390] ;  /* 0x0000e400ff04cb82 */ /* 0x000e220000000a00 */
[----:B------:R-:W-:-:S07]  /*5720*/  @!P4 IADD3 R7, PT, PT, R0, R3, RZ ;  /* 0x000000030007c210 */ /* 0x000fce0007ffe0ff */
[----:B------:R-:W1:Y:S01]  /*5730*/  @!P4 LDC.64 R12, c[0x0][0x3b0] ;  /* 0x0000ec00ff0ccb82 */ /* 0x000e620000000a00 */
[----:B0-----:R-:W-:-:S05]  /*5740*/  @!P4 IMAD.WIDE R4, R7, 0x4, R4 ;  /* 0x000000040704c825 */ /* 0x001fca00078e0204 */
[----:B------:R-:W3:Y:S01]  /*5750*/  @!P4 LDG.E R6, desc[UR8][R4.64] ;  /* 0x000000080406c981 */ /* 0x000ee2000c1e1900 */
[C---:B------:R-:W-:Y:S02]  /*5760*/  IADD3 R2, PT, PT, R0.reuse, 0x1, RZ ;  /* 0x0000000100027810 */ /* 0x040fe40007ffe0ff */
[----:B------:R-:W-:Y:S01]  /*5770*/  IADD3 R7, P1, PT, R0, R3, RZ ;  /* 0x0000000300077210 */ /* 0x000fe20007f3e0ff */
[----:B-1----:R-:W-:Y:S01]  /*5780*/  @!P4 FMUL R49, R49, R12 ;  /* 0x0000000c3131c220 */ /* 0x002fe20000400000 */
[----:B------:R-:W-:Y:S02]  /*5790*/  ISETP.GE.AND P0, PT, R2, UR5, PT ;  /* 0x0000000502007c0c */ /* 0x000fe4000bf06270 */
[----:B------:R-:W-:Y:S02]  /*57a0*/  LEA.HI.X.SX32 R10, R3, RZ, 0x1, P1 ;  /* 0x000000ff030a7211 */ /* 0x000fe400008f0eff */
[----:B--2---:R-:W-:-:S04]  /*57b0*/  LEA R2, P1, R7, UR10, 0x2 ;  /* 0x0000000a07027c11 */ /* 0x004fc8000f8210ff */
[----:B------:R-:W-:-:S05]  /*57c0*/  LEA.HI.X R3, R7, UR11, R10, 0x2, P1 ;  /* 0x0000000b07037c11 */ /* 0x000fca00088f140a */
[----:B------:R-:W0:Y:S01]  /*57d0*/  @!P0 LDC.64 R10, c[0x0][0x3b0] ;  /* 0x0000ec00ff0a8b82 */ /* 0x000e220000000a00 */
[----:B---3--:R-:W-:-:S05]  /*57e0*/  @!P4 FFMA R49, R6, R13, R49 ;  /* 0x0000000d0631c223 */ /* 0x008fca0000000031 */
[----:B------:R1:W-:Y:S04]  /*57f0*/  @!P4 STG.E desc[UR8][R4.64], R49 ;  /* 0x000000310400c986 */ /* 0x0003e8000c101908 */
[----:B------:R-:W2:Y:S01]  /*5800*/  @!P0 LDG.E R6, desc[UR8][R2.64+0x4] ;  /* 0x0000040802068981 */ /* 0x000ea2000c1e1900 */
[----:B0-----:R-:W-:Y:S01]  /*5810*/  @!P0 FMUL R7, R50, R10 ;  /* 0x0000000a32078220 */ /* 0x001fe20000400000 */
[C---:B------:R-:W-:Y:S02]  /*5820*/  IADD3 R12, PT, PT, R0.reuse, 0x2, RZ ;  /* 0x00000002000c7810 */ /* 0x040fe40007ffe0ff */
[----:B------:R-:W-:Y:S02]  /*5830*/  IADD3 R10, PT, PT, R0, 0x3, RZ ;  /* 0x00000003000a7810 */ /* 0x000fe40007ffe0ff */
[----:B------:R-:W-:-:S02]  /*5840*/  ISETP.GE.AND P6, PT, R12, UR5, PT ;  /* 0x000000050c007c0c */ /* 0x000fc4000bfc6270 */
[----:B------:R-:W-:Y:S02]  /*5850*/  ISETP.GE.AND P5, PT, R10, UR5, PT ;  /* 0x000000050a007c0c */ /* 0x000fe4000bfa6270 */
[----:B-1----:R-:W-:-:S09]  /*5860*/  IADD3 R4, PT, PT, R0, 0x6, RZ ;  /* 0x0000000600047810 */ /* 0x002fd20007ffe0ff */
[----:B------:R-:W0:Y:S08]  /*5870*/  @!P6 LDC.64 R16, c[0x0][0x3b0] ;  /* 0x0000ec00ff10eb82 */ /* 0x000e300000000a00 */
[----:B------:R-:W1:Y:S01]  /*5880*/  @!P5 LDC.64 R18, c[0x0][0x3b0] ;  /* 0x0000ec00ff12db82 */ /* 0x000e620000000a00 */
[----:B--2---:R-:W-:Y:S01]  /*5890*/  @!P0 FFMA R7, R6, R11, R7 ;  /* 0x0000000b06078223 */ /* 0x004fe20000000007 */
[----:B------:R-:W-:-:S02]  /*58a0*/  IADD3 R6, PT, PT, R0, 0x4, RZ ;  /* 0x0000000400067810 */ /* 0x000fc40007ffe0ff */
[----:B------:R-:W-:Y:S02]  /*58b0*/  IADD3 R11, PT, PT, R0, 0x5, RZ ;  /* 0x00000005000b7810 */ /* 0x000fe40007ffe0ff */
[----:B------:R-:W-:Y:S01]  /*58c0*/  ISETP.GE.AND P4, PT, R6, UR5, PT ;  /* 0x0000000506007c0c */ /* 0x000fe2000bf86270 */
[----:B------:R1:W-:Y:S01]  /*58d0*/  @!P0 STG.E desc[UR8][R2.64+0x4], R7 ;  /* 0x0000040702008986 */ /* 0x0003e2000c101908 */
[----:B------:R-:W-:Y:S02]  /*58e0*/  ISETP.GE.AND P1, PT, R11, UR5, PT ;  /* 0x000000050b007c0c */ /* 0x000fe4000bf26270 */
[----:B------:R-:W-:Y:S01]  /*58f0*/  ISETP.GE.AND P0, PT, R4, UR5, PT ;  /* 0x0000000504007c0c */ /* 0x000fe2000bf06270 */
[----:B------:R-:W2:Y:S04]  /*5900*/  @!P5 LDG.E R6, desc[UR8][R2.64+0xc] ;  /* 0x00000c080206d981 */ /* 0x000ea8000c1e1900 */
[----:B------:R-:W3:Y:S04]  /*5910*/  @!P6 LDG.E R4, desc[UR8][R2.64+0x8] ;  /* 0x000008080204e981 */ /* 0x000ee8000c1e1900 */
[----:B------:R-:W4:Y:S01]  /*5920*/  @!P4 LDG.E R10, desc[UR8][R2.64+0x10] ;  /* 0x00001008020ac981 */ /* 0x000f22000c1e1900 */
[----:B------:R-:W5:Y:S03]  /*5930*/  @!P4 LDC.64 R20, c[0x0][0x3b0] ;  /* 0x0000ec00ff14cb82 */ /* 0x000f660000000a00 */
[----:B------:R-:W4:Y:S04]  /*5940*/  @!P1 LDG.E R12, desc[UR8][R2.64+0x14] ;  /* 0x00001408020c9981 */ /* 0x000f28000c1e1900 */
[----:B------:R-:W4:Y:S01]  /*5950*/  @!P0 LDG.E R14, desc[UR8][R2.64+0x18] ;  /* 0x00001808020e8981 */ /* 0x000f22000c1e1900 */
[----:B------:R-:W5:Y:S08]  /*5960*/  @!P1 LDC.64 R22, c[0x0][0x3b0] ;  /* 0x0000ec00ff169b82 */ /* 0x000f700000000a00 */
[----:B------:R-:W5:Y:S01]  /*5970*/  @!P0 LDC.64 R24, c[0x0][0x3b0] ;  /* 0x0000ec00ff188b82 */ /* 0x000f620000000a00 */
[----:B0-----:R-:W-:Y:S01]  /*5980*/  @!P6 FMUL R5, R80, R16 ;  /* 0x000000105005e220 */ /* 0x001fe20000400000 */
[----:B-1----:R-:W-:Y:S01]  /*5990*/  @!P5 FMUL R7, R84, R18 ;  /* 0x000000125407d220 */ /* 0x002fe20000400000 */
[----:B-----5:R-:W-:Y:S01]  /*59a0*/  @!P4 FMUL R11, R100, R20 ;  /* 0x00000014640bc220 */ /* 0x020fe20000400000 */
[----:B------:R-:W-:Y:S01]  /*59b0*/  @!P1 FMUL R13, R102, R22 ;  /* 0x00000016660d9220 */ /* 0x000fe20000400000 */
[----:B------:R-:W-:Y:S01]  /*59c0*/  @!P0 FMUL R15, R104, R24 ;  /* 0x00000018680f8220 */ /* 0x000fe20000400000 */
[----:B--2---:R-:W-:Y:S01]  /*59d0*/  @!P5 FFMA R7, R6, R19, R7 ;  /* 0x000000130607d223 */ /* 0x004fe20000000007 */
        /* <DEDUP_REMOVED lines=17> */
.L_x_98:
[----:B------:R-:W-:Y:S05]  /*5af0*/  BSYNC.RECONVERGENT B0 ;  /* 0x0000000000007941 */ /* 0x000fea0003800200 */
.L_x_97:
        /* <DEDUP_REMOVED lines=20> */
[----:B--2---:R-:W-:Y:S02]  /*5c40*/  LEA R4, P5, R5, UR10, 0x2 ;  /* 0x0000000a05047c11 */ /* 0x004fe4000f8a10ff */
[----:B------:R-:W-:Y:S02]  /*5c50*/  ISETP.GE.AND P4, PT, R7, UR5, PT ;  /* 0x0000000507007c0c */ /* 0x000fe4000bf86270 */
[C---:B------:R-:W-:Y:S01]  /*5c60*/  IADD3 R9, PT, PT, R0.reuse, 0x5, RZ ;  /* 0x0000000500097810 */ /* 0x040fe20007ffe0ff */
[----:B------:R-:W0:Y:S01]  /*5c70*/  @!P1 LDC.64 R22, c[0x0][0x3b0] ;  /* 0x0000ec00ff169b82 */ /* 0x000e220000000a00 */
[----:B------:R-:W-:Y:S02]  /*5c80*/  IADD3 R7, PT, PT, R0, 0x6, RZ ;  /* 0x0000000600077810 */ /* 0x000fe40007ffe0ff */
[----:B------:R-:W-:-:S02]  /*5c90*/  LEA.HI.X R5, R5, UR11, R10, 0x2, P5 ;  /* 0x0000000b05057c11 */ /* 0x000fc4000a8f140a */
[----:B------:R-:W-:-:S03]  /*5ca0*/  ISETP.GE.AND P6, PT, R7, UR5, PT ;  /* 0x0000000507007c0c */ /* 0x000fc6000bfc6270 */
[----:B------:R-:W1:Y:S08]  /*5cb0*/  @!P0 LDC.64 R20, c[0x0][0x3b0] ;  /* 0x0000ec00ff148b82 */ /* 0x000e700000000a00 */
[----:B------:R-:W2:Y:S08]  /*5cc0*/  @!P4 LDC.64 R24, c[0x0][0x3b0] ;  /* 0x0000ec00ff18cb82 */ /* 0x000eb00000000a00 */
[----:B------:R-:W4:Y:S01]  /*5cd0*/  @!P6 LDC.64 R30, c[0x0][0x3b0] ;  /* 0x0000ec00ff1eeb82 */ /* 0x000f220000000a00 */
[----:B---3--:R-:W-:Y:S01]  /*5ce0*/  @!P2 FFMA R97, R6, R11, R97 ;  /* 0x0000000b0661a223 */ /* 0x008fe20000000061 */
[----:B------:R-:W-:-:S04]  /*5cf0*/  IADD3 R6, PT, PT, R0, 0x4, RZ ;  /* 0x0000000400067810 */ /* 0x000fc80007ffe0ff */
[----:B------:R1:W-:Y:S01]  /*5d00*/  @!P2 STG.E desc[UR8][R2.64], R97 ;  /* 0x000000610200a986 */ /* 0x0003e2000c101908 */
[----:B------:R-:W-:Y:S02]  /*5d10*/  ISETP.GE.AND P5, PT, R6, UR5, PT ;  /* 0x0000000506007c0c */ /* 0x000fe4000bfa6270 */
[----:B------:R-:W-:Y:S01]  /*5d20*/  ISETP.GE.AND P2, PT, R9, UR5, PT ;  /* 0x0000000509007c0c */ /* 0x000fe2000bf46270 */
[----:B------:R-:W3:Y:S04]  /*5d30*/  @!P1 LDG.E R10, desc[UR8][R4.64+0x8] ;  /* 0x00000808040a9981 */ /* 0x000ee8000c1e1900 */
        /* <DEDUP_REMOVED lines=8> */
[----:B--2---:R-:W-:Y:S01]  /*5dc0*/  @!P4 FMUL R7, R82, R24 ;  /* 0x000000185207c220 */ /* 0x004fe20000400000 */
[----:B----4-:R-:W-:Y:S01]  /*5dd0*/  @!P6 FMUL R13, R106, R30 ;  /* 0x0000001e6a0de220 */ /* 0x010fe20000400000 */
[----:B-1----:R-:W-:Y:S01]  /*5de0*/  @!P0 FMUL R3, R48, R20 ;  /* 0x0000001430038220 */ /* 0x002fe20000400000 */
[----:B------:R-:W-:Y:S01]  /*5df0*/  @!P5 FMUL R9, R110, R26 ;  /* 0x0000001a6e09d220 */ /* 0x000fe20000400000 */
[----:B------:R-:W-:Y:S01]  /*5e00*/  @!P2 FMUL R11, R108, R28 ;  /* 0x0000001c6c0ba220 */ /* 0x000fe20000400000 */
[----:B------:R-:W-:Y:S01]  /*5e10*/  IADD3 R2, PT, PT, R0, 0x7, RZ ;  /* 0x0000000700027810 */ /* 0x000fe20007ffe0ff */
[----:B---3--:R-:W-:Y:S01]  /*5e20*/  @!P1 FFMA R99, R10, R23, R99 ;  /* 0x000000170a639223 */ /* 0x008fe20000000063 */
        /* <DEDUP_REMOVED lines=18> */
.L_x_100:
[----:B------:R-:W-:Y:S05]  /*5f50*/  BSYNC.RECONVERGENT B0 ;  /* 0x0000000000007941 */ /* 0x000fea0003800200 */
.L_x_99:
[----:B------:R-:W-:Y:S05]  /*5f60*/  @P3 EXIT ;  /* 0x000000000000394d */ /* 0x000fea0003800000 */
[----:B------:R-:W5:Y:S01]  /*5f70*/  LDCU UR5, c[0x0][0x39c] ;  /* 0x00007380ff0577ac */ /* 0x000f620008000800 */
[----:B------:R-:W0:Y:S01]  /*5f80*/  LDCU UR4, c[0x0][0x3ac] ;  /* 0x00007580ff0477ac */ /* 0x000e220008000800 */
[----:B------:R-:W2:Y:S01]  /*5f90*/  LDCU.64 UR6, c[0x0][0x390] ;  /* 0x00007200ff0677ac */ /* 0x000ea20008000a00 */
[----:B-----5:R-:W-:Y:S01]  /*5fa0*/  ISETP.GE.AND P4, PT, R0, UR5, PT ;  /* 0x0000000500007c0c */ /* 0x020fe2000bf86270 */
[----:B01-34-:R-:W-:-:S12]  /*5fb0*/  IMAD R5, R8, UR4, RZ ;  /* 0x0000000408057c24 */ /* 0x01bfd8000f8e02ff */
[----:B------:R-:W0:Y:S01]  /*5fc0*/  @!P4 LDC.64 R2, c[0x0][0x390] ;  /* 0x0000e400ff02cb82 */ /* 0x000e220000000a00 */
[----:B------:R-:W-:-:S05]  /*5fd0*/  @!P4 IADD3 R7, PT, PT, R0, R5, RZ ;  /* 0x000000050007c210 */ /* 0x000fca0007ffe0ff */
[----:B0-----:R-:W-:Y:S02]  /*5fe0*/  @!P4 IMAD.WIDE R2, R7, 0x4, R2 ;  /* 0x000000040702c825 */ /* 0x001fe400078e0202 */
[----:B------:R-:W0:Y:S03]  /*5ff0*/  @!P4 LDC.64 R6, c[0x0][0x3b0] ;  /* 0x0000ec00ff06cb82 */ /* 0x000e260000000a00 */
[----:B------:R-:W3:Y:S01]  /*6000*/  @!P4 LDG.E R4, desc[UR8][R2.64] ;  /* 0x000000080204c981 */ /* 0x000ee2000c1e1900 */
[C---:B------:R-:W-:Y:S02]  /*6010*/  IADD3 R8, PT, PT, R0.reuse, 0x1, RZ ;  /* 0x0000000100087810 */ /* 0x040fe40007ffe0ff */
[----:B------:R-:W-:Y:S02]  /*6020*/  IADD3 R9, PT, PT, R0, 0x4, RZ ;  /* 0x0000000400097810 */ /* 0x000fe40007ffe0ff */
[----:B------:R-:W-:-:S02]  /*6030*/  ISETP.GE.AND P0, PT, R8, UR5, PT ;  /* 0x0000000508007c0c */ /* 0x000fc4000bf06270 */
[----:B------:R-:W-:-:S11]  /*6040*/  IADD3 R8, PT, PT, R0, 0x3, RZ ;  /* 0x0000000300087810 */ /* 0x000fd60007ffe0ff */
[----:B------:R-:W1:Y:S01]  /*6050*/  @!P0 LDC.64 R18, c[0x0][0x3b0] ;  /* 0x0000ec00ff128b82 */ /* 0x000e620000000a00 */
[----:B0-----:R-:W-:Y:S01]  /*6060*/  @!P4 FMUL R93, R93, R6 ;  /* 0x000000065d5dc220 */ /* 0x001fe20000400000 */
[----:B------:R-:W-:-:S04]  /*6070*/  IADD3 R6, P1, PT, R0, R5, RZ ;  /* 0x0000000500067210 */ /* 0x000fc80007f3e0ff */
[----:B------:R-:W-:Y:S02]  /*6080*/  LEA.HI.X.SX32 R5, R5, RZ, 0x1, P1 ;  /* 0x000000ff05057211 */ /* 0x000fe400008f0eff */
[----:B------:R-:W-:Y:S02]  /*6090*/  ISETP.GE.AND P1, PT, R8, UR5, PT ;  /* 0x0000000508007c0c */ /* 0x000fe4000bf26270 */
[----:B------:R-:W-:-:S04]  /*60a0*/  IADD3 R8, PT, PT, R0, 0x6, RZ ;  /* 0x0000000600087810 */ /* 0x000fc80007ffe0ff */
[----:B------:R-:W-:-:S07]  /*60b0*/  ISETP.GE.AND P5, PT, R8, UR5, PT ;  /* 0x0000000508007c0c */ /* 0x000fce000bfa6270 */
[----:B------:R-:W0:Y:S08]  /*60c0*/  @!P1 LDC.64 R22, c[0x0][0x3b0] ;  /* 0x0000ec00ff169b82 */ /* 0x000e300000000a00 */
[----:B------:R-:W4:Y:S01]  /*60d0*/  @!P5 LDC.64 R28, c[0x0][0x3b0] ;  /* 0x0000ec00ff1cdb82 */ /* 0x000f220000000a00 */
[----:B---3--:R-:W-:Y:S01]  /*60e0*/  @!P4 FFMA R93, R4, R7, R93 ;  /* 0x00000007045dc223 */ /* 0x008fe2000000005d */
[----:B------:R-:W-:-:S02]  /*60f0*/  IADD3 R7, PT, PT, R0, 0x2, RZ ;  /* 0x0000000200077810 */ /* 0x000fc40007ffe0ff */
[----:B--2---:R-:W-:Y:S02]  /*6100*/  LEA R4, P3, R6, UR6, 0x2 ;  /* 0x0000000606047c11 */ /* 0x004fe4000f8610ff */
[----:B------:R-:W-:Y:S01]  /*6110*/  ISETP.GE.AND P2, PT, R7, UR5, PT ;  /* 0x0000000507007c0c */ /* 0x000fe2000bf46270 */
[----:B------:R1:W-:Y:S01]  /*6120*/  @!P4 STG.E desc[UR8][R2.64], R93 ;  /* 0x0000005d0200c986 */ /* 0x0003e2000c101908 */
[----:B------:R-:W-:Y:S02]  /*6130*/  IADD3 R7, PT, PT, R0, 0x5, RZ ;  /* 0x0000000500077810 */ /* 0x000fe40007ffe0ff */
[----:B------:R-:W-:Y:S02]  /*6140*/  LEA.HI.X R5, R6, UR7, R5, 0x2, P3 ;  /* 0x0000000706057c11 */ /* 0x000fe400098f1405 */
[----:B------:R-:W-:Y:S02]  /*6150*/  ISETP.GE.AND P3, PT, R9, UR5, PT ;  /* 0x0000000509007c0c */ /* 0x000fe4000bf66270 */
[----:B------:R-:W-:Y:S01]  /*6160*/  ISETP.GE.AND P4, PT, R7, UR5, PT ;  /* 0x0000000507007c0c */ /* 0x000fe2000bf86270 */
[----:B------:R-:W2:Y:S04]  /*6170*/  @!P0 LDG.E R6, desc[UR8][R4.64+0x4] ;  /* 0x0000040804068981 */ /* 0x000ea8000c1e1900 */
[----:B------:R-:W3:Y:S01]  /*6180*/  @!P2 LDG.E R8, desc[UR8][R4.64+0x8] ;  /* 0x000008080408a981 */ /* 0x000ee2000c1e1900 */
[----:B------:R-:W5:Y:S03]  /*6190*/  @!P2 LDC.64 R20, c[0x0][0x3b0] ;  /* 0x0000ec00ff14ab82 */ /* 0x000f660000000a00 */
[----:B------:R-:W3:Y:S04]  /*61a0*/  @!P1 LDG.E R10, desc[UR8][R4.64+0xc] ;  /* 0x00000c08040a9981 */ /* 0x000ee8000c1e1900 */
[----:B------:R-:W3:Y:S01]  /*61b0*/  @!P3 LDG.E R12, desc[UR8][R4.64+0x10] ;  /* 0x00001008040cb981 */ /* 0x000ee2000c1e1900 */
[----:B------:R-:W5:Y:S03]  /*61c0*/  @!P3 LDC.64 R24, c[0x0][0x3b0] ;  /* 0x0000ec00ff18bb82 */ /* 0x000f660000000a00 */
[----:B------:R-:W3:Y:S04]  /*61d0*/  @!P4 LDG.E R14, desc[UR8][R4.64+0x14] ;  /* 0x00001408040ec981 */ /* 0x000ee8000c1e1900 */
[----:B------:R-:W3:Y:S01]  /*61e0*/  @!P5 LDG.E R16, desc[UR8][R4.64+0x18] ;  /* 0x000018080410d981 */ /* 0x000ee2000c1e1900 */
[----:B------:R-:W5:Y:S01]  /*61f0*/  @!P4 LDC.64 R26, c[0x0][0x3b0] ;  /* 0x0000ec00ff1acb82 */ /* 0x000f620000000a00 */
[----:B------:R-:W-:Y:S01]  /*6200*/  IADD3 R0, PT, PT, R0, 0x7, RZ ;  /* 0x0000000700007810 */ /* 0x000fe20007ffe0ff */
[----:B-1----:R-:W-:Y:S01]  /*6210*/  @!P0 FMUL R3, R72, R18 ;  /* 0x0000001248038220 */ /* 0x002fe20000400000 */
[----:B0-----:R-:W-:Y:S01]  /*6220*/  @!P1 FMUL R7, R78, R22 ;  /* 0x000000164e079220 */ /* 0x001fe20000400000 */
[----:B----4-:R-:W-:Y:S01]  /*6230*/  @!P5 FMUL R13, R86, R28 ;  /* 0x0000001c560dd220 */ /* 0x010fe20000400000 */
[----:B------:R-:W-:Y:S01]  /*6240*/  ISETP.GE.AND P6, PT, R0, UR5, PT ;  /* 0x0000000500007c0c */ /* 0x000fe2000bfc6270 */
[----:B-----5:R-:W-:Y:S01]  /*6250*/  @!P2 FMUL R95, R95, R20 ;  /* 0x000000145f5fa220 */ /* 0x020fe20000400000 */
[----:B------:R-:W-:Y:S01]  /*6260*/  @!P3 FMUL R9, R94, R24 ;  /* 0x000000185e09b220 */ /* 0x000fe20000400000 */
[----:B------:R-:W-:Y:S01]  /*6270*/  @!P4 FMUL R11, R96, R26 ;  /* 0x0000001a600bc220 */ /* 0x000fe20000400000 */
[----:B--2---:R-:W-:Y:S01]  /*6280*/  @!P0 FFMA R3, R6, R19, R3 ;  /* 0x0000001306038223 */ /* 0x004fe20000000003 */
[----:B---3--:R-:W-:-:S04]  /*6290*/  @!P2 FFMA R95, R8, R21, R95 ;  /* 0x00000015085fa223 */ /* 0x008fc8000000005f */
[----:B------:R0:W-:Y:S01]  /*62a0*/  @!P0 STG.E desc[UR8][R4.64+0x4], R3 ;  /* 0x0000040304008986 */ /* 0x0001e2000c101908 */
[----:B------:R-:W-:-:S03]  /*62b0*/  @!P1 FFMA R7, R10, R23, R7 ;  /* 0x000000170a079223 */ /* 0x000fc60000000007 */
        /* <DEDUP_REMOVED lines=15> */
.L_x_101:
        /* <DEDUP_REMOVED lines=13> */
.L_x_103:


//--------------------- .nv.shared.sgemm_register_blocking_opt --------------------------
	.section	.nv.shared.sgemm_register_blocking_opt,"aw",@nobits
	.sectionflags	@""
	.align	4
.nv.shared.sgemm_register_blocking_opt:
	.zero		9760


//--------------------- .nv.shared.reserved.0     --------------------------
	.section	.nv.shared.reserved.0,"aw",@nobits
	.weak		__nv_reservedSMEM_offset_0_alias
	.size		__nv_reservedSMEM_offset_0_alias, 0, 64
	.other		__nv_reservedSMEM_offset_0_alias,@"STO_CUDA_RESERVED_SHARED STV_DEFAULT"
__nv_reservedSMEM_offset_0_alias:
	.zero		0
	.zero		64


//--------------------- .nv.shared.sgemm_register_blocking --------------------------
	.section	.nv.shared.sgemm_register_blocking,"aw",@nobits
	.sectionflags	@""
	.align	4
.nv.shared.sgemm_register_blocking:
	.zero		9216


//--------------------- .nv.constant0.sgemm_register_blocking_opt --------------------------
	.section	.nv.constant0.sgemm_register_blocking_opt,"a",@progbits
	.sectionflags	@""
	.align	4
.nv.constant0.sgemm_register_blocking_opt:
	.zero		952


//--------------------- .nv.constant0.sgemm_register_blocking --------------------------
	.section	.nv.constant0.sgemm_register_blocking,"a",@progbits
	.sectionflags	@""
	.align	4
.nv.constant0.sgemm_register_blocking:
	.zero		952


//--------------------- SYMBOLS --------------------------

	.type		.nv.reservedSmem.offset0,@object
	.size		.nv.reservedSmem.offset0,0x4
	.type		.nv.reservedSmem.cap,@object
	.size		.nv.reservedSmem.cap,0x4
